	.target	sm_100a

	.elftype	@"ET_EXEC"


//--------------------- .note.nv.tkinfo           --------------------------
	.section	.note.nv.tkinfo,"",@"SHT_NOTE"
	.sectionflags	@"SHF_NOTE_NV_TKINFO"
	.tkinfo
        /*0018*/ 	.word	0x00000002
        /*0030*/ 	.string	""
        /*0030*/ 	.string	"ptxas"
        /*0030*/ 	.string	"Cuda compilation tools, release 13.0, V13.0.88"
        /*0030*/ 	.string	"Build cuda_13.0.r13.0/compiler.36424714_0"
        /*0030*/ 	.string	"-arch sm_100a -m 64 "



//--------------------- .note.nv.cuinfo           --------------------------
	.section	.note.nv.cuinfo,"",@"SHT_NOTE"
	.sectionflags	@"SHF_NOTE_NV_CUINFO"
        /*0018*/ 	.short	0x0002
        /*001a*/ 	.short	0x0064
        /*001c*/ 	.short	0x0082
	.zero		2


//--------------------- .nv.info                  --------------------------
	.section	.nv.info,"",@"SHT_CUDA_INFO"
	.align	4


	//----- nvinfo : EIATTR_REGCOUNT
	.align		4
        /*0000*/ 	.byte	0x04, 0x2f
        /*0002*/ 	.short	(.L_12 - .L_11)
	.align		4
.L_11:
        /*0004*/ 	.word	index@(_ZN7cutlass13device_kernelIN5flash22FlashAttnBwdPreprocessIN4cute5tupleIJNS3_1CILi64EEENS5_ILi128EEEEEENS_10bfloat16_tEfNS_4arch4Sm80ELb1ELb1EEEEEvNT_6ParamsE)
        /*0008*/ 	.word	0x00000040


	//----- nvinfo : EIATTR_FRAME_SIZE
	.align		4
.L_12:
        /*000c*/ 	.byte	0x04, 0x11
        /*000e*/ 	.short	(.L_14 - .L_13)
	.align		4
.L_13:
        /*0010*/ 	.word	index@(_ZN7cutlass13device_kernelIN5flash22FlashAttnBwdPreprocessIN4cute5tupleIJNS3_1CILi64EEENS5_ILi128EEEEEENS_10bfloat16_tEfNS_4arch4Sm80ELb1ELb1EEEEEvNT_6ParamsE)
        /*0014*/ 	.word	0x00000000


	//----- nvinfo : EIATTR_REGCOUNT
	.align		4
.L_14:
        /*0018*/ 	.byte	0x04, 0x2f
        /*001a*/ 	.short	(.L_16 - .L_15)
	.align		4
.L_15:
        /*001c*/ 	.word	index@(_ZN7cutlass13device_kernelIN5flash19enable_sm80_to_sm89INS1_16FlashAttnBwdSm80INS1_25CollectiveMainloopBwdSm80ILi2ELi2EN4cute5tupleIJNS5_1CILi64EEENS7_ILi128EEES9_EEENS_10bfloat16_tEfNS_4arch4Sm80ELb1ELb0ELb0ELb1ELb1ELb0ELb0ELb0ELi2ELi2ELi2ELi2ELb0EEENS1_24CollectiveEpilogueBwdGQAISA_fSD_Li256ELb1ELb1EEENS1_25SingleTileBwdLPTSchedulerILb1ELi128ELb1EEEEEEEEEvNT_6ParamsE)
        /*0020*/ 	.word	0x00000004


	//----- nvinfo : EIATTR_FRAME_SIZE
	.align		4
.L_16:
        /*0024*/ 	.byte	0x04, 0x11
        /*0026*/ 	.short	(.L_18 - .L_17)
	.align		4
.L_17:
        /*0028*/ 	.word	index@(_ZN7cutlass13device_kernelIN5flash19enable_sm80_to_sm89INS1_16FlashAttnBwdSm80INS1_25CollectiveMainloopBwdSm80ILi2ELi2EN4cute5tupleIJNS5_1CILi64EEENS7_ILi128EEES9_EEENS_10bfloat16_tEfNS_4arch4Sm80ELb1ELb0ELb0ELb1ELb1ELb0ELb0ELb0ELi2ELi2ELi2ELi2ELb0EEENS1_24CollectiveEpilogueBwdGQAISA_fSD_Li256ELb1ELb1EEENS1_25SingleTileBwdLPTSchedulerILb1ELi128ELb1EEEEEEEEEvNT_6ParamsE)
        /*002c*/ 	.word	0x00000000


	//----- nvinfo : EIATTR_REGCOUNT
	.align		4
.L_18:
        /*0030*/ 	.byte	0x04, 0x2f
        /*0032*/ 	.short	(.L_20 - .L_19)
	.align		4
.L_19:
        /*0034*/ 	.word	index@(_ZN7cutlass13device_kernelIN5flash32FlashAttnBwdPostprocessConvertdQIN4cute5tupleIJNS3_1CILi64EEENS5_ILi128EEEEEENS_10bfloat16_tEfNS_4arch4Sm80ELi256ENS3_8TiledMMAINS3_8MMA_AtomIJNS3_30SM80_16x8x16_F32BF16BF16F32_TNEEEENS3_6LayoutINS4_IJNS5_ILi2EEENS5_ILi4EEENS5_ILi1EEEEEENS4_IJSJ_SH_NS5_ILi0EEEEEEEENS4_IJNS5_ILi32EEES6_NS5_ILi16EEEEEEEELb0EEEEEvNT_6ParamsE)
        /*0038*/ 	.word	0x00000036


	//----- nvinfo : EIATTR_FRAME_SIZE
	.align		4
.L_20:
        /*003c*/ 	.byte	0x04, 0x11
        /*003e*/ 	.short	(.L_22 - .L_21)
	.align		4
.L_21:
        /*0040*/ 	.word	index@(_ZN7cutlass13device_kernelIN5flash32FlashAttnBwdPostprocessConvertdQIN4cute5tupleIJNS3_1CILi64EEENS5_ILi128EEEEEENS_10bfloat16_tEfNS_4arch4Sm80ELi256ENS3_8TiledMMAINS3_8MMA_AtomIJNS3_30SM80_16x8x16_F32BF16BF16F32_TNEEEENS3_6LayoutINS4_IJNS5_ILi2EEENS5_ILi4EEENS5_ILi1EEEEEENS4_IJSJ_SH_NS5_ILi0EEEEEEEENS4_IJNS5_ILi32EEES6_NS5_ILi16EEEEEEEELb0EEEEEvNT_6ParamsE)
        /*0044*/ 	.word	0x00000000


	//----- nvinfo : EIATTR_REGCOUNT
	.align		4
.L_22:
        /*0048*/ 	.byte	0x04, 0x2f
        /*004a*/ 	.short	(.L_24 - .L_23)
	.align		4
.L_23:
        /*004c*/ 	.word	index@(_ZN7cutlass13device_kernelIN5flash32FlashAttnBwdPostprocessConvertdQIN4cute5tupleIJNS3_1CILi128EEES6_EEENS_10bfloat16_tEfNS_4arch4Sm80ELi256ENS3_8TiledMMAINS3_8MMA_AtomIJNS3_30SM80_16x8x16_F32BF16BF16F32_TNEEEENS3_6LayoutINS4_IJNS5_ILi2EEENS5_ILi4EEENS5_ILi1EEEEEENS4_IJSI_SG_NS5_ILi0EEEEEEEENS4_IJNS5_ILi32EEENS5_ILi64EEENS5_ILi16EEEEEEEELb0EEEEEvNT_6ParamsE)
        /*0050*/ 	.word	0x00000050


	//----- nvinfo : EIATTR_FRAME_SIZE
	.align		4
.L_24:
        /*0054*/ 	.byte	0x04, 0x11
        /*0056*/ 	.short	(.L_26 - .L_25)
	.align		4
.L_25:
        /*0058*/ 	.word	index@(_ZN7cutlass13device_kernelIN5flash32FlashAttnBwdPostprocessConvertdQIN4cute5tupleIJNS3_1CILi128EEES6_EEENS_10bfloat16_tEfNS_4arch4Sm80ELi256ENS3_8TiledMMAINS3_8MMA_AtomIJNS3_30SM80_16x8x16_F32BF16BF16F32_TNEEEENS3_6LayoutINS4_IJNS5_ILi2EEENS5_ILi4EEENS5_ILi1EEEEEENS4_IJSI_SG_NS5_ILi0EEEEEEEENS4_IJNS5_ILi32EEENS5_ILi64EEENS5_ILi16EEEEEEEELb0EEEEEvNT_6ParamsE)
        /*005c*/ 	.word	0x00000000


	//----- nvinfo : EIATTR_REGCOUNT
	.align		4
.L_26:
        /*0060*/ 	.byte	0x04, 0x2f
        /*0062*/ 	.short	(.L_28 - .L_27)
	.align		4
.L_27:
        /*0064*/ 	.word	index@(_ZN7cutlass13device_kernelIN5flash19enable_sm80_to_sm89INS1_16FlashAttnBwdSm80INS1_25CollectiveMainloopBwdSm80ILi2ELi2EN4cute5tupleIJNS5_1CILi64EEENS7_ILi128EEES9_EEENS_10bfloat16_tEfNS_4arch4Sm80ELb1ELb0ELb0ELb1ELb0ELb0ELb0ELb0ELi2ELi2ELi2ELi2ELb0EEENS1_24CollectiveEpilogueBwdGQAISA_fSD_Li256ELb1ELb0EEENS1_25SingleTileBwdLPTSchedulerILb1ELi128ELb0EEEEEEEEEvNT_6ParamsE)
        /*0068*/ 	.word	0x00000004


	//----- nvinfo : EIATTR_FRAME_SIZE
	.align		4
.L_28:
        /*006c*/ 	.byte	0x04, 0x11
        /*006e*/ 	.short	(.L_30 - .L_29)
	.align		4
.L_29:
        /*0070*/ 	.word	index@(_ZN7cutlass13device_kernelIN5flash19enable_sm80_to_sm89INS1_16FlashAttnBwdSm80INS1_25CollectiveMainloopBwdSm80ILi2ELi2EN4cute5tupleIJNS5_1CILi64EEENS7_ILi128EEES9_EEENS_10bfloat16_tEfNS_4arch4Sm80ELb1ELb0ELb0ELb1ELb0ELb0ELb0ELb0ELi2ELi2ELi2ELi2ELb0EEENS1_24CollectiveEpilogueBwdGQAISA_fSD_Li256ELb1ELb0EEENS1_25SingleTileBwdLPTSchedulerILb1ELi128ELb0EEEEEEEEEvNT_6ParamsE)
        /*0074*/ 	.word	0x00000000


	//----- nvinfo : EIATTR_REGCOUNT
	.align		4
.L_30:
        /*0078*/ 	.byte	0x04, 0x2f
        /*007a*/ 	.short	(.L_32 - .L_31)
	.align		4
.L_31:
        /*007c*/ 	.word	index@(_ZN7cutlass13device_kernelIN5flash19enable_sm80_to_sm89INS1_16FlashAttnBwdSm80INS1_25CollectiveMainloopBwdSm80ILi2ELi2EN4cute5tupleIJNS5_1CILi64EEENS7_ILi128EEES9_EEENS_10bfloat16_tEfNS_4arch4Sm80ELb1ELb0ELb0ELb1ELb1ELb0ELb0ELb0ELi2ELi2ELi2ELi2ELb0EEENS1_21CollectiveEpilogueBwdISA_SB_SD_Li256ELb1ELb0ELi4EEENS1_25SingleTileBwdLPTSchedulerILb1ELi128ELb1EEEEEEEEEvNT_6ParamsE)
        /*0080*/ 	.word	0x00000004


	//----- nvinfo : EIATTR_FRAME_SIZE
	.align		4
.L_32:
        /*0084*/ 	.byte	0x04, 0x11
        /*0086*/ 	.short	(.L_34 - .L_33)
	.align		4
.L_33:
        /*0088*/ 	.word	index@(_ZN7cutlass13device_kernelIN5flash19enable_sm80_to_sm89INS1_16FlashAttnBwdSm80INS1_25CollectiveMainloopBwdSm80ILi2ELi2EN4cute5tupleIJNS5_1CILi64EEENS7_ILi128EEES9_EEENS_10bfloat16_tEfNS_4arch4Sm80ELb1ELb0ELb0ELb1ELb1ELb0ELb0ELb0ELi2ELi2ELi2ELi2ELb0EEENS1_21CollectiveEpilogueBwdISA_SB_SD_Li256ELb1ELb0ELi4EEENS1_25SingleTileBwdLPTSchedulerILb1ELi128ELb1EEEEEEEEEvNT_6ParamsE)
        /*008c*/ 	.word	0x00000000


	//----- nvinfo : EIATTR_REGCOUNT
	.align		4
.L_34:
        /*0090*/ 	.byte	0x04, 0x2f
        /*0092*/ 	.short	(.L_36 - .L_35)
	.align		4
.L_35:
        /*0094*/ 	.word	index@(_ZN7cutlass13device_kernelIN5flash19enable_sm80_to_sm89INS1_16FlashAttnBwdSm80INS1_25CollectiveMainloopBwdSm80ILi2ELi2EN4cute5tupleIJNS5_1CILi64EEENS7_ILi128EEES9_EEENS_10bfloat16_tEfNS_4arch4Sm80ELb1ELb0ELb0ELb1ELb0ELb0ELb0ELb0ELi2ELi2ELi2ELi2ELb0EEENS1_21CollectiveEpilogueBwdISA_SB_SD_Li256ELb1ELb0ELi4EEENS1_25SingleTileBwdLPTSchedulerILb1ELi128ELb0EEEEEEEEEvNT_6ParamsE)
        /*0098*/ 	.word	0x00000004


	//----- nvinfo : EIATTR_FRAME_SIZE
	.align		4
.L_36:
        /*009c*/ 	.byte	0x04, 0x11
        /*009e*/ 	.short	(.L_38 - .L_37)
	.align		4
.L_37:
        /*00a0*/ 	.word	index@(_ZN7cutlass13device_kernelIN5flash19enable_sm80_to_sm89INS1_16FlashAttnBwdSm80INS1_25CollectiveMainloopBwdSm80ILi2ELi2EN4cute5tupleIJNS5_1CILi64EEENS7_ILi128EEES9_EEENS_10bfloat16_tEfNS_4arch4Sm80ELb1ELb0ELb0ELb1ELb0ELb0ELb0ELb0ELi2ELi2ELi2ELi2ELb0EEENS1_21CollectiveEpilogueBwdISA_SB_SD_Li256ELb1ELb0ELi4EEENS1_25SingleTileBwdLPTSchedulerILb1ELi128ELb0EEEEEEEEEvNT_6ParamsE)
        /*00a4*/ 	.word	0x00000000


	//----- nvinfo : EIATTR_REGCOUNT
	.align		4
.L_38:
        /*00a8*/ 	.byte	0x04, 0x2f
        /*00aa*/ 	.short	(.L_40 - .L_39)
	.align		4
.L_39:
        /*00ac*/ 	.word	index@(_ZN7cutlass13device_kernelIN5flash22FlashAttnBwdPreprocessIN4cute5tupleIJNS3_1CILi64EEENS5_ILi128EEEEEENS_10bfloat16_tEfNS_4arch4Sm80ELb1ELb0EEEEEvNT_6ParamsE)
        /*00b0*/ 	.word	0x00000038


	//----- nvinfo : EIATTR_FRAME_SIZE
	.align		4
.L_40:
        /*00b4*/ 	.byte	0x04, 0x11
        /*00b6*/ 	.short	(.L_42 - .L_41)
	.align		4
.L_41:
        /*00b8*/ 	.word	index@(_ZN7cutlass13device_kernelIN5flash22FlashAttnBwdPreprocessIN4cute5tupleIJNS3_1CILi64EEENS5_ILi128EEEEEENS_10bfloat16_tEfNS_4arch4Sm80ELb1ELb0EEEEEvNT_6ParamsE)
        /*00bc*/ 	.word	0x00000000


	//----- nvinfo : EIATTR_REGCOUNT
	.align		4
.L_42:
        /*00c0*/ 	.byte	0x04, 0x2f
        /*00c2*/ 	.short	(.L_44 - .L_43)
	.align		4
.L_43:
        /*00c4*/ 	.word	index@(_ZN7cutlass13device_kernelIN5flash19enable_sm80_to_sm89INS1_16FlashAttnBwdSm80INS1_25CollectiveMainloopBwdSm80ILi2ELi2EN4cute5tupleIJNS5_1CILi64EEENS7_ILi128EEES9_EEENS_10bfloat16_tEfNS_4arch4Sm80ELb1ELb0ELb0ELb0ELb1ELb0ELb0ELb0ELi2ELi2ELi2ELi2ELb0EEENS1_24CollectiveEpilogueBwdGQAISA_fSD_Li256ELb0ELb1EEENS1_25SingleTileBwdLPTSchedulerILb0ELi128ELb1EEEEEEEEEvNT_6ParamsE)
        /*00c8*/ 	.word	0x00000004


	//----- nvinfo : EIATTR_FRAME_SIZE
	.align		4
.L_44:
        /*00cc*/ 	.byte	0x04, 0x11
        /*00ce*/ 	.short	(.L_46 - .L_45)
	.align		4
.L_45:
        /*00d0*/ 	.word	index@(_ZN7cutlass13device_kernelIN5flash19enable_sm80_to_sm89INS1_16FlashAttnBwdSm80INS1_25CollectiveMainloopBwdSm80ILi2ELi2EN4cute5tupleIJNS5_1CILi64EEENS7_ILi128EEES9_EEENS_10bfloat16_tEfNS_4arch4Sm80ELb1ELb0ELb0ELb0ELb1ELb0ELb0ELb0ELi2ELi2ELi2ELi2ELb0EEENS1_24CollectiveEpilogueBwdGQAISA_fSD_Li256ELb0ELb1EEENS1_25SingleTileBwdLPTSchedulerILb0ELi128ELb1EEEEEEEEEvNT_6ParamsE)
        /*00d4*/ 	.word	0x00000000


	//----- nvinfo : EIATTR_REGCOUNT
	.align		4
.L_46:
        /*00d8*/ 	.byte	0x04, 0x2f
        /*00da*/ 	.short	(.L_48 - .L_47)
	.align		4
.L_47:
        /*00dc*/ 	.word	index@(_ZN7cutlass13device_kernelIN5flash19enable_sm80_to_sm89INS1_16FlashAttnBwdSm80INS1_25CollectiveMainloopBwdSm80ILi2ELi2EN4cute5tupleIJNS5_1CILi64EEENS7_ILi128EEES9_EEENS_10bfloat16_tEfNS_4arch4Sm80ELb1ELb0ELb0ELb0ELb0ELb0ELb0ELb0ELi2ELi2ELi2ELi2ELb0EEENS1_24CollectiveEpilogueBwdGQAISA_fSD_Li256ELb0ELb0EEENS1_25SingleTileBwdLPTSchedulerILb0ELi128ELb0EEEEEEEEEvNT_6ParamsE)
        /*00e0*/ 	.word	0x00000004


	//----- nvinfo : EIATTR_FRAME_SIZE
	.align		4
.L_48:
        /*00e4*/ 	.byte	0x04, 0x11
        /*00e6*/ 	.short	(.L_50 - .L_49)
	.align		4
.L_49:
        /*00e8*/ 	.word	index@(_ZN7cutlass13device_kernelIN5flash19enable_sm80_to_sm89INS1_16FlashAttnBwdSm80INS1_25CollectiveMainloopBwdSm80ILi2ELi2EN4cute5tupleIJNS5_1CILi64EEENS7_ILi128EEES9_EEENS_10bfloat16_tEfNS_4arch4Sm80ELb1ELb0ELb0ELb0ELb0ELb0ELb0ELb0ELi2ELi2ELi2ELi2ELb0EEENS1_24CollectiveEpilogueBwdGQAISA_fSD_Li256ELb0ELb0EEENS1_25SingleTileBwdLPTSchedulerILb0ELi128ELb0EEEEEEEEEvNT_6ParamsE)
        /*00ec*/ 	.word	0x00000000


	//----- nvinfo : EIATTR_REGCOUNT
	.align		4
.L_50:
        /*00f0*/ 	.byte	0x04, 0x2f
        /*00f2*/ 	.short	(.L_52 - .L_51)
	.align		4
.L_51:
        /*00f4*/ 	.word	index@(_ZN7cutlass13device_kernelIN5flash19enable_sm80_to_sm89INS1_16FlashAttnBwdSm80INS1_25CollectiveMainloopBwdSm80ILi2ELi2EN4cute5tupleIJNS5_1CILi64EEENS7_ILi128EEES9_EEENS_10bfloat16_tEfNS_4arch4Sm80ELb1ELb0ELb0ELb0ELb1ELb0ELb0ELb0ELi2ELi2ELi2ELi2ELb0EEENS1_21CollectiveEpilogueBwdISA_SB_SD_Li256ELb0ELb0ELi4EEENS1_25SingleTileBwdLPTSchedulerILb0ELi128ELb1EEEEEEEEEvNT_6ParamsE)
        /*00f8*/ 	.word	0x00000004


	//----- nvinfo : EIATTR_FRAME_SIZE
	.align		4
.L_52:
        /*00fc*/ 	.byte	0x04, 0x11
        /*00fe*/ 	.short	(.L_54 - .L_53)
	.align		4
.L_53:
        /*0100*/ 	.word	index@(_ZN7cutlass13device_kernelIN5flash19enable_sm80_to_sm89INS1_16FlashAttnBwdSm80INS1_25CollectiveMainloopBwdSm80ILi2ELi2EN4cute5tupleIJNS5_1CILi64EEENS7_ILi128EEES9_EEENS_10bfloat16_tEfNS_4arch4Sm80ELb1ELb0ELb0ELb0ELb1ELb0ELb0ELb0ELi2ELi2ELi2ELi2ELb0EEENS1_21CollectiveEpilogueBwdISA_SB_SD_Li256ELb0ELb0ELi4EEENS1_25SingleTileBwdLPTSchedulerILb0ELi128ELb1EEEEEEEEEvNT_6ParamsE)
        /*0104*/ 	.word	0x00000000


	//----- nvinfo : EIATTR_REGCOUNT
	.align		4
.L_54:
        /*0108*/ 	.byte	0x04, 0x2f
        /*010a*/ 	.short	(.L_56 - .L_55)
	.align		4
.L_55:
        /*010c*/ 	.word	index@(_ZN7cutlass13device_kernelIN5flash19enable_sm80_to_sm89INS1_16FlashAttnBwdSm80INS1_25CollectiveMainloopBwdSm80ILi2ELi2EN4cute5tupleIJNS5_1CILi64EEENS7_ILi128EEES9_EEENS_10bfloat16_tEfNS_4arch4Sm80ELb1ELb0ELb0ELb0ELb0ELb0ELb0ELb0ELi2ELi2ELi2ELi2ELb0EEENS1_21CollectiveEpilogueBwdISA_SB_SD_Li256ELb0ELb0ELi4EEENS1_25SingleTileBwdLPTSchedulerILb0ELi128ELb0EEEEEEEEEvNT_6ParamsE)
        /*0110*/ 	.word	0x00000004


	//----- nvinfo : EIATTR_FRAME_SIZE
	.align		4
.L_56:
        /*0114*/ 	.byte	0x04, 0x11
        /*0116*/ 	.short	(.L_58 - .L_57)
	.align		4
.L_57:
        /*0118*/ 	.word	index@(_ZN7cutlass13device_kernelIN5flash19enable_sm80_to_sm89INS1_16FlashAttnBwdSm80INS1_25CollectiveMainloopBwdSm80ILi2ELi2EN4cute5tupleIJNS5_1CILi64EEENS7_ILi128EEES9_EEENS_10bfloat16_tEfNS_4arch4Sm80ELb1ELb0ELb0ELb0ELb0ELb0ELb0ELb0ELi2ELi2ELi2ELi2ELb0EEENS1_21CollectiveEpilogueBwdISA_SB_SD_Li256ELb0ELb0ELi4EEENS1_25SingleTileBwdLPTSchedulerILb0ELi128ELb0EEEEEEEEEvNT_6ParamsE)
        /*011c*/ 	.word	0x00000000


	//----- nvinfo : EIATTR_REGCOUNT
	.align		4
.L_58:
        /*0120*/ 	.byte	0x04, 0x2f
        /*0122*/ 	.short	(.L_60 - .L_59)
	.align		4
.L_59:
        /*0124*/ 	.word	index@(_ZN7cutlass13device_kernelIN5flash19enable_sm80_to_sm89INS1_16FlashAttnBwdSm80INS1_25CollectiveMainloopBwdSm80ILi2ELi2EN4cute5tupleIJNS5_1CILi64EEENS7_ILi128EEES9_EEENS_10bfloat16_tEfNS_4arch4Sm80ELb0ELb1ELb0ELb1ELb1ELb0ELb0ELb0ELi2ELi2ELi2ELi2ELb0EEENS1_24CollectiveEpilogueBwdGQAISA_fSD_Li256ELb1ELb1EEENS1_19SingleTileSchedulerILb1ELb0ELb0ELi128EEEEEEEEEvNT_6ParamsE)
        /*0128*/ 	.word	0x00000004


	//----- nvinfo : EIATTR_FRAME_SIZE
	.align		4
.L_60:
        /*012c*/ 	.byte	0x04, 0x11
        /*012e*/ 	.short	(.L_62 - .L_61)
	.align		4
.L_61:
        /*0130*/ 	.word	index@(_ZN7cutlass13device_kernelIN5flash19enable_sm80_to_sm89INS1_16FlashAttnBwdSm80INS1_25CollectiveMainloopBwdSm80ILi2ELi2EN4cute5tupleIJNS5_1CILi64EEENS7_ILi128EEES9_EEENS_10bfloat16_tEfNS_4arch4Sm80ELb0ELb1ELb0ELb1ELb1ELb0ELb0ELb0ELi2ELi2ELi2ELi2ELb0EEENS1_24CollectiveEpilogueBwdGQAISA_fSD_Li256ELb1ELb1EEENS1_19SingleTileSchedulerILb1ELb0ELb0ELi128EEEEEEEEEvNT_6ParamsE)
        /*0134*/ 	.word	0x00000000


	//----- nvinfo : EIATTR_REGCOUNT
	.align		4
.L_62:
        /*0138*/ 	.byte	0x04, 0x2f
        /*013a*/ 	.short	(.L_64 - .L_63)
	.align		4
.L_63:
        /*013c*/ 	.word	index@(_ZN7cutlass13device_kernelIN5flash19enable_sm80_to_sm89INS1_16FlashAttnBwdSm80INS1_25CollectiveMainloopBwdSm80ILi2ELi2EN4cute5tupleIJNS5_1CILi64EEENS7_ILi128EEES9_EEENS_10bfloat16_tEfNS_4arch4Sm80ELb0ELb1ELb0ELb1ELb0ELb0ELb0ELb0ELi2ELi2ELi2ELi2ELb0EEENS1_24CollectiveEpilogueBwdGQAISA_fSD_Li256ELb1ELb0EEENS1_19SingleTileSchedulerILb1ELb0ELb0ELi128EEEEEEEEEvNT_6ParamsE)
        /*0140*/ 	.word	0x00000004


	//----- nvinfo : EIATTR_FRAME_SIZE
	.align		4
.L_64:
        /*0144*/ 	.byte	0x04, 0x11
        /*0146*/ 	.short	(.L_66 - .L_65)
	.align		4
.L_65:
        /*0148*/ 	.word	index@(_ZN7cutlass13device_kernelIN5flash19enable_sm80_to_sm89INS1_16FlashAttnBwdSm80INS1_25CollectiveMainloopBwdSm80ILi2ELi2EN4cute5tupleIJNS5_1CILi64EEENS7_ILi128EEES9_EEENS_10bfloat16_tEfNS_4arch4Sm80ELb0ELb1ELb0ELb1ELb0ELb0ELb0ELb0ELi2ELi2ELi2ELi2ELb0EEENS1_24CollectiveEpilogueBwdGQAISA_fSD_Li256ELb1ELb0EEENS1_19SingleTileSchedulerILb1ELb0ELb0ELi128EEEEEEEEEvNT_6ParamsE)
        /*014c*/ 	.word	0x00000000


	//----- nvinfo : EIATTR_REGCOUNT
	.align		4
.L_66:
        /*0150*/ 	.byte	0x04, 0x2f
        /*0152*/ 	.short	(.L_68 - .L_67)
	.align		4
.L_67:
        /*0154*/ 	.word	index@(_ZN7cutlass13device_kernelIN5flash19enable_sm80_to_sm89INS1_16FlashAttnBwdSm80INS1_25CollectiveMainloopBwdSm80ILi2ELi2EN4cute5tupleIJNS5_1CILi64EEENS7_ILi128EEES9_EEENS_10bfloat16_tEfNS_4arch4Sm80ELb0ELb1ELb0ELb1ELb1ELb0ELb0ELb0ELi2ELi2ELi2ELi2ELb0EEENS1_21CollectiveEpilogueBwdISA_SB_SD_Li256ELb1ELb0ELi4EEENS1_19SingleTileSchedulerILb1ELb0ELb0ELi128EEEEEEEEEvNT_6ParamsE)
        /*0158*/ 	.word	0x00000004


	//----- nvinfo : EIATTR_FRAME_SIZE
	.align		4
.L_68:
        /*015c*/ 	.byte	0x04, 0x11
        /*015e*/ 	.short	(.L_70 - .L_69)
	.align		4
.L_69:
        /*0160*/ 	.word	index@(_ZN7cutlass13device_kernelIN5flash19enable_sm80_to_sm89INS1_16FlashAttnBwdSm80INS1_25CollectiveMainloopBwdSm80ILi2ELi2EN4cute5tupleIJNS5_1CILi64EEENS7_ILi128EEES9_EEENS_10bfloat16_tEfNS_4arch4Sm80ELb0ELb1ELb0ELb1ELb1ELb0ELb0ELb0ELi2ELi2ELi2ELi2ELb0EEENS1_21CollectiveEpilogueBwdISA_SB_SD_Li256ELb1ELb0ELi4EEENS1_19SingleTileSchedulerILb1ELb0ELb0ELi128EEEEEEEEEvNT_6ParamsE)
        /*0164*/ 	.word	0x00000000


	//----- nvinfo : EIATTR_REGCOUNT
	.align		4
.L_70:
        /*0168*/ 	.byte	0x04, 0x2f
        /*016a*/ 	.short	(.L_72 - .L_71)
	.align		4
.L_71:
        /*016c*/ 	.word	index@(_ZN7cutlass13device_kernelIN5flash19enable_sm80_to_sm89INS1_16FlashAttnBwdSm80INS1_25CollectiveMainloopBwdSm80ILi2ELi2EN4cute5tupleIJNS5_1CILi64EEENS7_ILi128EEES9_EEENS_10bfloat16_tEfNS_4arch4Sm80ELb0ELb1ELb0ELb1ELb0ELb0ELb0ELb0ELi2ELi2ELi2ELi2ELb0EEENS1_21CollectiveEpilogueBwdISA_SB_SD_Li256ELb1ELb0ELi4EEENS1_19SingleTileSchedulerILb1ELb0ELb0ELi128EEEEEEEEEvNT_6ParamsE)
        /*0170*/ 	.word	0x00000004


	//----- nvinfo : EIATTR_FRAME_SIZE
	.align		4
.L_72:
        /*0174*/ 	.byte	0x04, 0x11
        /*0176*/ 	.short	(.L_74 - .L_73)
	.align		4
.L_73:
        /*0178*/ 	.word	index@(_ZN7cutlass13device_kernelIN5flash19enable_sm80_to_sm89INS1_16FlashAttnBwdSm80INS1_25CollectiveMainloopBwdSm80ILi2ELi2EN4cute5tupleIJNS5_1CILi64EEENS7_ILi128EEES9_EEENS_10bfloat16_tEfNS_4arch4Sm80ELb0ELb1ELb0ELb1ELb0ELb0ELb0ELb0ELi2ELi2ELi2ELi2ELb0EEENS1_21CollectiveEpilogueBwdISA_SB_SD_Li256ELb1ELb0ELi4EEENS1_19SingleTileSchedulerILb1ELb0ELb0ELi128EEEEEEEEEvNT_6ParamsE)
        /*017c*/ 	.word	0x00000000


	//----- nvinfo : EIATTR_REGCOUNT
	.align		4
.L_74:
        /*0180*/ 	.byte	0x04, 0x2f
        /*0182*/ 	.short	(.L_76 - .L_75)
	.align		4
.L_75:
        /*0184*/ 	.word	index@(_ZN7cutlass13device_kernelIN5flash19enable_sm80_to_sm89INS1_16FlashAttnBwdSm80INS1_25CollectiveMainloopBwdSm80ILi2ELi2EN4cute5tupleIJNS5_1CILi64EEENS7_ILi128EEES9_EEENS_10bfloat16_tEfNS_4arch4Sm80ELb0ELb1ELb0ELb0ELb1ELb0ELb0ELb0ELi2ELi2ELi2ELi2ELb0EEENS1_24CollectiveEpilogueBwdGQAISA_fSD_Li256ELb0ELb1EEENS1_19SingleTileSchedulerILb0ELb0ELb0ELi128EEEEEEEEEvNT_6ParamsE)
        /*0188*/ 	.word	0x00000004


	//----- nvinfo : EIATTR_FRAME_SIZE
	.align		4
.L_76:
        /*018c*/ 	.byte	0x04, 0x11
        /*018e*/ 	.short	(.L_78 - .L_77)
	.align		4
.L_77:
        /*0190*/ 	.word	index@(_ZN7cutlass13device_kernelIN5flash19enable_sm80_to_sm89INS1_16FlashAttnBwdSm80INS1_25CollectiveMainloopBwdSm80ILi2ELi2EN4cute5tupleIJNS5_1CILi64EEENS7_ILi128EEES9_EEENS_10bfloat16_tEfNS_4arch4Sm80ELb0ELb1ELb0ELb0ELb1ELb0ELb0ELb0ELi2ELi2ELi2ELi2ELb0EEENS1_24CollectiveEpilogueBwdGQAISA_fSD_Li256ELb0ELb1EEENS1_19SingleTileSchedulerILb0ELb0ELb0ELi128EEEEEEEEEvNT_6ParamsE)
        /*0194*/ 	.word	0x00000000


	//----- nvinfo : EIATTR_REGCOUNT
	.align		4
.L_78:
        /*0198*/ 	.byte	0x04, 0x2f
        /*019a*/ 	.short	(.L_80 - .L_79)
	.align		4
.L_79:
        /*019c*/ 	.word	index@(_ZN7cutlass13device_kernelIN5flash19enable_sm80_to_sm89INS1_16FlashAttnBwdSm80INS1_25CollectiveMainloopBwdSm80ILi2ELi2EN4cute5tupleIJNS5_1CILi64EEENS7_ILi128EEES9_EEENS_10bfloat16_tEfNS_4arch4Sm80ELb0ELb1ELb0ELb0ELb0ELb0ELb0ELb0ELi2ELi2ELi2ELi2ELb0EEENS1_24CollectiveEpilogueBwdGQAISA_fSD_Li256ELb0ELb0EEENS1_19SingleTileSchedulerILb0ELb0ELb0ELi128EEEEEEEEEvNT_6ParamsE)
        /*01a0*/ 	.word	0x00000004


	//----- nvinfo : EIATTR_FRAME_SIZE
	.align		4
.L_80:
        /*01a4*/ 	.byte	0x04, 0x11
        /*01a6*/ 	.short	(.L_82 - .L_81)
	.align		4
.L_81:
        /*01a8*/ 	.word	index@(_ZN7cutlass13device_kernelIN5flash19enable_sm80_to_sm89INS1_16FlashAttnBwdSm80INS1_25CollectiveMainloopBwdSm80ILi2ELi2EN4cute5tupleIJNS5_1CILi64EEENS7_ILi128EEES9_EEENS_10bfloat16_tEfNS_4arch4Sm80ELb0ELb1ELb0ELb0ELb0ELb0ELb0ELb0ELi2ELi2ELi2ELi2ELb0EEENS1_24CollectiveEpilogueBwdGQAISA_fSD_Li256ELb0ELb0EEENS1_19SingleTileSchedulerILb0ELb0ELb0ELi128EEEEEEEEEvNT_6ParamsE)
        /*01ac*/ 	.word	0x00000000


	//----- nvinfo : EIATTR_REGCOUNT
	.align		4
.L_82:
        /*01b0*/ 	.byte	0x04, 0x2f
        /*01b2*/ 	.short	(.L_84 - .L_83)
	.align		4
.L_83:
        /*01b4*/ 	.word	index@(_ZN7cutlass13device_kernelIN5flash19enable_sm80_to_sm89INS1_16FlashAttnBwdSm80INS1_25CollectiveMainloopBwdSm80ILi2ELi2EN4cute5tupleIJNS5_1CILi64EEENS7_ILi128EEES9_EEENS_10bfloat16_tEfNS_4arch4Sm80ELb0ELb1ELb0ELb0ELb1ELb0ELb0ELb0ELi2ELi2ELi2ELi2ELb0EEENS1_21CollectiveEpilogueBwdISA_SB_SD_Li256ELb0ELb0ELi4EEENS1_19SingleTileSchedulerILb0ELb0ELb0ELi128EEEEEEEEEvNT_6ParamsE)
        /*01b8*/ 	.word	0x00000004


	//----- nvinfo : EIATTR_FRAME_SIZE
	.align		4
.L_84:
        /*01bc*/ 	.byte	0x04, 0x11
        /*01be*/ 	.short	(.L_86 - .L_85)
	.align		4
.L_85:
        /*01c0*/ 	.word	index@(_ZN7cutlass13device_kernelIN5flash19enable_sm80_to_sm89INS1_16FlashAttnBwdSm80INS1_25CollectiveMainloopBwdSm80ILi2ELi2EN4cute5tupleIJNS5_1CILi64EEENS7_ILi128EEES9_EEENS_10bfloat16_tEfNS_4arch4Sm80ELb0ELb1ELb0ELb0ELb1ELb0ELb0ELb0ELi2ELi2ELi2ELi2ELb0EEENS1_21CollectiveEpilogueBwdISA_SB_SD_Li256ELb0ELb0ELi4EEENS1_19SingleTileSchedulerILb0ELb0ELb0ELi128EEEEEEEEEvNT_6ParamsE)
        /*01c4*/ 	.word	0x00000000


	//----- nvinfo : EIATTR_REGCOUNT
	.align		4
.L_86:
        /*01c8*/ 	.byte	0x04, 0x2f
        /*01ca*/ 	.short	(.L_88 - .L_87)
	.align		4
.L_87:
        /*01cc*/ 	.word	index@(_ZN7cutlass13device_kernelIN5flash19enable_sm80_to_sm89INS1_16FlashAttnBwdSm80INS1_25CollectiveMainloopBwdSm80ILi2ELi2EN4cute5tupleIJNS5_1CILi64EEENS7_ILi128EEES9_EEENS_10bfloat16_tEfNS_4arch4Sm80ELb0ELb1ELb0ELb0ELb0ELb0ELb0ELb0ELi2ELi2ELi2ELi2ELb0EEENS1_21CollectiveEpilogueBwdISA_SB_SD_Li256ELb0ELb0ELi4EEENS1_19SingleTileSchedulerILb0ELb0ELb0ELi128EEEEEEEEEvNT_6ParamsE)
        /*01d0*/ 	.word	0x00000004


	//----- nvinfo : EIATTR_FRAME_SIZE
	.align		4
.L_88:
        /*01d4*/ 	.byte	0x04, 0x11
        /*01d6*/ 	.short	(.L_90 - .L_89)
	.align		4
.L_89:
        /*01d8*/ 	.word	index@(_ZN7cutlass13device_kernelIN5flash19enable_sm80_to_sm89INS1_16FlashAttnBwdSm80INS1_25CollectiveMainloopBwdSm80ILi2ELi2EN4cute5tupleIJNS5_1CILi64EEENS7_ILi128EEES9_EEENS_10bfloat16_tEfNS_4arch4Sm80ELb0ELb1ELb0ELb0ELb0ELb0ELb0ELb0ELi2ELi2ELi2ELi2ELb0EEENS1_21CollectiveEpilogueBwdISA_SB_SD_Li256ELb0ELb0ELi4EEENS1_19SingleTileSchedulerILb0ELb0ELb0ELi128EEEEEEEEEvNT_6ParamsE)
        /*01dc*/ 	.word	0x00000000


	//----- nvinfo : EIATTR_REGCOUNT
	.align		4
.L_90:
        /*01e0*/ 	.byte	0x04, 0x2f
        /*01e2*/ 	.short	(.L_92 - .L_91)
	.align		4
.L_91:
        /*01e4*/ 	.word	index@(_ZN7cutlass13device_kernelIN5flash19enable_sm80_to_sm89INS1_16FlashAttnBwdSm80INS1_25CollectiveMainloopBwdSm80ILi2ELi2EN4cute5tupleIJNS5_1CILi64EEENS7_ILi128EEES9_EEENS_10bfloat16_tEfNS_4arch4Sm80ELb0ELb0ELb0ELb1ELb1ELb0ELb0ELb0ELi2ELi2ELi2ELi2ELb0EEENS1_24CollectiveEpilogueBwdGQAISA_fSD_Li256ELb1ELb1EEENS1_19SingleTileSchedulerILb1ELb0ELb0ELi128EEEEEEEEEvNT_6ParamsE)
        /*01e8*/ 	.word	0x00000004


	//----- nvinfo : EIATTR_FRAME_SIZE
	.align		4
.L_92:
        /*01ec*/ 	.byte	0x04, 0x11
        /*01ee*/ 	.short	(.L_94 - .L_93)
	.align		4
.L_93:
        /*01f0*/ 	.word	index@(_ZN7cutlass13device_kernelIN5flash19enable_sm80_to_sm89INS1_16FlashAttnBwdSm80INS1_25CollectiveMainloopBwdSm80ILi2ELi2EN4cute5tupleIJNS5_1CILi64EEENS7_ILi128EEES9_EEENS_10bfloat16_tEfNS_4arch4Sm80ELb0ELb0ELb0ELb1ELb1ELb0ELb0ELb0ELi2ELi2ELi2ELi2ELb0EEENS1_24CollectiveEpilogueBwdGQAISA_fSD_Li256ELb1ELb1EEENS1_19SingleTileSchedulerILb1ELb0ELb0ELi128EEEEEEEEEvNT_6ParamsE)
        /*01f4*/ 	.word	0x00000000


	//----- nvinfo : EIATTR_REGCOUNT
	.align		4
.L_94:
        /*01f8*/ 	.byte	0x04, 0x2f
        /*01fa*/ 	.short	(.L_96 - .L_95)
	.align		4
.L_95:
        /*01fc*/ 	.word	index@(_ZN7cutlass13device_kernelIN5flash19enable_sm80_to_sm89INS1_16FlashAttnBwdSm80INS1_25CollectiveMainloopBwdSm80ILi2ELi2EN4cute5tupleIJNS5_1CILi64EEENS7_ILi128EEES9_EEENS_10bfloat16_tEfNS_4arch4Sm80ELb0ELb0ELb0ELb1ELb0ELb0ELb0ELb0ELi2ELi2ELi2ELi2ELb0EEENS1_24CollectiveEpilogueBwdGQAISA_fSD_Li256ELb1ELb0EEENS1_19SingleTileSchedulerILb1ELb0ELb0ELi128EEEEEEEEEvNT_6ParamsE)
        /*0200*/ 	.word	0x00000004


	//----- nvinfo : EIATTR_FRAME_SIZE
	.align		4
.L_96:
        /*0204*/ 	.byte	0x04, 0x11
        /*0206*/ 	.short	(.L_98 - .L_97)
	.align		4
.L_97:
        /*0208*/ 	.word	index@(_ZN7cutlass13device_kernelIN5flash19enable_sm80_to_sm89INS1_16FlashAttnBwdSm80INS1_25CollectiveMainloopBwdSm80ILi2ELi2EN4cute5tupleIJNS5_1CILi64EEENS7_ILi128EEES9_EEENS_10bfloat16_tEfNS_4arch4Sm80ELb0ELb0ELb0ELb1ELb0ELb0ELb0ELb0ELi2ELi2ELi2ELi2ELb0EEENS1_24CollectiveEpilogueBwdGQAISA_fSD_Li256ELb1ELb0EEENS1_19SingleTileSchedulerILb1ELb0ELb0ELi128EEEEEEEEEvNT_6ParamsE)
        /*020c*/ 	.word	0x00000000


	//----- nvinfo : EIATTR_REGCOUNT
	.align		4
.L_98:
        /*0210*/ 	.byte	0x04, 0x2f
        /*0212*/ 	.short	(.L_100 - .L_99)
	.align		4
.L_99:
        /*0214*/ 	.word	index@(_ZN7cutlass13device_kernelIN5flash19enable_sm80_to_sm89INS1_16FlashAttnBwdSm80INS1_25CollectiveMainloopBwdSm80ILi2ELi2EN4cute5tupleIJNS5_1CILi64EEENS7_ILi128EEES9_EEENS_10bfloat16_tEfNS_4arch4Sm80ELb0ELb0ELb0ELb1ELb1ELb0ELb0ELb0ELi2ELi2ELi2ELi2ELb0EEENS1_21CollectiveEpilogueBwdISA_SB_SD_Li256ELb1ELb0ELi4EEENS1_19SingleTileSchedulerILb1ELb0ELb0ELi128EEEEEEEEEvNT_6ParamsE)
        /*0218*/ 	.word	0x00000004


	//----- nvinfo : EIATTR_FRAME_SIZE
	.align		4
.L_100:
        /*021c*/ 	.byte	0x04, 0x11
        /*021e*/ 	.short	(.L_102 - .L_101)
	.align		4
.L_101:
        /*0220*/ 	.word	index@(_ZN7cutlass13device_kernelIN5flash19enable_sm80_to_sm89INS1_16FlashAttnBwdSm80INS1_25CollectiveMainloopBwdSm80ILi2ELi2EN4cute5tupleIJNS5_1CILi64EEENS7_ILi128EEES9_EEENS_10bfloat16_tEfNS_4arch4Sm80ELb0ELb0ELb0ELb1ELb1ELb0ELb0ELb0ELi2ELi2ELi2ELi2ELb0EEENS1_21CollectiveEpilogueBwdISA_SB_SD_Li256ELb1ELb0ELi4EEENS1_19SingleTileSchedulerILb1ELb0ELb0ELi128EEEEEEEEEvNT_6ParamsE)
        /*0224*/ 	.word	0x00000000


	//----- nvinfo : EIATTR_REGCOUNT
	.align		4
.L_102:
        /*0228*/ 	.byte	0x04, 0x2f
        /*022a*/ 	.short	(.L_104 - .L_103)
	.align		4
.L_103:
        /*022c*/ 	.word	index@(_ZN7cutlass13device_kernelIN5flash19enable_sm80_to_sm89INS1_16FlashAttnBwdSm80INS1_25CollectiveMainloopBwdSm80ILi2ELi2EN4cute5tupleIJNS5_1CILi64EEENS7_ILi128EEES9_EEENS_10bfloat16_tEfNS_4arch4Sm80ELb0ELb0ELb0ELb1ELb0ELb0ELb0ELb0ELi2ELi2ELi2ELi2ELb0EEENS1_21CollectiveEpilogueBwdISA_SB_SD_Li256ELb1ELb0ELi4EEENS1_19SingleTileSchedulerILb1ELb0ELb0ELi128EEEEEEEEEvNT_6ParamsE)
        /*0230*/ 	.word	0x00000004


	//----- nvinfo : EIATTR_FRAME_SIZE
	.align		4
.L_104:
        /*0234*/ 	.byte	0x04, 0x11
        /*0236*/ 	.short	(.L_106 - .L_105)
	.align		4
.L_105:
        /*0238*/ 	.word	index@(_ZN7cutlass13device_kernelIN5flash19enable_sm80_to_sm89INS1_16FlashAttnBwdSm80INS1_25CollectiveMainloopBwdSm80ILi2ELi2EN4cute5tupleIJNS5_1CILi64EEENS7_ILi128EEES9_EEENS_10bfloat16_tEfNS_4arch4Sm80ELb0ELb0ELb0ELb1ELb0ELb0ELb0ELb0ELi2ELi2ELi2ELi2ELb0EEENS1_21CollectiveEpilogueBwdISA_SB_SD_Li256ELb1ELb0ELi4EEENS1_19SingleTileSchedulerILb1ELb0ELb0ELi128EEEEEEEEEvNT_6ParamsE)
        /*023c*/ 	.word	0x00000000


	//----- nvinfo : EIATTR_REGCOUNT
	.align		4
.L_106:
        /*0240*/ 	.byte	0x04, 0x2f
        /*0242*/ 	.short	(.L_108 - .L_107)
	.align		4
.L_107:
        /*0244*/ 	.word	index@(_ZN7cutlass13device_kernelIN5flash19enable_sm80_to_sm89INS1_16FlashAttnBwdSm80INS1_25CollectiveMainloopBwdSm80ILi2ELi2EN4cute5tupleIJNS5_1CILi64EEENS7_ILi128EEES9_EEENS_10bfloat16_tEfNS_4arch4Sm80ELb0ELb0ELb0ELb0ELb1ELb0ELb0ELb0ELi2ELi2ELi2ELi2ELb0EEENS1_24CollectiveEpilogueBwdGQAISA_fSD_Li256ELb0ELb1EEENS1_19SingleTileSchedulerILb0ELb0ELb0ELi128EEEEEEEEEvNT_6ParamsE)
        /*0248*/ 	.word	0x00000004


	//----- nvinfo : EIATTR_FRAME_SIZE
	.align		4
.L_108:
        /*024c*/ 	.byte	0x04, 0x11
        /*024e*/ 	.short	(.L_110 - .L_109)
	.align		4
.L_109:
        /*0250*/ 	.word	index@(_ZN7cutlass13device_kernelIN5flash19enable_sm80_to_sm89INS1_16FlashAttnBwdSm80INS1_25CollectiveMainloopBwdSm80ILi2ELi2EN4cute5tupleIJNS5_1CILi64EEENS7_ILi128EEES9_EEENS_10bfloat16_tEfNS_4arch4Sm80ELb0ELb0ELb0ELb0ELb1ELb0ELb0ELb0ELi2ELi2ELi2ELi2ELb0EEENS1_24CollectiveEpilogueBwdGQAISA_fSD_Li256ELb0ELb1EEENS1_19SingleTileSchedulerILb0ELb0ELb0ELi128EEEEEEEEEvNT_6ParamsE)
        /*0254*/ 	.word	0x00000000


	//----- nvinfo : EIATTR_REGCOUNT
	.align		4
.L_110:
        /*0258*/ 	.byte	0x04, 0x2f
        /*025a*/ 	.short	(.L_112 - .L_111)
	.align		4
.L_111:
        /*025c*/ 	.word	index@(_ZN7cutlass13device_kernelIN5flash19enable_sm80_to_sm89INS1_16FlashAttnBwdSm80INS1_25CollectiveMainloopBwdSm80ILi2ELi2EN4cute5tupleIJNS5_1CILi64EEENS7_ILi128EEES9_EEENS_10bfloat16_tEfNS_4arch4Sm80ELb0ELb0ELb0ELb0ELb0ELb0ELb0ELb0ELi2ELi2ELi2ELi2ELb0EEENS1_24CollectiveEpilogueBwdGQAISA_fSD_Li256ELb0ELb0EEENS1_19SingleTileSchedulerILb0ELb0ELb0ELi128EEEEEEEEEvNT_6ParamsE)
        /*0260*/ 	.word	0x00000004


	//----- nvinfo : EIATTR_FRAME_SIZE
	.align		4
.L_112:
        /*0264*/ 	.byte	0x04, 0x11
        /*0266*/ 	.short	(.L_114 - .L_113)
	.align		4
.L_113:
        /*0268*/ 	.word	index@(_ZN7cutlass13device_kernelIN5flash19enable_sm80_to_sm89INS1_16FlashAttnBwdSm80INS1_25CollectiveMainloopBwdSm80ILi2ELi2EN4cute5tupleIJNS5_1CILi64EEENS7_ILi128EEES9_EEENS_10bfloat16_tEfNS_4arch4Sm80ELb0ELb0ELb0ELb0ELb0ELb0ELb0ELb0ELi2ELi2ELi2ELi2ELb0EEENS1_24CollectiveEpilogueBwdGQAISA_fSD_Li256ELb0ELb0EEENS1_19SingleTileSchedulerILb0ELb0ELb0ELi128EEEEEEEEEvNT_6ParamsE)
        /*026c*/ 	.word	0x00000000


	//----- nvinfo : EIATTR_REGCOUNT
	.align		4
.L_114:
        /*0270*/ 	.byte	0x04, 0x2f
        /*0272*/ 	.short	(.L_116 - .L_115)
	.align		4
.L_115:
        /*0274*/ 	.word	index@(_ZN7cutlass13device_kernelIN5flash19enable_sm80_to_sm89INS1_16FlashAttnBwdSm80INS1_25CollectiveMainloopBwdSm80ILi2ELi2EN4cute5tupleIJNS5_1CILi64EEENS7_ILi128EEES9_EEENS_10bfloat16_tEfNS_4arch4Sm80ELb0ELb0ELb0ELb0ELb1ELb0ELb0ELb0ELi2ELi2ELi2ELi2ELb0EEENS1_21CollectiveEpilogueBwdISA_SB_SD_Li256ELb0ELb0ELi4EEENS1_19SingleTileSchedulerILb0ELb0ELb0ELi128EEEEEEEEEvNT_6ParamsE)
        /*0278*/ 	.word	0x00000004


	//----- nvinfo : EIATTR_FRAME_SIZE
	.align		4
.L_116:
        /*027c*/ 	.byte	0x04, 0x11
        /*027e*/ 	.short	(.L_118 - .L_117)
	.align		4
.L_117:
        /*0280*/ 	.word	index@(_ZN7cutlass13device_kernelIN5flash19enable_sm80_to_sm89INS1_16FlashAttnBwdSm80INS1_25CollectiveMainloopBwdSm80ILi2ELi2EN4cute5tupleIJNS5_1CILi64EEENS7_ILi128EEES9_EEENS_10bfloat16_tEfNS_4arch4Sm80ELb0ELb0ELb0ELb0ELb1ELb0ELb0ELb0ELi2ELi2ELi2ELi2ELb0EEENS1_21CollectiveEpilogueBwdISA_SB_SD_Li256ELb0ELb0ELi4EEENS1_19SingleTileSchedulerILb0ELb0ELb0ELi128EEEEEEEEEvNT_6ParamsE)
        /*0284*/ 	.word	0x00000000


	//----- nvinfo : EIATTR_REGCOUNT
	.align		4
.L_118:
        /*0288*/ 	.byte	0x04, 0x2f
        /*028a*/ 	.short	(.L_120 - .L_119)
	.align		4
.L_119:
        /*028c*/ 	.word	index@(_ZN7cutlass13device_kernelIN5flash19enable_sm80_to_sm89INS1_16FlashAttnBwdSm80INS1_25CollectiveMainloopBwdSm80ILi2ELi2EN4cute5tupleIJNS5_1CILi64EEENS7_ILi128EEES9_EEENS_10bfloat16_tEfNS_4arch4Sm80ELb0ELb0ELb0ELb0ELb0ELb0ELb0ELb0ELi2ELi2ELi2ELi2ELb0EEENS1_21CollectiveEpilogueBwdISA_SB_SD_Li256ELb0ELb0ELi4EEENS1_19SingleTileSchedulerILb0ELb0ELb0ELi128EEEEEEEEEvNT_6ParamsE)
        /*0290*/ 	.word	0x00000004


	//----- nvinfo : EIATTR_FRAME_SIZE
	.align		4
.L_120:
        /*0294*/ 	.byte	0x04, 0x11
        /*0296*/ 	.short	(.L_122 - .L_121)
	.align		4
.L_121:
        /*0298*/ 	.word	index@(_ZN7cutlass13device_kernelIN5flash19enable_sm80_to_sm89INS1_16FlashAttnBwdSm80INS1_25CollectiveMainloopBwdSm80ILi2ELi2EN4cute5tupleIJNS5_1CILi64EEENS7_ILi128EEES9_EEENS_10bfloat16_tEfNS_4arch4Sm80ELb0ELb0ELb0ELb0ELb0ELb0ELb0ELb0ELi2ELi2ELi2ELi2ELb0EEENS1_21CollectiveEpilogueBwdISA_SB_SD_Li256ELb0ELb0ELi4EEENS1_19SingleTileSchedulerILb0ELb0ELb0ELi128EEEEEEEEEvNT_6ParamsE)
        /*029c*/ 	.word	0x00000000


	//----- nvinfo : EIATTR_REGCOUNT
	.align		4
.L_122:
        /*02a0*/ 	.byte	0x04, 0x2f
        /*02a2*/ 	.short	(.L_124 - .L_123)
	.align		4
.L_123:
        /*02a4*/ 	.word	index@(_ZN7cutlass13device_kernelIN5flash19enable_sm80_to_sm89INS1_16FlashAttnBwdSm80INS1_25CollectiveMainloopBwdSm80ILi2ELi1EN4cute5tupleIJNS5_1CILi64EEENS7_ILi96EEENS7_ILi128EEEEEENS_10bfloat16_tEfNS_4arch4Sm80ELb1ELb0ELb0ELb1ELb1ELb0ELb0ELb0ELi2ELi2ELi2ELi2ELb1EEENS1_24CollectiveEpilogueBwdGQAISB_fSE_Li256ELb1ELb1EEENS1_25SingleTileBwdLPTSchedulerILb1ELi96ELb1EEEEEEEEEvNT_6ParamsE)
        /*02a8*/ 	.word	0x00000004


	//----- nvinfo : EIATTR_FRAME_SIZE
	.align		4
.L_124:
        /*02ac*/ 	.byte	0x04, 0x11
        /*02ae*/ 	.short	(.L_126 - .L_125)
	.align		4
.L_125:
        /*02b0*/ 	.word	index@(_ZN7cutlass13device_kernelIN5flash19enable_sm80_to_sm89INS1_16FlashAttnBwdSm80INS1_25CollectiveMainloopBwdSm80ILi2ELi1EN4cute5tupleIJNS5_1CILi64EEENS7_ILi96EEENS7_ILi128EEEEEENS_10bfloat16_tEfNS_4arch4Sm80ELb1ELb0ELb0ELb1ELb1ELb0ELb0ELb0ELi2ELi2ELi2ELi2ELb1EEENS1_24CollectiveEpilogueBwdGQAISB_fSE_Li256ELb1ELb1EEENS1_25SingleTileBwdLPTSchedulerILb1ELi96ELb1EEEEEEEEEvNT_6ParamsE)
        /*02b4*/ 	.word	0x00000000


	//----- nvinfo : EIATTR_REGCOUNT
	.align		4
.L_126:
        /*02b8*/ 	.byte	0x04, 0x2f
        /*02ba*/ 	.short	(.L_128 - .L_127)
	.align		4
.L_127:
        /*02bc*/ 	.word	index@(_ZN7cutlass13device_kernelIN5flash32FlashAttnBwdPostprocessConvertdQIN4cute5tupleIJNS3_1CILi96EEENS5_ILi128EEEEEENS_10bfloat16_tEfNS_4arch4Sm80ELi256ENS3_8TiledMMAINS3_8MMA_AtomIJNS3_30SM80_16x8x16_F32BF16BF16F32_TNEEEENS3_6LayoutINS4_IJNS5_ILi2EEENS5_ILi4EEENS5_ILi1EEEEEENS4_IJSJ_SH_NS5_ILi0EEEEEEEENS4_IJNS5_ILi32EEENS5_ILi64EEENS5_ILi16EEEEEEEELb0EEEEEvNT_6ParamsE)
        /*02c0*/ 	.word	0x00000044


	//----- nvinfo : EIATTR_FRAME_SIZE
	.align		4
.L_128:
        /*02c4*/ 	.byte	0x04, 0x11
        /*02c6*/ 	.short	(.L_130 - .L_129)
	.align		4
.L_129:
        /*02c8*/ 	.word	index@(_ZN7cutlass13device_kernelIN5flash32FlashAttnBwdPostprocessConvertdQIN4cute5tupleIJNS3_1CILi96EEENS5_ILi128EEEEEENS_10bfloat16_tEfNS_4arch4Sm80ELi256ENS3_8TiledMMAINS3_8MMA_AtomIJNS3_30SM80_16x8x16_F32BF16BF16F32_TNEEEENS3_6LayoutINS4_IJNS5_ILi2EEENS5_ILi4EEENS5_ILi1EEEEEENS4_IJSJ_SH_NS5_ILi0EEEEEEEENS4_IJNS5_ILi32EEENS5_ILi64EEENS5_ILi16EEEEEEEELb0EEEEEvNT_6ParamsE)
        /*02cc*/ 	.word	0x00000000


	//----- nvinfo : EIATTR_REGCOUNT
	.align		4
.L_130:
        /*02d0*/ 	.byte	0x04, 0x2f
        /*02d2*/ 	.short	(.L_132 - .L_131)
	.align		4
.L_131:
        /*02d4*/ 	.word	index@(_ZN7cutlass13device_kernelIN5flash19enable_sm80_to_sm89INS1_16FlashAttnBwdSm80INS1_25CollectiveMainloopBwdSm80ILi2ELi1EN4cute5tupleIJNS5_1CILi64EEENS7_ILi96EEENS7_ILi128EEEEEENS_10bfloat16_tEfNS_4arch4Sm80ELb1ELb0ELb0ELb1ELb0ELb0ELb0ELb0ELi2ELi2ELi2ELi2ELb1EEENS1_24CollectiveEpilogueBwdGQAISB_fSE_Li256ELb1ELb0EEENS1_25SingleTileBwdLPTSchedulerILb1ELi96ELb0EEEEEEEEEvNT_6ParamsE)
        /*02d8*/ 	.word	0x00000004


	//----- nvinfo : EIATTR_FRAME_SIZE
	.align		4
.L_132:
        /*02dc*/ 	.byte	0x04, 0x11
        /*02de*/ 	.short	(.L_134 - .L_133)
	.align		4
.L_133:
        /*02e0*/ 	.word	index@(_ZN7cutlass13device_kernelIN5flash19enable_sm80_to_sm89INS1_16FlashAttnBwdSm80INS1_25CollectiveMainloopBwdSm80ILi2ELi1EN4cute5tupleIJNS5_1CILi64EEENS7_ILi96EEENS7_ILi128EEEEEENS_10bfloat16_tEfNS_4arch4Sm80ELb1ELb0ELb0ELb1ELb0ELb0ELb0ELb0ELi2ELi2ELi2ELi2ELb1EEENS1_24CollectiveEpilogueBwdGQAISB_fSE_Li256ELb1ELb0EEENS1_25SingleTileBwdLPTSchedulerILb1ELi96ELb0EEEEEEEEEvNT_6ParamsE)
        /*02e4*/ 	.word	0x00000000


	//----- nvinfo : EIATTR_REGCOUNT
	.align		4
.L_134:
        /*02e8*/ 	.byte	0x04, 0x2f
        /*02ea*/ 	.short	(.L_136 - .L_135)
	.align		4
.L_135:
        /*02ec*/ 	.word	index@(_ZN7cutlass13device_kernelIN5flash19enable_sm80_to_sm89INS1_16FlashAttnBwdSm80INS1_25CollectiveMainloopBwdSm80ILi2ELi1EN4cute5tupleIJNS5_1CILi64EEENS7_ILi96EEENS7_ILi128EEEEEENS_10bfloat16_tEfNS_4arch4Sm80ELb1ELb0ELb0ELb1ELb1ELb0ELb0ELb0ELi2ELi2ELi2ELi2ELb1EEENS1_21CollectiveEpilogueBwdISB_SC_SE_Li256ELb1ELb0ELi4EEENS1_25SingleTileBwdLPTSchedulerILb1ELi96ELb1EEEEEEEEEvNT_6ParamsE)
        /*02f0*/ 	.word	0x00000004


	//----- nvinfo : EIATTR_FRAME_SIZE
	.align		4
.L_136:
        /*02f4*/ 	.byte	0x04, 0x11
        /*02f6*/ 	.short	(.L_138 - .L_137)
	.align		4
.L_137:
        /*02f8*/ 	.word	index@(_ZN7cutlass13device_kernelIN5flash19enable_sm80_to_sm89INS1_16FlashAttnBwdSm80INS1_25CollectiveMainloopBwdSm80ILi2ELi1EN4cute5tupleIJNS5_1CILi64EEENS7_ILi96EEENS7_ILi128EEEEEENS_10bfloat16_tEfNS_4arch4Sm80ELb1ELb0ELb0ELb1ELb1ELb0ELb0ELb0ELi2ELi2ELi2ELi2ELb1EEENS1_21CollectiveEpilogueBwdISB_SC_SE_Li256ELb1ELb0ELi4EEENS1_25SingleTileBwdLPTSchedulerILb1ELi96ELb1EEEEEEEEEvNT_6ParamsE)
        /*02fc*/ 	.word	0x00000000


	//----- nvinfo : EIATTR_REGCOUNT
	.align		4
.L_138:
        /*0300*/ 	.byte	0x04, 0x2f
        /*0302*/ 	.short	(.L_140 - .L_139)
	.align		4
.L_139:
        /*0304*/ 	.word	index@(_ZN7cutlass13device_kernelIN5flash19enable_sm80_to_sm89INS1_16FlashAttnBwdSm80INS1_25CollectiveMainloopBwdSm80ILi2ELi1EN4cute5tupleIJNS5_1CILi64EEENS7_ILi96EEENS7_ILi128EEEEEENS_10bfloat16_tEfNS_4arch4Sm80ELb1ELb0ELb0ELb1ELb0ELb0ELb0ELb0ELi2ELi2ELi2ELi2ELb1EEENS1_21CollectiveEpilogueBwdISB_SC_SE_Li256ELb1ELb0ELi4EEENS1_25SingleTileBwdLPTSchedulerILb1ELi96ELb0EEEEEEEEEvNT_6ParamsE)
        /*0308*/ 	.word	0x00000004


	//----- nvinfo : EIATTR_FRAME_SIZE
	.align		4
.L_140:
        /*030c*/ 	.byte	0x04, 0x11
        /*030e*/ 	.short	(.L_142 - .L_141)
	.align		4
.L_141:
        /*0310*/ 	.word	index@(_ZN7cutlass13device_kernelIN5flash19enable_sm80_to_sm89INS1_16FlashAttnBwdSm80INS1_25CollectiveMainloopBwdSm80ILi2ELi1EN4cute5tupleIJNS5_1CILi64EEENS7_ILi96EEENS7_ILi128EEEEEENS_10bfloat16_tEfNS_4arch4Sm80ELb1ELb0ELb0ELb1ELb0ELb0ELb0ELb0ELi2ELi2ELi2ELi2ELb1EEENS1_21CollectiveEpilogueBwdISB_SC_SE_Li256ELb1ELb0ELi4EEENS1_25SingleTileBwdLPTSchedulerILb1ELi96ELb0EEEEEEEEEvNT_6ParamsE)
        /*0314*/ 	.word	0x00000000


	//----- nvinfo : EIATTR_REGCOUNT
	.align		4
.L_142:
        /*0318*/ 	.byte	0x04, 0x2f
        /*031a*/ 	.short	(.L_144 - .L_143)
	.align		4
.L_143:
        /*031c*/ 	.word	index@(_ZN7cutlass13device_kernelIN5flash19enable_sm80_to_sm89INS1_16FlashAttnBwdSm80INS1_25CollectiveMainloopBwdSm80ILi2ELi1EN4cute5tupleIJNS5_1CILi64EEENS7_ILi96EEENS7_ILi128EEEEEENS_10bfloat16_tEfNS_4arch4Sm80ELb1ELb0ELb0ELb0ELb1ELb0ELb0ELb0ELi2ELi2ELi2ELi2ELb1EEENS1_24CollectiveEpilogueBwdGQAISB_fSE_Li256ELb0ELb1EEENS1_25SingleTileBwdLPTSchedulerILb0ELi96ELb1EEEEEEEEEvNT_6ParamsE)
        /*0320*/ 	.word	0x00000004


	//----- nvinfo : EIATTR_FRAME_SIZE
	.align		4
.L_144:
        /*0324*/ 	.byte	0x04, 0x11
        /*0326*/ 	.short	(.L_146 - .L_145)
	.align		4
.L_145:
        /*0328*/ 	.word	index@(_ZN7cutlass13device_kernelIN5flash19enable_sm80_to_sm89INS1_16FlashAttnBwdSm80INS1_25CollectiveMainloopBwdSm80ILi2ELi1EN4cute5tupleIJNS5_1CILi64EEENS7_ILi96EEENS7_ILi128EEEEEENS_10bfloat16_tEfNS_4arch4Sm80ELb1ELb0ELb0ELb0ELb1ELb0ELb0ELb0ELi2ELi2ELi2ELi2ELb1EEENS1_24CollectiveEpilogueBwdGQAISB_fSE_Li256ELb0ELb1EEENS1_25SingleTileBwdLPTSchedulerILb0ELi96ELb1EEEEEEEEEvNT_6ParamsE)
        /*032c*/ 	.word	0x00000000


	//----- nvinfo : EIATTR_REGCOUNT
	.align		4
.L_146:
        /*0330*/ 	.byte	0x04, 0x2f
        /*0332*/ 	.short	(.L_148 - .L_147)
	.align		4
.L_147:
        /*0334*/ 	.word	index@(_ZN7cutlass13device_kernelIN5flash19enable_sm80_to_sm89INS1_16FlashAttnBwdSm80INS1_25CollectiveMainloopBwdSm80ILi2ELi1EN4cute5tupleIJNS5_1CILi64EEENS7_ILi96EEENS7_ILi128EEEEEENS_10bfloat16_tEfNS_4arch4Sm80ELb1ELb0ELb0ELb0ELb0ELb0ELb0ELb0ELi2ELi2ELi2ELi2ELb1EEENS1_24CollectiveEpilogueBwdGQAISB_fSE_Li256ELb0ELb0EEENS1_25SingleTileBwdLPTSchedulerILb0ELi96ELb0EEEEEEEEEvNT_6ParamsE)
        /*0338*/ 	.word	0x00000004


	//----- nvinfo : EIATTR_FRAME_SIZE
	.align		4
.L_148:
        /*033c*/ 	.byte	0x04, 0x11
        /*033e*/ 	.short	(.L_150 - .L_149)
	.align		4
.L_149:
        /*0340*/ 	.word	index@(_ZN7cutlass13device_kernelIN5flash19enable_sm80_to_sm89INS1_16FlashAttnBwdSm80INS1_25CollectiveMainloopBwdSm80ILi2ELi1EN4cute5tupleIJNS5_1CILi64EEENS7_ILi96EEENS7_ILi128EEEEEENS_10bfloat16_tEfNS_4arch4Sm80ELb1ELb0ELb0ELb0ELb0ELb0ELb0ELb0ELi2ELi2ELi2ELi2ELb1EEENS1_24CollectiveEpilogueBwdGQAISB_fSE_Li256ELb0ELb0EEENS1_25SingleTileBwdLPTSchedulerILb0ELi96ELb0EEEEEEEEEvNT_6ParamsE)
        /*0344*/ 	.word	0x00000000


	//----- nvinfo : EIATTR_REGCOUNT
	.align		4
.L_150:
        /*0348*/ 	.byte	0x04, 0x2f
        /*034a*/ 	.short	(.L_152 - .L_151)
	.align		4
.L_151:
        /*034c*/ 	.word	index@(_ZN7cutlass13device_kernelIN5flash19enable_sm80_to_sm89INS1_16FlashAttnBwdSm80INS1_25CollectiveMainloopBwdSm80ILi2ELi1EN4cute5tupleIJNS5_1CILi64EEENS7_ILi96EEENS7_ILi128EEEEEENS_10bfloat16_tEfNS_4arch4Sm80ELb1ELb0ELb0ELb0ELb1ELb0ELb0ELb0ELi2ELi2ELi2ELi2ELb1EEENS1_21CollectiveEpilogueBwdISB_SC_SE_Li256ELb0ELb0ELi4EEENS1_25SingleTileBwdLPTSchedulerILb0ELi96ELb1EEEEEEEEEvNT_6ParamsE)
        /*0350*/ 	.word	0x00000004


	//----- nvinfo : EIATTR_FRAME_SIZE
	.align		4
.L_152:
        /*0354*/ 	.byte	0x04, 0x11
        /*0356*/ 	.short	(.L_154 - .L_153)
	.align		4
.L_153:
        /*0358*/ 	.word	index@(_ZN7cutlass13device_kernelIN5flash19enable_sm80_to_sm89INS1_16FlashAttnBwdSm80INS1_25CollectiveMainloopBwdSm80ILi2ELi1EN4cute5tupleIJNS5_1CILi64EEENS7_ILi96EEENS7_ILi128EEEEEENS_10bfloat16_tEfNS_4arch4Sm80ELb1ELb0ELb0ELb0ELb1ELb0ELb0ELb0ELi2ELi2ELi2ELi2ELb1EEENS1_21CollectiveEpilogueBwdISB_SC_SE_Li256ELb0ELb0ELi4EEENS1_25SingleTileBwdLPTSchedulerILb0ELi96ELb1EEEEEEEEEvNT_6ParamsE)
        /*035c*/ 	.word	0x00000000


	//----- nvinfo : EIATTR_REGCOUNT
	.align		4
.L_154:
        /*0360*/ 	.byte	0x04, 0x2f
        /*0362*/ 	.short	(.L_156 - .L_155)
	.align		4
.L_155:
        /*0364*/ 	.word	index@(_ZN7cutlass13device_kernelIN5flash19enable_sm80_to_sm89INS1_16FlashAttnBwdSm80INS1_25CollectiveMainloopBwdSm80ILi2ELi1EN4cute5tupleIJNS5_1CILi64EEENS7_ILi96EEENS7_ILi128EEEEEENS_10bfloat16_tEfNS_4arch4Sm80ELb1ELb0ELb0ELb0ELb0ELb0ELb0ELb0ELi2ELi2ELi2ELi2ELb1EEENS1_21CollectiveEpilogueBwdISB_SC_SE_Li256ELb0ELb0ELi4EEENS1_25SingleTileBwdLPTSchedulerILb0ELi96ELb0EEEEEEEEEvNT_6ParamsE)
        /*0368*/ 	.word	0x00000004


	//----- nvinfo : EIATTR_FRAME_SIZE
	.align		4
.L_156:
        /*036c*/ 	.byte	0x04, 0x11
        /*036e*/ 	.short	(.L_158 - .L_157)
	.align		4
.L_157:
        /*0370*/ 	.word	index@(_ZN7cutlass13device_kernelIN5flash19enable_sm80_to_sm89INS1_16FlashAttnBwdSm80INS1_25CollectiveMainloopBwdSm80ILi2ELi1EN4cute5tupleIJNS5_1CILi64EEENS7_ILi96EEENS7_ILi128EEEEEENS_10bfloat16_tEfNS_4arch4Sm80ELb1ELb0ELb0ELb0ELb0ELb0ELb0ELb0ELi2ELi2ELi2ELi2ELb1EEENS1_21CollectiveEpilogueBwdISB_SC_SE_Li256ELb0ELb0ELi4EEENS1_25SingleTileBwdLPTSchedulerILb0ELi96ELb0EEEEEEEEEvNT_6ParamsE)
        /*0374*/ 	.word	0x00000000


	//----- nvinfo : EIATTR_REGCOUNT
	.align		4
.L_158:
        /*0378*/ 	.byte	0x04, 0x2f
        /*037a*/ 	.short	(.L_160 - .L_159)
	.align		4
.L_159:
        /*037c*/ 	.word	index@(_ZN7cutlass13device_kernelIN5flash19enable_sm80_to_sm89INS1_16FlashAttnBwdSm80INS1_25CollectiveMainloopBwdSm80ILi2ELi1EN4cute5tupleIJNS5_1CILi64EEENS7_ILi96EEENS7_ILi128EEEEEENS_10bfloat16_tEfNS_4arch4Sm80ELb0ELb1ELb0ELb1ELb1ELb0ELb0ELb0ELi2ELi2ELi2ELi2ELb1EEENS1_24CollectiveEpilogueBwdGQAISB_fSE_Li256ELb1ELb1EEENS1_19SingleTileSchedulerILb1ELb0ELb0ELi96EEEEEEEEEvNT_6ParamsE)
        /*0380*/ 	.word	0x00000004


	//----- nvinfo : EIATTR_FRAME_SIZE
	.align		4
.L_160:
        /*0384*/ 	.byte	0x04, 0x11
        /*0386*/ 	.short	(.L_162 - .L_161)
	.align		4
.L_161:
        /*0388*/ 	.word	index@(_ZN7cutlass13device_kernelIN5flash19enable_sm80_to_sm89INS1_16FlashAttnBwdSm80INS1_25CollectiveMainloopBwdSm80ILi2ELi1EN4cute5tupleIJNS5_1CILi64EEENS7_ILi96EEENS7_ILi128EEEEEENS_10bfloat16_tEfNS_4arch4Sm80ELb0ELb1ELb0ELb1ELb1ELb0ELb0ELb0ELi2ELi2ELi2ELi2ELb1EEENS1_24CollectiveEpilogueBwdGQAISB_fSE_Li256ELb1ELb1EEENS1_19SingleTileSchedulerILb1ELb0ELb0ELi96EEEEEEEEEvNT_6ParamsE)
        /*038c*/ 	.word	0x00000000


	//----- nvinfo : EIATTR_REGCOUNT
	.align		4
.L_162:
        /*0390*/ 	.byte	0x04, 0x2f
        /*0392*/ 	.short	(.L_164 - .L_163)
	.align		4
.L_163:
        /*0394*/ 	.word	index@(_ZN7cutlass13device_kernelIN5flash19enable_sm80_to_sm89INS1_16FlashAttnBwdSm80INS1_25CollectiveMainloopBwdSm80ILi2ELi1EN4cute5tupleIJNS5_1CILi64EEENS7_ILi96EEENS7_ILi128EEEEEENS_10bfloat16_tEfNS_4arch4Sm80ELb0ELb1ELb0ELb1ELb0ELb0ELb0ELb0ELi2ELi2ELi2ELi2ELb1EEENS1_24CollectiveEpilogueBwdGQAISB_fSE_Li256ELb1ELb0EEENS1_19SingleTileSchedulerILb1ELb0ELb0ELi96EEEEEEEEEvNT_6ParamsE)
        /*0398*/ 	.word	0x00000004


	//----- nvinfo : EIATTR_FRAME_SIZE
	.align		4
.L_164:
        /*039c*/ 	.byte	0x04, 0x11
        /*039e*/ 	.short	(.L_166 - .L_165)
	.align		4
.L_165:
        /*03a0*/ 	.word	index@(_ZN7cutlass13device_kernelIN5flash19enable_sm80_to_sm89INS1_16FlashAttnBwdSm80INS1_25CollectiveMainloopBwdSm80ILi2ELi1EN4cute5tupleIJNS5_1CILi64EEENS7_ILi96EEENS7_ILi128EEEEEENS_10bfloat16_tEfNS_4arch4Sm80ELb0ELb1ELb0ELb1ELb0ELb0ELb0ELb0ELi2ELi2ELi2ELi2ELb1EEENS1_24CollectiveEpilogueBwdGQAISB_fSE_Li256ELb1ELb0EEENS1_19SingleTileSchedulerILb1ELb0ELb0ELi96EEEEEEEEEvNT_6ParamsE)
        /*03a4*/ 	.word	0x00000000


	//----- nvinfo : EIATTR_REGCOUNT
	.align		4
.L_166:
        /*03a8*/ 	.byte	0x04, 0x2f
        /*03aa*/ 	.short	(.L_168 - .L_167)
	.align		4
.L_167:
        /*03ac*/ 	.word	index@(_ZN7cutlass13device_kernelIN5flash19enable_sm80_to_sm89INS1_16FlashAttnBwdSm80INS1_25CollectiveMainloopBwdSm80ILi2ELi1EN4cute5tupleIJNS5_1CILi64EEENS7_ILi96EEENS7_ILi128EEEEEENS_10bfloat16_tEfNS_4arch4Sm80ELb0ELb1ELb0ELb1ELb1ELb0ELb0ELb0ELi2ELi2ELi2ELi2ELb1EEENS1_21CollectiveEpilogueBwdISB_SC_SE_Li256ELb1ELb0ELi4EEENS1_19SingleTileSchedulerILb1ELb0ELb0ELi96EEEEEEEEEvNT_6ParamsE)
        /*03b0*/ 	.word	0x00000004


	//----- nvinfo : EIATTR_FRAME_SIZE
	.align		4
.L_168:
        /*03b4*/ 	.byte	0x04, 0x11
        /*03b6*/ 	.short	(.L_170 - .L_169)
	.align		4
.L_169:
        /*03b8*/ 	.word	index@(_ZN7cutlass13device_kernelIN5flash19enable_sm80_to_sm89INS1_16FlashAttnBwdSm80INS1_25CollectiveMainloopBwdSm80ILi2ELi1EN4cute5tupleIJNS5_1CILi64EEENS7_ILi96EEENS7_ILi128EEEEEENS_10bfloat16_tEfNS_4arch4Sm80ELb0ELb1ELb0ELb1ELb1ELb0ELb0ELb0ELi2ELi2ELi2ELi2ELb1EEENS1_21CollectiveEpilogueBwdISB_SC_SE_Li256ELb1ELb0ELi4EEENS1_19SingleTileSchedulerILb1ELb0ELb0ELi96EEEEEEEEEvNT_6ParamsE)
        /*03bc*/ 	.word	0x00000000


	//----- nvinfo : EIATTR_REGCOUNT
	.align		4
.L_170:
        /*03c0*/ 	.byte	0x04, 0x2f
        /*03c2*/ 	.short	(.L_172 - .L_171)
	.align		4
.L_171:
        /*03c4*/ 	.word	index@(_ZN7cutlass13device_kernelIN5flash19enable_sm80_to_sm89INS1_16FlashAttnBwdSm80INS1_25CollectiveMainloopBwdSm80ILi2ELi1EN4cute5tupleIJNS5_1CILi64EEENS7_ILi96EEENS7_ILi128EEEEEENS_10bfloat16_tEfNS_4arch4Sm80ELb0ELb1ELb0ELb1ELb0ELb0ELb0ELb0ELi2ELi2ELi2ELi2ELb1EEENS1_21CollectiveEpilogueBwdISB_SC_SE_Li256ELb1ELb0ELi4EEENS1_19SingleTileSchedulerILb1ELb0ELb0ELi96EEEEEEEEEvNT_6ParamsE)
        /*03c8*/ 	.word	0x00000004


	//----- nvinfo : EIATTR_FRAME_SIZE
	.align		4
.L_172:
        /*03cc*/ 	.byte	0x04, 0x11
        /*03ce*/ 	.short	(.L_174 - .L_173)
	.align		4
.L_173:
        /*03d0*/ 	.word	index@(_ZN7cutlass13device_kernelIN5flash19enable_sm80_to_sm89INS1_16FlashAttnBwdSm80INS1_25CollectiveMainloopBwdSm80ILi2ELi1EN4cute5tupleIJNS5_1CILi64EEENS7_ILi96EEENS7_ILi128EEEEEENS_10bfloat16_tEfNS_4arch4Sm80ELb0ELb1ELb0ELb1ELb0ELb0ELb0ELb0ELi2ELi2ELi2ELi2ELb1EEENS1_21CollectiveEpilogueBwdISB_SC_SE_Li256ELb1ELb0ELi4EEENS1_19SingleTileSchedulerILb1ELb0ELb0ELi96EEEEEEEEEvNT_6ParamsE)
        /*03d4*/ 	.word	0x00000000


	//----- nvinfo : EIATTR_REGCOUNT
	.align		4
.L_174:
        /*03d8*/ 	.byte	0x04, 0x2f
        /*03da*/ 	.short	(.L_176 - .L_175)
	.align		4
.L_175:
        /*03dc*/ 	.word	index@(_ZN7cutlass13device_kernelIN5flash19enable_sm80_to_sm89INS1_16FlashAttnBwdSm80INS1_25CollectiveMainloopBwdSm80ILi2ELi1EN4cute5tupleIJNS5_1CILi64EEENS7_ILi96EEENS7_ILi128EEEEEENS_10bfloat16_tEfNS_4arch4Sm80ELb0ELb1ELb0ELb0ELb1ELb0ELb0ELb0ELi2ELi2ELi2ELi2ELb1EEENS1_24CollectiveEpilogueBwdGQAISB_fSE_Li256ELb0ELb1EEENS1_19SingleTileSchedulerILb0ELb0ELb0ELi96EEEEEEEEEvNT_6ParamsE)
        /*03e0*/ 	.word	0x00000004


	//----- nvinfo : EIATTR_FRAME_SIZE
	.align		4
.L_176:
        /*03e4*/ 	.byte	0x04, 0x11
        /*03e6*/ 	.short	(.L_178 - .L_177)
	.align		4
.L_177:
        /*03e8*/ 	.word	index@(_ZN7cutlass13device_kernelIN5flash19enable_sm80_to_sm89INS1_16FlashAttnBwdSm80INS1_25CollectiveMainloopBwdSm80ILi2ELi1EN4cute5tupleIJNS5_1CILi64EEENS7_ILi96EEENS7_ILi128EEEEEENS_10bfloat16_tEfNS_4arch4Sm80ELb0ELb1ELb0ELb0ELb1ELb0ELb0ELb0ELi2ELi2ELi2ELi2ELb1EEENS1_24CollectiveEpilogueBwdGQAISB_fSE_Li256ELb0ELb1EEENS1_19SingleTileSchedulerILb0ELb0ELb0ELi96EEEEEEEEEvNT_6ParamsE)
        /*03ec*/ 	.word	0x00000000


	//----- nvinfo : EIATTR_REGCOUNT
	.align		4
.L_178:
        /*03f0*/ 	.byte	0x04, 0x2f
        /*03f2*/ 	.short	(.L_180 - .L_179)
	.align		4
.L_179:
        /*03f4*/ 	.word	index@(_ZN7cutlass13device_kernelIN5flash19enable_sm80_to_sm89INS1_16FlashAttnBwdSm80INS1_25CollectiveMainloopBwdSm80ILi2ELi1EN4cute5tupleIJNS5_1CILi64EEENS7_ILi96EEENS7_ILi128EEEEEENS_10bfloat16_tEfNS_4arch4Sm80ELb0ELb1ELb0ELb0ELb0ELb0ELb0ELb0ELi2ELi2ELi2ELi2ELb1EEENS1_24CollectiveEpilogueBwdGQAISB_fSE_Li256ELb0ELb0EEENS1_19SingleTileSchedulerILb0ELb0ELb0ELi96EEEEEEEEEvNT_6ParamsE)
        /*03f8*/ 	.word	0x00000004


	//----- nvinfo : EIATTR_FRAME_SIZE
	.align		4
.L_180:
        /*03fc*/ 	.byte	0x04, 0x11
        /*03fe*/ 	.short	(.L_182 - .L_181)
	.align		4
.L_181:
        /*0400*/ 	.word	index@(_ZN7cutlass13device_kernelIN5flash19enable_sm80_to_sm89INS1_16FlashAttnBwdSm80INS1_25CollectiveMainloopBwdSm80ILi2ELi1EN4cute5tupleIJNS5_1CILi64EEENS7_ILi96EEENS7_ILi128EEEEEENS_10bfloat16_tEfNS_4arch4Sm80ELb0ELb1ELb0ELb0ELb0ELb0ELb0ELb0ELi2ELi2ELi2ELi2ELb1EEENS1_24CollectiveEpilogueBwdGQAISB_fSE_Li256ELb0ELb0EEENS1_19SingleTileSchedulerILb0ELb0ELb0ELi96EEEEEEEEEvNT_6ParamsE)
        /*0404*/ 	.word	0x00000000


	//----- nvinfo : EIATTR_REGCOUNT
	.align		4
.L_182:
        /*0408*/ 	.byte	0x04, 0x2f
        /*040a*/ 	.short	(.L_184 - .L_183)
	.align		4
.L_183:
        /*040c*/ 	.word	index@(_ZN7cutlass13device_kernelIN5flash19enable_sm80_to_sm89INS1_16FlashAttnBwdSm80INS1_25CollectiveMainloopBwdSm80ILi2ELi1EN4cute5tupleIJNS5_1CILi64EEENS7_ILi96EEENS7_ILi128EEEEEENS_10bfloat16_tEfNS_4arch4Sm80ELb0ELb1ELb0ELb0ELb1ELb0ELb0ELb0ELi2ELi2ELi2ELi2ELb1EEENS1_21CollectiveEpilogueBwdISB_SC_SE_Li256ELb0ELb0ELi4EEENS1_19SingleTileSchedulerILb0ELb0ELb0ELi96EEEEEEEEEvNT_6ParamsE)
        /*0410*/ 	.word	0x00000004


	//----- nvinfo : EIATTR_FRAME_SIZE
	.align		4
.L_184:
        /*0414*/ 	.byte	0x04, 0x11
        /*0416*/ 	.short	(.L_186 - .L_185)
	.align		4
.L_185:
        /*0418*/ 	.word	index@(_ZN7cutlass13device_kernelIN5flash19enable_sm80_to_sm89INS1_16FlashAttnBwdSm80INS1_25CollectiveMainloopBwdSm80ILi2ELi1EN4cute5tupleIJNS5_1CILi64EEENS7_ILi96EEENS7_ILi128EEEEEENS_10bfloat16_tEfNS_4arch4Sm80ELb0ELb1ELb0ELb0ELb1ELb0ELb0ELb0ELi2ELi2ELi2ELi2ELb1EEENS1_21CollectiveEpilogueBwdISB_SC_SE_Li256ELb0ELb0ELi4EEENS1_19SingleTileSchedulerILb0ELb0ELb0ELi96EEEEEEEEEvNT_6ParamsE)
        /*041c*/ 	.word	0x00000000


	//----- nvinfo : EIATTR_REGCOUNT
	.align		4
.L_186:
        /*0420*/ 	.byte	0x04, 0x2f
        /*0422*/ 	.short	(.L_188 - .L_187)
	.align		4
.L_187:
        /*0424*/ 	.word	index@(_ZN7cutlass13device_kernelIN5flash19enable_sm80_to_sm89INS1_16FlashAttnBwdSm80INS1_25CollectiveMainloopBwdSm80ILi2ELi1EN4cute5tupleIJNS5_1CILi64EEENS7_ILi96EEENS7_ILi128EEEEEENS_10bfloat16_tEfNS_4arch4Sm80ELb0ELb1ELb0ELb0ELb0ELb0ELb0ELb0ELi2ELi2ELi2ELi2ELb1EEENS1_21CollectiveEpilogueBwdISB_SC_SE_Li256ELb0ELb0ELi4EEENS1_19SingleTileSchedulerILb0ELb0ELb0ELi96EEEEEEEEEvNT_6ParamsE)
        /*0428*/ 	.word	0x00000004


	//----- nvinfo : EIATTR_FRAME_SIZE
	.align		4
.L_188:
        /*042c*/ 	.byte	0x04, 0x11
        /*042e*/ 	.short	(.L_190 - .L_189)
	.align		4
.L_189:
        /*0430*/ 	.word	index@(_ZN7cutlass13device_kernelIN5flash19enable_sm80_to_sm89INS1_16FlashAttnBwdSm80INS1_25CollectiveMainloopBwdSm80ILi2ELi1EN4cute5tupleIJNS5_1CILi64EEENS7_ILi96EEENS7_ILi128EEEEEENS_10bfloat16_tEfNS_4arch4Sm80ELb0ELb1ELb0ELb0ELb0ELb0ELb0ELb0ELi2ELi2ELi2ELi2ELb1EEENS1_21CollectiveEpilogueBwdISB_SC_SE_Li256ELb0ELb0ELi4EEENS1_19SingleTileSchedulerILb0ELb0ELb0ELi96EEEEEEEEEvNT_6ParamsE)
        /*0434*/ 	.word	0x00000000


	//----- nvinfo : EIATTR_REGCOUNT
	.align		4
.L_190:
        /*0438*/ 	.byte	0x04, 0x2f
        /*043a*/ 	.short	(.L_192 - .L_191)
	.align		4
.L_191:
        /*043c*/ 	.word	index@(_ZN7cutlass13device_kernelIN5flash19enable_sm80_to_sm89INS1_16FlashAttnBwdSm80INS1_25CollectiveMainloopBwdSm80ILi2ELi1EN4cute5tupleIJNS5_1CILi64EEENS7_ILi96EEENS7_ILi128EEEEEENS_10bfloat16_tEfNS_4arch4Sm80ELb0ELb0ELb0ELb1ELb1ELb0ELb0ELb0ELi2ELi2ELi2ELi2ELb1EEENS1_24CollectiveEpilogueBwdGQAISB_fSE_Li256ELb1ELb1EEENS1_19SingleTileSchedulerILb1ELb0ELb0ELi96EEEEEEEEEvNT_6ParamsE)
        /*0440*/ 	.word	0x00000004


	//----- nvinfo : EIATTR_FRAME_SIZE
	.align		4
.L_192:
        /*0444*/ 	.byte	0x04, 0x11
        /*0446*/ 	.short	(.L_194 - .L_193)
	.align		4
.L_193:
        /*0448*/ 	.word	index@(_ZN7cutlass13device_kernelIN5flash19enable_sm80_to_sm89INS1_16FlashAttnBwdSm80INS1_25CollectiveMainloopBwdSm80ILi2ELi1EN4cute5tupleIJNS5_1CILi64EEENS7_ILi96EEENS7_ILi128EEEEEENS_10bfloat16_tEfNS_4arch4Sm80ELb0ELb0ELb0ELb1ELb1ELb0ELb0ELb0ELi2ELi2ELi2ELi2ELb1EEENS1_24CollectiveEpilogueBwdGQAISB_fSE_Li256ELb1ELb1EEENS1_19SingleTileSchedulerILb1ELb0ELb0ELi96EEEEEEEEEvNT_6ParamsE)
        /*044c*/ 	.word	0x00000000


	//----- nvinfo : EIATTR_REGCOUNT
	.align		4
.L_194:
        /*0450*/ 	.byte	0x04, 0x2f
        /*0452*/ 	.short	(.L_196 - .L_195)
	.align		4
.L_195:
        /*0454*/ 	.word	index@(_ZN7cutlass13device_kernelIN5flash19enable_sm80_to_sm89INS1_16FlashAttnBwdSm80INS1_25CollectiveMainloopBwdSm80ILi2ELi1EN4cute5tupleIJNS5_1CILi64EEENS7_ILi96EEENS7_ILi128EEEEEENS_10bfloat16_tEfNS_4arch4Sm80ELb0ELb0ELb0ELb1ELb0ELb0ELb0ELb0ELi2ELi2ELi2ELi2ELb1EEENS1_24CollectiveEpilogueBwdGQAISB_fSE_Li256ELb1ELb0EEENS1_19SingleTileSchedulerILb1ELb0ELb0ELi96EEEEEEEEEvNT_6ParamsE)
        /*0458*/ 	.word	0x00000004


	//----- nvinfo : EIATTR_FRAME_SIZE
	.align		4
.L_196:
        /*045c*/ 	.byte	0x04, 0x11
        /*045e*/ 	.short	(.L_198 - .L_197)
	.align		4
.L_197:
        /*0460*/ 	.word	index@(_ZN7cutlass13device_kernelIN5flash19enable_sm80_to_sm89INS1_16FlashAttnBwdSm80INS1_25CollectiveMainloopBwdSm80ILi2ELi1EN4cute5tupleIJNS5_1CILi64EEENS7_ILi96EEENS7_ILi128EEEEEENS_10bfloat16_tEfNS_4arch4Sm80ELb0ELb0ELb0ELb1ELb0ELb0ELb0ELb0ELi2ELi2ELi2ELi2ELb1EEENS1_24CollectiveEpilogueBwdGQAISB_fSE_Li256ELb1ELb0EEENS1_19SingleTileSchedulerILb1ELb0ELb0ELi96EEEEEEEEEvNT_6ParamsE)
        /*0464*/ 	.word	0x00000000


	//----- nvinfo : EIATTR_REGCOUNT
	.align		4
.L_198:
        /*0468*/ 	.byte	0x04, 0x2f
        /*046a*/ 	.short	(.L_200 - .L_199)
	.align		4
.L_199:
        /*046c*/ 	.word	index@(_ZN7cutlass13device_kernelIN5flash19enable_sm80_to_sm89INS1_16FlashAttnBwdSm80INS1_25CollectiveMainloopBwdSm80ILi2ELi1EN4cute5tupleIJNS5_1CILi64EEENS7_ILi96EEENS7_ILi128EEEEEENS_10bfloat16_tEfNS_4arch4Sm80ELb0ELb0ELb0ELb1ELb1ELb0ELb0ELb0ELi2ELi2ELi2ELi2ELb1EEENS1_21CollectiveEpilogueBwdISB_SC_SE_Li256ELb1ELb0ELi4EEENS1_19SingleTileSchedulerILb1ELb0ELb0ELi96EEEEEEEEEvNT_6ParamsE)
        /*0470*/ 	.word	0x00000004


	//----- nvinfo : EIATTR_FRAME_SIZE
	.align		4
.L_200:
        /*0474*/ 	.byte	0x04, 0x11
        /*0476*/ 	.short	(.L_202 - .L_201)
	.align		4
.L_201:
        /*0478*/ 	.word	index@(_ZN7cutlass13device_kernelIN5flash19enable_sm80_to_sm89INS1_16FlashAttnBwdSm80INS1_25CollectiveMainloopBwdSm80ILi2ELi1EN4cute5tupleIJNS5_1CILi64EEENS7_ILi96EEENS7_ILi128EEEEEENS_10bfloat16_tEfNS_4arch4Sm80ELb0ELb0ELb0ELb1ELb1ELb0ELb0ELb0ELi2ELi2ELi2ELi2ELb1EEENS1_21CollectiveEpilogueBwdISB_SC_SE_Li256ELb1ELb0ELi4EEENS1_19SingleTileSchedulerILb1ELb0ELb0ELi96EEEEEEEEEvNT_6ParamsE)
        /*047c*/ 	.word	0x00000000


	//----- nvinfo : EIATTR_REGCOUNT
	.align		4
.L_202:
        /*0480*/ 	.byte	0x04, 0x2f
        /*0482*/ 	.short	(.L_204 - .L_203)
	.align		4
.L_203:
        /*0484*/ 	.word	index@(_ZN7cutlass13device_kernelIN5flash19enable_sm80_to_sm89INS1_16FlashAttnBwdSm80INS1_25CollectiveMainloopBwdSm80ILi2ELi1EN4cute5tupleIJNS5_1CILi64EEENS7_ILi96EEENS7_ILi128EEEEEENS_10bfloat16_tEfNS_4arch4Sm80ELb0ELb0ELb0ELb1ELb0ELb0ELb0ELb0ELi2ELi2ELi2ELi2ELb1EEENS1_21CollectiveEpilogueBwdISB_SC_SE_Li256ELb1ELb0ELi4EEENS1_19SingleTileSchedulerILb1ELb0ELb0ELi96EEEEEEEEEvNT_6ParamsE)
        /*0488*/ 	.word	0x00000004


	//----- nvinfo : EIATTR_FRAME_SIZE
	.align		4
.L_204:
        /*048c*/ 	.byte	0x04, 0x11
        /*048e*/ 	.short	(.L_206 - .L_205)
	.align		4
.L_205:
        /*0490*/ 	.word	index@(_ZN7cutlass13device_kernelIN5flash19enable_sm80_to_sm89INS1_16FlashAttnBwdSm80INS1_25CollectiveMainloopBwdSm80ILi2ELi1EN4cute5tupleIJNS5_1CILi64EEENS7_ILi96EEENS7_ILi128EEEEEENS_10bfloat16_tEfNS_4arch4Sm80ELb0ELb0ELb0ELb1ELb0ELb0ELb0ELb0ELi2ELi2ELi2ELi2ELb1EEENS1_21CollectiveEpilogueBwdISB_SC_SE_Li256ELb1ELb0ELi4EEENS1_19SingleTileSchedulerILb1ELb0ELb0ELi96EEEEEEEEEvNT_6ParamsE)
        /*0494*/ 	.word	0x00000000


	//----- nvinfo : EIATTR_REGCOUNT
	.align		4
.L_206:
        /*0498*/ 	.byte	0x04, 0x2f
        /*049a*/ 	.short	(.L_208 - .L_207)
	.align		4
.L_207:
        /*049c*/ 	.word	index@(_ZN7cutlass13device_kernelIN5flash19enable_sm80_to_sm89INS1_16FlashAttnBwdSm80INS1_25CollectiveMainloopBwdSm80ILi2ELi1EN4cute5tupleIJNS5_1CILi64EEENS7_ILi96EEENS7_ILi128EEEEEENS_10bfloat16_tEfNS_4arch4Sm80ELb0ELb0ELb0ELb0ELb1ELb0ELb0ELb0ELi2ELi2ELi2ELi2ELb1EEENS1_24CollectiveEpilogueBwdGQAISB_fSE_Li256ELb0ELb1EEENS1_19SingleTileSchedulerILb0ELb0ELb0ELi96EEEEEEEEEvNT_6ParamsE)
        /*04a0*/ 	.word	0x00000004


	//----- nvinfo : EIATTR_FRAME_SIZE
	.align		4
.L_208:
        /*04a4*/ 	.byte	0x04, 0x11
        /*04a6*/ 	.short	(.L_210 - .L_209)
	.align		4
.L_209:
        /*04a8*/ 	.word	index@(_ZN7cutlass13device_kernelIN5flash19enable_sm80_to_sm89INS1_16FlashAttnBwdSm80INS1_25CollectiveMainloopBwdSm80ILi2ELi1EN4cute5tupleIJNS5_1CILi64EEENS7_ILi96EEENS7_ILi128EEEEEENS_10bfloat16_tEfNS_4arch4Sm80ELb0ELb0ELb0ELb0ELb1ELb0ELb0ELb0ELi2ELi2ELi2ELi2ELb1EEENS1_24CollectiveEpilogueBwdGQAISB_fSE_Li256ELb0ELb1EEENS1_19SingleTileSchedulerILb0ELb0ELb0ELi96EEEEEEEEEvNT_6ParamsE)
        /*04ac*/ 	.word	0x00000000


	//----- nvinfo : EIATTR_REGCOUNT
	.align		4
.L_210:
        /*04b0*/ 	.byte	0x04, 0x2f
        /*04b2*/ 	.short	(.L_212 - .L_211)
	.align		4
.L_211:
        /*04b4*/ 	.word	index@(_ZN7cutlass13device_kernelIN5flash19enable_sm80_to_sm89INS1_16FlashAttnBwdSm80INS1_25CollectiveMainloopBwdSm80ILi2ELi1EN4cute5tupleIJNS5_1CILi64EEENS7_ILi96EEENS7_ILi128EEEEEENS_10bfloat16_tEfNS_4arch4Sm80ELb0ELb0ELb0ELb0ELb0ELb0ELb0ELb0ELi2ELi2ELi2ELi2ELb1EEENS1_24CollectiveEpilogueBwdGQAISB_fSE_Li256ELb0ELb0EEENS1_19SingleTileSchedulerILb0ELb0ELb0ELi96EEEEEEEEEvNT_6ParamsE)
        /*04b8*/ 	.word	0x00000004


	//----- nvinfo : EIATTR_FRAME_SIZE
	.align		4
.L_212:
        /*04bc*/ 	.byte	0x04, 0x11
        /*04be*/ 	.short	(.L_214 - .L_213)
	.align		4
.L_213:
        /*04c0*/ 	.word	index@(_ZN7cutlass13device_kernelIN5flash19enable_sm80_to_sm89INS1_16FlashAttnBwdSm80INS1_25CollectiveMainloopBwdSm80ILi2ELi1EN4cute5tupleIJNS5_1CILi64EEENS7_ILi96EEENS7_ILi128EEEEEENS_10bfloat16_tEfNS_4arch4Sm80ELb0ELb0ELb0ELb0ELb0ELb0ELb0ELb0ELi2ELi2ELi2ELi2ELb1EEENS1_24CollectiveEpilogueBwdGQAISB_fSE_Li256ELb0ELb0EEENS1_19SingleTileSchedulerILb0ELb0ELb0ELi96EEEEEEEEEvNT_6ParamsE)
        /*04c4*/ 	.word	0x00000000


	//----- nvinfo : EIATTR_REGCOUNT
	.align		4
.L_214:
        /*04c8*/ 	.byte	0x04, 0x2f
        /*04ca*/ 	.short	(.L_216 - .L_215)
	.align		4
.L_215:
        /*04cc*/ 	.word	index@(_ZN7cutlass13device_kernelIN5flash19enable_sm80_to_sm89INS1_16FlashAttnBwdSm80INS1_25CollectiveMainloopBwdSm80ILi2ELi1EN4cute5tupleIJNS5_1CILi64EEENS7_ILi96EEENS7_ILi128EEEEEENS_10bfloat16_tEfNS_4arch4Sm80ELb0ELb0ELb0ELb0ELb1ELb0ELb0ELb0ELi2ELi2ELi2ELi2ELb1EEENS1_21CollectiveEpilogueBwdISB_SC_SE_Li256ELb0ELb0ELi4EEENS1_19SingleTileSchedulerILb0ELb0ELb0ELi96EEEEEEEEEvNT_6ParamsE)
        /*04d0*/ 	.word	0x00000004


	//----- nvinfo : EIATTR_FRAME_SIZE
	.align		4
.L_216:
        /*04d4*/ 	.byte	0x04, 0x11
        /*04d6*/ 	.short	(.L_218 - .L_217)
	.align		4
.L_217:
        /*04d8*/ 	.word	index@(_ZN7cutlass13device_kernelIN5flash19enable_sm80_to_sm89INS1_16FlashAttnBwdSm80INS1_25CollectiveMainloopBwdSm80ILi2ELi1EN4cute5tupleIJNS5_1CILi64EEENS7_ILi96EEENS7_ILi128EEEEEENS_10bfloat16_tEfNS_4arch4Sm80ELb0ELb0ELb0ELb0ELb1ELb0ELb0ELb0ELi2ELi2ELi2ELi2ELb1EEENS1_21CollectiveEpilogueBwdISB_SC_SE_Li256ELb0ELb0ELi4EEENS1_19SingleTileSchedulerILb0ELb0ELb0ELi96EEEEEEEEEvNT_6ParamsE)
        /*04dc*/ 	.word	0x00000000


	//----- nvinfo : EIATTR_REGCOUNT
	.align		4
.L_218:
        /*04e0*/ 	.byte	0x04, 0x2f
        /*04e2*/ 	.short	(.L_220 - .L_219)
	.align		4
.L_219:
        /*04e4*/ 	.word	index@(_ZN7cutlass13device_kernelIN5flash19enable_sm80_to_sm89INS1_16FlashAttnBwdSm80INS1_25CollectiveMainloopBwdSm80ILi2ELi1EN4cute5tupleIJNS5_1CILi64EEENS7_ILi96EEENS7_ILi128EEEEEENS_10bfloat16_tEfNS_4arch4Sm80ELb0ELb0ELb0ELb0ELb0ELb0ELb0ELb0ELi2ELi2ELi2ELi2ELb1EEENS1_21CollectiveEpilogueBwdISB_SC_SE_Li256ELb0ELb0ELi4EEENS1_19SingleTileSchedulerILb0ELb0ELb0ELi96EEEEEEEEEvNT_6ParamsE)
        /*04e8*/ 	.word	0x00000004


	//----- nvinfo : EIATTR_FRAME_SIZE
	.align		4
.L_220:
        /*04ec*/ 	.byte	0x04, 0x11
        /*04ee*/ 	.short	(.L_222 - .L_221)
	.align		4
.L_221:
        /*04f0*/ 	.word	index@(_ZN7cutlass13device_kernelIN5flash19enable_sm80_to_sm89INS1_16FlashAttnBwdSm80INS1_25CollectiveMainloopBwdSm80ILi2ELi1EN4cute5tupleIJNS5_1CILi64EEENS7_ILi96EEENS7_ILi128EEEEEENS_10bfloat16_tEfNS_4arch4Sm80ELb0ELb0ELb0ELb0ELb0ELb0ELb0ELb0ELi2ELi2ELi2ELi2ELb1EEENS1_21CollectiveEpilogueBwdISB_SC_SE_Li256ELb0ELb0ELi4EEENS1_19SingleTileSchedulerILb0ELb0ELb0ELi96EEEEEEEEEvNT_6ParamsE)
        /*04f4*/ 	.word	0x00000000


	//----- nvinfo : EIATTR_MIN_STACK_SIZE
	.align		4
.L_222:
        /*04f8*/ 	.byte	0x04, 0x12
        /*04fa*/ 	.short	(.L_224 - .L_223)
	.align		4
.L_223:
        /*04fc*/ 	.word	index@(_ZN7cutlass13device_kernelIN5flash19enable_sm80_to_sm89INS1_16FlashAttnBwdSm80INS1_25CollectiveMainloopBwdSm80ILi2ELi1EN4cute5tupleIJNS5_1CILi64EEENS7_ILi96EEENS7_ILi128EEEEEENS_10bfloat16_tEfNS_4arch4Sm80ELb0ELb0ELb0ELb0ELb0ELb0ELb0ELb0ELi2ELi2ELi2ELi2ELb1EEENS1_21CollectiveEpilogueBwdISB_SC_SE_Li256ELb0ELb0ELi4EEENS1_19SingleTileSchedulerILb0ELb0ELb0ELi96EEEEEEEEEvNT_6ParamsE)
        /*0500*/ 	.word	0x00000000


	//----- nvinfo : EIATTR_MIN_STACK_SIZE
	.align		4
.L_224:
        /*0504*/ 	.byte	0x04, 0x12
        /*0506*/ 	.short	(.L_226 - .L_225)
	.align		4
.L_225:
        /*0508*/ 	.word	index@(_ZN7cutlass13device_kernelIN5flash19enable_sm80_to_sm89INS1_16FlashAttnBwdSm80INS1_25CollectiveMainloopBwdSm80ILi2ELi1EN4cute5tupleIJNS5_1CILi64EEENS7_ILi96EEENS7_ILi128EEEEEENS_10bfloat16_tEfNS_4arch4Sm80ELb0ELb0ELb0ELb0ELb1ELb0ELb0ELb0ELi2ELi2ELi2ELi2ELb1EEENS1_21CollectiveEpilogueBwdISB_SC_SE_Li256ELb0ELb0ELi4EEENS1_19SingleTileSchedulerILb0ELb0ELb0ELi96EEEEEEEEEvNT_6ParamsE)
        /*050c*/ 	.word	0x00000000


	//----- nvinfo : EIATTR_MIN_STACK_SIZE
	.align		4
.L_226:
        /*0510*/ 	.byte	0x04, 0x12
        /*0512*/ 	.short	(.L_228 - .L_227)
	.align		4
.L_227:
        /*0514*/ 	.word	index@(_ZN7cutlass13device_kernelIN5flash19enable_sm80_to_sm89INS1_16FlashAttnBwdSm80INS1_25CollectiveMainloopBwdSm80ILi2ELi1EN4cute5tupleIJNS5_1CILi64EEENS7_ILi96EEENS7_ILi128EEEEEENS_10bfloat16_tEfNS_4arch4Sm80ELb0ELb0ELb0ELb0ELb0ELb0ELb0ELb0ELi2ELi2ELi2ELi2ELb1EEENS1_24CollectiveEpilogueBwdGQAISB_fSE_Li256ELb0ELb0EEENS1_19SingleTileSchedulerILb0ELb0ELb0ELi96EEEEEEEEEvNT_6ParamsE)
        /*0518*/ 	.word	0x00000000


	//----- nvinfo : EIATTR_MIN_STACK_SIZE
	.align		4
.L_228:
        /*051c*/ 	.byte	0x04, 0x12
        /*051e*/ 	.short	(.L_230 - .L_229)
	.align		4
.L_229:
        /*0520*/ 	.word	index@(_ZN7cutlass13device_kernelIN5flash19enable_sm80_to_sm89INS1_16FlashAttnBwdSm80INS1_25CollectiveMainloopBwdSm80ILi2ELi1EN4cute5tupleIJNS5_1CILi64EEENS7_ILi96EEENS7_ILi128EEEEEENS_10bfloat16_tEfNS_4arch4Sm80ELb0ELb0ELb0ELb0ELb1ELb0ELb0ELb0ELi2ELi2ELi2ELi2ELb1EEENS1_24CollectiveEpilogueBwdGQAISB_fSE_Li256ELb0ELb1EEENS1_19SingleTileSchedulerILb0ELb0ELb0ELi96EEEEEEEEEvNT_6ParamsE)
        /*0524*/ 	.word	0x00000000


	//----- nvinfo : EIATTR_MIN_STACK_SIZE
	.align		4
.L_230:
        /*0528*/ 	.byte	0x04, 0x12
        /*052a*/ 	.short	(.L_232 - .L_231)
	.align		4
.L_231:
        /*052c*/ 	.word	index@(_ZN7cutlass13device_kernelIN5flash19enable_sm80_to_sm89INS1_16FlashAttnBwdSm80INS1_25CollectiveMainloopBwdSm80ILi2ELi1EN4cute5tupleIJNS5_1CILi64EEENS7_ILi96EEENS7_ILi128EEEEEENS_10bfloat16_tEfNS_4arch4Sm80ELb0ELb0ELb0ELb1ELb0ELb0ELb0ELb0ELi2ELi2ELi2ELi2ELb1EEENS1_21CollectiveEpilogueBwdISB_SC_SE_Li256ELb1ELb0ELi4EEENS1_19SingleTileSchedulerILb1ELb0ELb0ELi96EEEEEEEEEvNT_6ParamsE)
        /*0530*/ 	.word	0x00000000


	//----- nvinfo : EIATTR_MIN_STACK_SIZE
	.align		4
.L_232:
        /*0534*/ 	.byte	0x04, 0x12
        /*0536*/ 	.short	(.L_234 - .L_233)
	.align		4
.L_233:
        /*0538*/ 	.word	index@(_ZN7cutlass13device_kernelIN5flash19enable_sm80_to_sm89INS1_16FlashAttnBwdSm80INS1_25CollectiveMainloopBwdSm80ILi2ELi1EN4cute5tupleIJNS5_1CILi64EEENS7_ILi96EEENS7_ILi128EEEEEENS_10bfloat16_tEfNS_4arch4Sm80ELb0ELb0ELb0ELb1ELb1ELb0ELb0ELb0ELi2ELi2ELi2ELi2ELb1EEENS1_21CollectiveEpilogueBwdISB_SC_SE_Li256ELb1ELb0ELi4EEENS1_19SingleTileSchedulerILb1ELb0ELb0ELi96EEEEEEEEEvNT_6ParamsE)
        /*053c*/ 	.word	0x00000000


	//----- nvinfo : EIATTR_MIN_STACK_SIZE
	.align		4
.L_234:
        /*0540*/ 	.byte	0x04, 0x12
        /*0542*/ 	.short	(.L_236 - .L_235)
	.align		4
.L_235:
        /*0544*/ 	.word	index@(_ZN7cutlass13device_kernelIN5flash19enable_sm80_to_sm89INS1_16FlashAttnBwdSm80INS1_25CollectiveMainloopBwdSm80ILi2ELi1EN4cute5tupleIJNS5_1CILi64EEENS7_ILi96EEENS7_ILi128EEEEEENS_10bfloat16_tEfNS_4arch4Sm80ELb0ELb0ELb0ELb1ELb0ELb0ELb0ELb0ELi2ELi2ELi2ELi2ELb1EEENS1_24CollectiveEpilogueBwdGQAISB_fSE_Li256ELb1ELb0EEENS1_19SingleTileSchedulerILb1ELb0ELb0ELi96EEEEEEEEEvNT_6ParamsE)
        /*0548*/ 	.word	0x00000000


	//----- nvinfo : EIATTR_MIN_STACK_SIZE
	.align		4
.L_236:
        /*054c*/ 	.byte	0x04, 0x12
        /*054e*/ 	.short	(.L_238 - .L_237)
	.align		4
.L_237:
        /*0550*/ 	.word	index@(_ZN7cutlass13device_kernelIN5flash19enable_sm80_to_sm89INS1_16FlashAttnBwdSm80INS1_25CollectiveMainloopBwdSm80ILi2ELi1EN4cute5tupleIJNS5_1CILi64EEENS7_ILi96EEENS7_ILi128EEEEEENS_10bfloat16_tEfNS_4arch4Sm80ELb0ELb0ELb0ELb1ELb1ELb0ELb0ELb0ELi2ELi2ELi2ELi2ELb1EEENS1_24CollectiveEpilogueBwdGQAISB_fSE_Li256ELb1ELb1EEENS1_19SingleTileSchedulerILb1ELb0ELb0ELi96EEEEEEEEEvNT_6ParamsE)
        /*0554*/ 	.word	0x00000000


	//----- nvinfo : EIATTR_MIN_STACK_SIZE
	.align		4
.L_238:
        /*0558*/ 	.byte	0x04, 0x12
        /*055a*/ 	.short	(.L_240 - .L_239)
	.align		4
.L_239:
        /*055c*/ 	.word	index@(_ZN7cutlass13device_kernelIN5flash19enable_sm80_to_sm89INS1_16FlashAttnBwdSm80INS1_25CollectiveMainloopBwdSm80ILi2ELi1EN4cute5tupleIJNS5_1CILi64EEENS7_ILi96EEENS7_ILi128EEEEEENS_10bfloat16_tEfNS_4arch4Sm80ELb0ELb1ELb0ELb0ELb0ELb0ELb0ELb0ELi2ELi2ELi2ELi2ELb1EEENS1_21CollectiveEpilogueBwdISB_SC_SE_Li256ELb0ELb0ELi4EEENS1_19SingleTileSchedulerILb0ELb0ELb0ELi96EEEEEEEEEvNT_6ParamsE)
        /*0560*/ 	.word	0x00000000


	//----- nvinfo : EIATTR_MIN_STACK_SIZE
	.align		4
.L_240:
        /*0564*/ 	.byte	0x04, 0x12
        /*0566*/ 	.short	(.L_242 - .L_241)
	.align		4
.L_241:
        /*0568*/ 	.word	index@(_ZN7cutlass13device_kernelIN5flash19enable_sm80_to_sm89INS1_16FlashAttnBwdSm80INS1_25CollectiveMainloopBwdSm80ILi2ELi1EN4cute5tupleIJNS5_1CILi64EEENS7_ILi96EEENS7_ILi128EEEEEENS_10bfloat16_tEfNS_4arch4Sm80ELb0ELb1ELb0ELb0ELb1ELb0ELb0ELb0ELi2ELi2ELi2ELi2ELb1EEENS1_21CollectiveEpilogueBwdISB_SC_SE_Li256ELb0ELb0ELi4EEENS1_19SingleTileSchedulerILb0ELb0ELb0ELi96EEEEEEEEEvNT_6ParamsE)
        /*056c*/ 	.word	0x00000000


	//----- nvinfo : EIATTR_MIN_STACK_SIZE
	.align		4
.L_242:
        /*0570*/ 	.byte	0x04, 0x12
        /*0572*/ 	.short	(.L_244 - .L_243)
	.align		4
.L_243:
        /*0574*/ 	.word	index@(_ZN7cutlass13device_kernelIN5flash19enable_sm80_to_sm89INS1_16FlashAttnBwdSm80INS1_25CollectiveMainloopBwdSm80ILi2ELi1EN4cute5tupleIJNS5_1CILi64EEENS7_ILi96EEENS7_ILi128EEEEEENS_10bfloat16_tEfNS_4arch4Sm80ELb0ELb1ELb0ELb0ELb0ELb0ELb0ELb0ELi2ELi2ELi2ELi2ELb1EEENS1_24CollectiveEpilogueBwdGQAISB_fSE_Li256ELb0ELb0EEENS1_19SingleTileSchedulerILb0ELb0ELb0ELi96EEEEEEEEEvNT_6ParamsE)
        /*0578*/ 	.word	0x00000000


	//----- nvinfo : EIATTR_MIN_STACK_SIZE
	.align		4
.L_244:
        /*057c*/ 	.byte	0x04, 0x12
        /*057e*/ 	.short	(.L_246 - .L_245)
	.align		4
.L_245:
        /*0580*/ 	.word	index@(_ZN7cutlass13device_kernelIN5flash19enable_sm80_to_sm89INS1_16FlashAttnBwdSm80INS1_25CollectiveMainloopBwdSm80ILi2ELi1EN4cute5tupleIJNS5_1CILi64EEENS7_ILi96EEENS7_ILi128EEEEEENS_10bfloat16_tEfNS_4arch4Sm80ELb0ELb1ELb0ELb0ELb1ELb0ELb0ELb0ELi2ELi2ELi2ELi2ELb1EEENS1_24CollectiveEpilogueBwdGQAISB_fSE_Li256ELb0ELb1EEENS1_19SingleTileSchedulerILb0ELb0ELb0ELi96EEEEEEEEEvNT_6ParamsE)
        /*0584*/ 	.word	0x00000000


	//----- nvinfo : EIATTR_MIN_STACK_SIZE
	.align		4
.L_246:
        /*0588*/ 	.byte	0x04, 0x12
        /*058a*/ 	.short	(.L_248 - .L_247)
	.align		4
.L_247:
        /*058c*/ 	.word	index@(_ZN7cutlass13device_kernelIN5flash19enable_sm80_to_sm89INS1_16FlashAttnBwdSm80INS1_25CollectiveMainloopBwdSm80ILi2ELi1EN4cute5tupleIJNS5_1CILi64EEENS7_ILi96EEENS7_ILi128EEEEEENS_10bfloat16_tEfNS_4arch4Sm80ELb0ELb1ELb0ELb1ELb0ELb0ELb0ELb0ELi2ELi2ELi2ELi2ELb1EEENS1_21CollectiveEpilogueBwdISB_SC_SE_Li256ELb1ELb0ELi4EEENS1_19SingleTileSchedulerILb1ELb0ELb0ELi96EEEEEEEEEvNT_6ParamsE)
        /*0590*/ 	.word	0x00000000


	//----- nvinfo : EIATTR_MIN_STACK_SIZE
	.align		4
.L_248:
        /*0594*/ 	.byte	0x04, 0x12
        /*0596*/ 	.short	(.L_250 - .L_249)
	.align		4
.L_249:
        /*0598*/ 	.word	index@(_ZN7cutlass13device_kernelIN5flash19enable_sm80_to_sm89INS1_16FlashAttnBwdSm80INS1_25CollectiveMainloopBwdSm80ILi2ELi1EN4cute5tupleIJNS5_1CILi64EEENS7_ILi96EEENS7_ILi128EEEEEENS_10bfloat16_tEfNS_4arch4Sm80ELb0ELb1ELb0ELb1ELb1ELb0ELb0ELb0ELi2ELi2ELi2ELi2ELb1EEENS1_21CollectiveEpilogueBwdISB_SC_SE_Li256ELb1ELb0ELi4EEENS1_19SingleTileSchedulerILb1ELb0ELb0ELi96EEEEEEEEEvNT_6ParamsE)
        /*059c*/ 	.word	0x00000000


	//----- nvinfo : EIATTR_MIN_STACK_SIZE
	.align		4
.L_250:
        /*05a0*/ 	.byte	0x04, 0x12
        /*05a2*/ 	.short	(.L_252 - .L_251)
	.align		4
.L_251:
        /*05a4*/ 	.word	index@(_ZN7cutlass13device_kernelIN5flash19enable_sm80_to_sm89INS1_16FlashAttnBwdSm80INS1_25CollectiveMainloopBwdSm80ILi2ELi1EN4cute5tupleIJNS5_1CILi64EEENS7_ILi96EEENS7_ILi128EEEEEENS_10bfloat16_tEfNS_4arch4Sm80ELb0ELb1ELb0ELb1ELb0ELb0ELb0ELb0ELi2ELi2ELi2ELi2ELb1EEENS1_24CollectiveEpilogueBwdGQAISB_fSE_Li256ELb1ELb0EEENS1_19SingleTileSchedulerILb1ELb0ELb0ELi96EEEEEEEEEvNT_6ParamsE)
        /*05a8*/ 	.word	0x00000000


	//----- nvinfo : EIATTR_MIN_STACK_SIZE
	.align		4
.L_252:
        /*05ac*/ 	.byte	0x04, 0x12
        /*05ae*/ 	.short	(.L_254 - .L_253)
	.align		4
.L_253:
        /*05b0*/ 	.word	index@(_ZN7cutlass13device_kernelIN5flash19enable_sm80_to_sm89INS1_16FlashAttnBwdSm80INS1_25CollectiveMainloopBwdSm80ILi2ELi1EN4cute5tupleIJNS5_1CILi64EEENS7_ILi96EEENS7_ILi128EEEEEENS_10bfloat16_tEfNS_4arch4Sm80ELb0ELb1ELb0ELb1ELb1ELb0ELb0ELb0ELi2ELi2ELi2ELi2ELb1EEENS1_24CollectiveEpilogueBwdGQAISB_fSE_Li256ELb1ELb1EEENS1_19SingleTileSchedulerILb1ELb0ELb0ELi96EEEEEEEEEvNT_6ParamsE)
        /*05b4*/ 	.word	0x00000000


	//----- nvinfo : EIATTR_MIN_STACK_SIZE
	.align		4
.L_254:
        /*05b8*/ 	.byte	0x04, 0x12
        /*05ba*/ 	.short	(.L_256 - .L_255)
	.align		4
.L_255:
        /*05bc*/ 	.word	index@(_ZN7cutlass13device_kernelIN5flash19enable_sm80_to_sm89INS1_16FlashAttnBwdSm80INS1_25CollectiveMainloopBwdSm80ILi2ELi1EN4cute5tupleIJNS5_1CILi64EEENS7_ILi96EEENS7_ILi128EEEEEENS_10bfloat16_tEfNS_4arch4Sm80ELb1ELb0ELb0ELb0ELb0ELb0ELb0ELb0ELi2ELi2ELi2ELi2ELb1EEENS1_21CollectiveEpilogueBwdISB_SC_SE_Li256ELb0ELb0ELi4EEENS1_25SingleTileBwdLPTSchedulerILb0ELi96ELb0EEEEEEEEEvNT_6ParamsE)
        /*05c0*/ 	.word	0x00000000


	//----- nvinfo : EIATTR_MIN_STACK_SIZE
	.align		4
.L_256:
        /*05c4*/ 	.byte	0x04, 0x12
        /*05c6*/ 	.short	(.L_258 - .L_257)
	.align		4
.L_257:
        /*05c8*/ 	.word	index@(_ZN7cutlass13device_kernelIN5flash19enable_sm80_to_sm89INS1_16FlashAttnBwdSm80INS1_25CollectiveMainloopBwdSm80ILi2ELi1EN4cute5tupleIJNS5_1CILi64EEENS7_ILi96EEENS7_ILi128EEEEEENS_10bfloat16_tEfNS_4arch4Sm80ELb1ELb0ELb0ELb0ELb1ELb0ELb0ELb0ELi2ELi2ELi2ELi2ELb1EEENS1_21CollectiveEpilogueBwdISB_SC_SE_Li256ELb0ELb0ELi4EEENS1_25SingleTileBwdLPTSchedulerILb0ELi96ELb1EEEEEEEEEvNT_6ParamsE)
        /*05cc*/ 	.word	0x00000000


	//----- nvinfo : EIATTR_MIN_STACK_SIZE
	.align		4
.L_258:
        /*05d0*/ 	.byte	0x04, 0x12
        /*05d2*/ 	.short	(.L_260 - .L_259)
	.align		4
.L_259:
        /*05d4*/ 	.word	index@(_ZN7cutlass13device_kernelIN5flash19enable_sm80_to_sm89INS1_16FlashAttnBwdSm80INS1_25CollectiveMainloopBwdSm80ILi2ELi1EN4cute5tupleIJNS5_1CILi64EEENS7_ILi96EEENS7_ILi128EEEEEENS_10bfloat16_tEfNS_4arch4Sm80ELb1ELb0ELb0ELb0ELb0ELb0ELb0ELb0ELi2ELi2ELi2ELi2ELb1EEENS1_24CollectiveEpilogueBwdGQAISB_fSE_Li256ELb0ELb0EEENS1_25SingleTileBwdLPTSchedulerILb0ELi96ELb0EEEEEEEEEvNT_6ParamsE)
        /*05d8*/ 	.word	0x00000000


	//----- nvinfo : EIATTR_MIN_STACK_SIZE
	.align		4
.L_260:
        /*05dc*/ 	.byte	0x04, 0x12
        /*05de*/ 	.short	(.L_262 - .L_261)
	.align		4
.L_261:
        /*05e0*/ 	.word	index@(_ZN7cutlass13device_kernelIN5flash19enable_sm80_to_sm89INS1_16FlashAttnBwdSm80INS1_25CollectiveMainloopBwdSm80ILi2ELi1EN4cute5tupleIJNS5_1CILi64EEENS7_ILi96EEENS7_ILi128EEEEEENS_10bfloat16_tEfNS_4arch4Sm80ELb1ELb0ELb0ELb0ELb1ELb0ELb0ELb0ELi2ELi2ELi2ELi2ELb1EEENS1_24CollectiveEpilogueBwdGQAISB_fSE_Li256ELb0ELb1EEENS1_25SingleTileBwdLPTSchedulerILb0ELi96ELb1EEEEEEEEEvNT_6ParamsE)
        /*05e4*/ 	.word	0x00000000


	//----- nvinfo : EIATTR_MIN_STACK_SIZE
	.align		4
.L_262:
        /*05e8*/ 	.byte	0x04, 0x12
        /*05ea*/ 	.short	(.L_264 - .L_263)
	.align		4
.L_263:
        /*05ec*/ 	.word	index@(_ZN7cutlass13device_kernelIN5flash19enable_sm80_to_sm89INS1_16FlashAttnBwdSm80INS1_25CollectiveMainloopBwdSm80ILi2ELi1EN4cute5tupleIJNS5_1CILi64EEENS7_ILi96EEENS7_ILi128EEEEEENS_10bfloat16_tEfNS_4arch4Sm80ELb1ELb0ELb0ELb1ELb0ELb0ELb0ELb0ELi2ELi2ELi2ELi2ELb1EEENS1_21CollectiveEpilogueBwdISB_SC_SE_Li256ELb1ELb0ELi4EEENS1_25SingleTileBwdLPTSchedulerILb1ELi96ELb0EEEEEEEEEvNT_6ParamsE)
        /*05f0*/ 	.word	0x00000000


	//----- nvinfo : EIATTR_MIN_STACK_SIZE
	.align		4
.L_264:
        /*05f4*/ 	.byte	0x04, 0x12
        /*05f6*/ 	.short	(.L_266 - .L_265)
	.align		4
.L_265:
        /*05f8*/ 	.word	index@(_ZN7cutlass13device_kernelIN5flash19enable_sm80_to_sm89INS1_16FlashAttnBwdSm80INS1_25CollectiveMainloopBwdSm80ILi2ELi1EN4cute5tupleIJNS5_1CILi64EEENS7_ILi96EEENS7_ILi128EEEEEENS_10bfloat16_tEfNS_4arch4Sm80ELb1ELb0ELb0ELb1ELb1ELb0ELb0ELb0ELi2ELi2ELi2ELi2ELb1EEENS1_21CollectiveEpilogueBwdISB_SC_SE_Li256ELb1ELb0ELi4EEENS1_25SingleTileBwdLPTSchedulerILb1ELi96ELb1EEEEEEEEEvNT_6ParamsE)
        /*05fc*/ 	.word	0x00000000


	//----- nvinfo : EIATTR_MIN_STACK_SIZE
	.align		4
.L_266:
        /*0600*/ 	.byte	0x04, 0x12
        /*0602*/ 	.short	(.L_268 - .L_267)
	.align		4
.L_267:
        /*0604*/ 	.word	index@(_ZN7cutlass13device_kernelIN5flash19enable_sm80_to_sm89INS1_16FlashAttnBwdSm80INS1_25CollectiveMainloopBwdSm80ILi2ELi1EN4cute5tupleIJNS5_1CILi64EEENS7_ILi96EEENS7_ILi128EEEEEENS_10bfloat16_tEfNS_4arch4Sm80ELb1ELb0ELb0ELb1ELb0ELb0ELb0ELb0ELi2ELi2ELi2ELi2ELb1EEENS1_24CollectiveEpilogueBwdGQAISB_fSE_Li256ELb1ELb0EEENS1_25SingleTileBwdLPTSchedulerILb1ELi96ELb0EEEEEEEEEvNT_6ParamsE)
        /*0608*/ 	.word	0x00000000


	//----- nvinfo : EIATTR_MIN_STACK_SIZE
	.align		4
.L_268:
        /*060c*/ 	.byte	0x04, 0x12
        /*060e*/ 	.short	(.L_270 - .L_269)
	.align		4
.L_269:
        /*0610*/ 	.word	index@(_ZN7cutlass13device_kernelIN5flash32FlashAttnBwdPostprocessConvertdQIN4cute5tupleIJNS3_1CILi96EEENS5_ILi128EEEEEENS_10bfloat16_tEfNS_4arch4Sm80ELi256ENS3_8TiledMMAINS3_8MMA_AtomIJNS3_30SM80_16x8x16_F32BF16BF16F32_TNEEEENS3_6LayoutINS4_IJNS5_ILi2EEENS5_ILi4EEENS5_ILi1EEEEEENS4_IJSJ_SH_NS5_ILi0EEEEEEEENS4_IJNS5_ILi32EEENS5_ILi64EEENS5_ILi16EEEEEEEELb0EEEEEvNT_6ParamsE)
        /*0614*/ 	.word	0x00000000


	//----- nvinfo : EIATTR_MIN_STACK_SIZE
	.align		4
.L_270:
        /*0618*/ 	.byte	0x04, 0x12
        /*061a*/ 	.short	(.L_272 - .L_271)
	.align		4
.L_271:
        /*061c*/ 	.word	index@(_ZN7cutlass13device_kernelIN5flash19enable_sm80_to_sm89INS1_16FlashAttnBwdSm80INS1_25CollectiveMainloopBwdSm80ILi2ELi1EN4cute5tupleIJNS5_1CILi64EEENS7_ILi96EEENS7_ILi128EEEEEENS_10bfloat16_tEfNS_4arch4Sm80ELb1ELb0ELb0ELb1ELb1ELb0ELb0ELb0ELi2ELi2ELi2ELi2ELb1EEENS1_24CollectiveEpilogueBwdGQAISB_fSE_Li256ELb1ELb1EEENS1_25SingleTileBwdLPTSchedulerILb1ELi96ELb1EEEEEEEEEvNT_6ParamsE)
        /*0620*/ 	.word	0x00000000


	//----- nvinfo : EIATTR_MIN_STACK_SIZE
	.align		4
.L_272:
        /*0624*/ 	.byte	0x04, 0x12
        /*0626*/ 	.short	(.L_274 - .L_273)
	.align		4
.L_273:
        /*0628*/ 	.word	index@(_ZN7cutlass13device_kernelIN5flash19enable_sm80_to_sm89INS1_16FlashAttnBwdSm80INS1_25CollectiveMainloopBwdSm80ILi2ELi2EN4cute5tupleIJNS5_1CILi64EEENS7_ILi128EEES9_EEENS_10bfloat16_tEfNS_4arch4Sm80ELb0ELb0ELb0ELb0ELb0ELb0ELb0ELb0ELi2ELi2ELi2ELi2ELb0EEENS1_21CollectiveEpilogueBwdISA_SB_SD_Li256ELb0ELb0ELi4EEENS1_19SingleTileSchedulerILb0ELb0ELb0ELi128EEEEEEEEEvNT_6ParamsE)
        /*062c*/ 	.word	0x00000000


	//----- nvinfo : EIATTR_MIN_STACK_SIZE
	.align		4
.L_274:
        /*0630*/ 	.byte	0x04, 0x12
        /*0632*/ 	.short	(.L_276 - .L_275)
	.align		4
.L_275:
        /*0634*/ 	.word	index@(_ZN7cutlass13device_kernelIN5flash19enable_sm80_to_sm89INS1_16FlashAttnBwdSm80INS1_25CollectiveMainloopBwdSm80ILi2ELi2EN4cute5tupleIJNS5_1CILi64EEENS7_ILi128EEES9_EEENS_10bfloat16_tEfNS_4arch4Sm80ELb0ELb0ELb0ELb0ELb1ELb0ELb0ELb0ELi2ELi2ELi2ELi2ELb0EEENS1_21CollectiveEpilogueBwdISA_SB_SD_Li256ELb0ELb0ELi4EEENS1_19SingleTileSchedulerILb0ELb0ELb0ELi128EEEEEEEEEvNT_6ParamsE)
        /*0638*/ 	.word	0x00000000


	//----- nvinfo : EIATTR_MIN_STACK_SIZE
	.align		4
.L_276:
        /*063c*/ 	.byte	0x04, 0x12
        /*063e*/ 	.short	(.L_278 - .L_277)
	.align		4
.L_277:
        /*0640*/ 	.word	index@(_ZN7cutlass13device_kernelIN5flash19enable_sm80_to_sm89INS1_16FlashAttnBwdSm80INS1_25CollectiveMainloopBwdSm80ILi2ELi2EN4cute5tupleIJNS5_1CILi64EEENS7_ILi128EEES9_EEENS_10bfloat16_tEfNS_4arch4Sm80ELb0ELb0ELb0ELb0ELb0ELb0ELb0ELb0ELi2ELi2ELi2ELi2ELb0EEENS1_24CollectiveEpilogueBwdGQAISA_fSD_Li256ELb0ELb0EEENS1_19SingleTileSchedulerILb0ELb0ELb0ELi128EEEEEEEEEvNT_6ParamsE)
        /*0644*/ 	.word	0x00000000


	//----- nvinfo : EIATTR_MIN_STACK_SIZE
	.align		4
.L_278:
        /*0648*/ 	.byte	0x04, 0x12
        /*064a*/ 	.short	(.L_280 - .L_279)
	.align		4
.L_279:
        /*064c*/ 	.word	index@(_ZN7cutlass13device_kernelIN5flash19enable_sm80_to_sm89INS1_16FlashAttnBwdSm80INS1_25CollectiveMainloopBwdSm80ILi2ELi2EN4cute5tupleIJNS5_1CILi64EEENS7_ILi128EEES9_EEENS_10bfloat16_tEfNS_4arch4Sm80ELb0ELb0ELb0ELb0ELb1ELb0ELb0ELb0ELi2ELi2ELi2ELi2ELb0EEENS1_24CollectiveEpilogueBwdGQAISA_fSD_Li256ELb0ELb1EEENS1_19SingleTileSchedulerILb0ELb0ELb0ELi128EEEEEEEEEvNT_6ParamsE)
        /*0650*/ 	.word	0x00000000


	//----- nvinfo : EIATTR_MIN_STACK_SIZE
	.align		4
.L_280:
        /*0654*/ 	.byte	0x04, 0x12
        /*0656*/ 	.short	(.L_282 - .L_281)
	.align		4
.L_281:
        /*0658*/ 	.word	index@(_ZN7cutlass13device_kernelIN5flash19enable_sm80_to_sm89INS1_16FlashAttnBwdSm80INS1_25CollectiveMainloopBwdSm80ILi2ELi2EN4cute5tupleIJNS5_1CILi64EEENS7_ILi128EEES9_EEENS_10bfloat16_tEfNS_4arch4Sm80ELb0ELb0ELb0ELb1ELb0ELb0ELb0ELb0ELi2ELi2ELi2ELi2ELb0EEENS1_21CollectiveEpilogueBwdISA_SB_SD_Li256ELb1ELb0ELi4EEENS1_19SingleTileSchedulerILb1ELb0ELb0ELi128EEEEEEEEEvNT_6ParamsE)
        /*065c*/ 	.word	0x00000000


	//----- nvinfo : EIATTR_MIN_STACK_SIZE
	.align		4
.L_282:
        /*0660*/ 	.byte	0x04, 0x12
        /*0662*/ 	.short	(.L_284 - .L_283)
	.align		4
.L_283:
        /*0664*/ 	.word	index@(_ZN7cutlass13device_kernelIN5flash19enable_sm80_to_sm89INS1_16FlashAttnBwdSm80INS1_25CollectiveMainloopBwdSm80ILi2ELi2EN4cute5tupleIJNS5_1CILi64EEENS7_ILi128EEES9_EEENS_10bfloat16_tEfNS_4arch4Sm80ELb0ELb0ELb0ELb1ELb1ELb0ELb0ELb0ELi2ELi2ELi2ELi2ELb0EEENS1_21CollectiveEpilogueBwdISA_SB_SD_Li256ELb1ELb0ELi4EEENS1_19SingleTileSchedulerILb1ELb0ELb0ELi128EEEEEEEEEvNT_6ParamsE)
        /*0668*/ 	.word	0x00000000


	//----- nvinfo : EIATTR_MIN_STACK_SIZE
	.align		4
.L_284:
        /*066c*/ 	.byte	0x04, 0x12
        /*066e*/ 	.short	(.L_286 - .L_285)
	.align		4
.L_285:
        /*0670*/ 	.word	index@(_ZN7cutlass13device_kernelIN5flash19enable_sm80_to_sm89INS1_16FlashAttnBwdSm80INS1_25CollectiveMainloopBwdSm80ILi2ELi2EN4cute5tupleIJNS5_1CILi64EEENS7_ILi128EEES9_EEENS_10bfloat16_tEfNS_4arch4Sm80ELb0ELb0ELb0ELb1ELb0ELb0ELb0ELb0ELi2ELi2ELi2ELi2ELb0EEENS1_24CollectiveEpilogueBwdGQAISA_fSD_Li256ELb1ELb0EEENS1_19SingleTileSchedulerILb1ELb0ELb0ELi128EEEEEEEEEvNT_6ParamsE)
        /*0674*/ 	.word	0x00000000


	//----- nvinfo : EIATTR_MIN_STACK_SIZE
	.align		4
.L_286:
        /*0678*/ 	.byte	0x04, 0x12
        /*067a*/ 	.short	(.L_288 - .L_287)
	.align		4
.L_287:
        /*067c*/ 	.word	index@(_ZN7cutlass13device_kernelIN5flash19enable_sm80_to_sm89INS1_16FlashAttnBwdSm80INS1_25CollectiveMainloopBwdSm80ILi2ELi2EN4cute5tupleIJNS5_1CILi64EEENS7_ILi128EEES9_EEENS_10bfloat16_tEfNS_4arch4Sm80ELb0ELb0ELb0ELb1ELb1ELb0ELb0ELb0ELi2ELi2ELi2ELi2ELb0EEENS1_24CollectiveEpilogueBwdGQAISA_fSD_Li256ELb1ELb1EEENS1_19SingleTileSchedulerILb1ELb0ELb0ELi128EEEEEEEEEvNT_6ParamsE)
        /*0680*/ 	.word	0x00000000


	//----- nvinfo : EIATTR_MIN_STACK_SIZE
	.align		4
.L_288:
        /*0684*/ 	.byte	0x04, 0x12
        /*0686*/ 	.short	(.L_290 - .L_289)
	.align		4
.L_289:
        /*0688*/ 	.word	index@(_ZN7cutlass13device_kernelIN5flash19enable_sm80_to_sm89INS1_16FlashAttnBwdSm80INS1_25CollectiveMainloopBwdSm80ILi2ELi2EN4cute5tupleIJNS5_1CILi64EEENS7_ILi128EEES9_EEENS_10bfloat16_tEfNS_4arch4Sm80ELb0ELb1ELb0ELb0ELb0ELb0ELb0ELb0ELi2ELi2ELi2ELi2ELb0EEENS1_21CollectiveEpilogueBwdISA_SB_SD_Li256ELb0ELb0ELi4EEENS1_19SingleTileSchedulerILb0ELb0ELb0ELi128EEEEEEEEEvNT_6ParamsE)
        /*068c*/ 	.word	0x00000000


	//----- nvinfo : EIATTR_MIN_STACK_SIZE
	.align		4
.L_290:
        /*0690*/ 	.byte	0x04, 0x12
        /*0692*/ 	.short	(.L_292 - .L_291)
	.align		4
.L_291:
        /*0694*/ 	.word	index@(_ZN7cutlass13device_kernelIN5flash19enable_sm80_to_sm89INS1_16FlashAttnBwdSm80INS1_25CollectiveMainloopBwdSm80ILi2ELi2EN4cute5tupleIJNS5_1CILi64EEENS7_ILi128EEES9_EEENS_10bfloat16_tEfNS_4arch4Sm80ELb0ELb1ELb0ELb0ELb1ELb0ELb0ELb0ELi2ELi2ELi2ELi2ELb0EEENS1_21CollectiveEpilogueBwdISA_SB_SD_Li256ELb0ELb0ELi4EEENS1_19SingleTileSchedulerILb0ELb0ELb0ELi128EEEEEEEEEvNT_6ParamsE)
        /*0698*/ 	.word	0x00000000


	//----- nvinfo : EIATTR_MIN_STACK_SIZE
	.align		4
.L_292:
        /*069c*/ 	.byte	0x04, 0x12
        /*069e*/ 	.short	(.L_294 - .L_293)
	.align		4
.L_293:
        /*06a0*/ 	.word	index@(_ZN7cutlass13device_kernelIN5flash19enable_sm80_to_sm89INS1_16FlashAttnBwdSm80INS1_25CollectiveMainloopBwdSm80ILi2ELi2EN4cute5tupleIJNS5_1CILi64EEENS7_ILi128EEES9_EEENS_10bfloat16_tEfNS_4arch4Sm80ELb0ELb1ELb0ELb0ELb0ELb0ELb0ELb0ELi2ELi2ELi2ELi2ELb0EEENS1_24CollectiveEpilogueBwdGQAISA_fSD_Li256ELb0ELb0EEENS1_19SingleTileSchedulerILb0ELb0ELb0ELi128EEEEEEEEEvNT_6ParamsE)
        /*06a4*/ 	.word	0x00000000


	//----- nvinfo : EIATTR_MIN_STACK_SIZE
	.align		4
.L_294:
        /*06a8*/ 	.byte	0x04, 0x12
        /*06aa*/ 	.short	(.L_296 - .L_295)
	.align		4
.L_295:
        /*06ac*/ 	.word	index@(_ZN7cutlass13device_kernelIN5flash19enable_sm80_to_sm89INS1_16FlashAttnBwdSm80INS1_25CollectiveMainloopBwdSm80ILi2ELi2EN4cute5tupleIJNS5_1CILi64EEENS7_ILi128EEES9_EEENS_10bfloat16_tEfNS_4arch4Sm80ELb0ELb1ELb0ELb0ELb1ELb0ELb0ELb0ELi2ELi2ELi2ELi2ELb0EEENS1_24CollectiveEpilogueBwdGQAISA_fSD_Li256ELb0ELb1EEENS1_19SingleTileSchedulerILb0ELb0ELb0ELi128EEEEEEEEEvNT_6ParamsE)
        /*06b0*/ 	.word	0x00000000


	//----- nvinfo : EIATTR_MIN_STACK_SIZE
	.align		4
.L_296:
        /*06b4*/ 	.byte	0x04, 0x12
        /*06b6*/ 	.short	(.L_298 - .L_297)
	.align		4
.L_297:
        /*06b8*/ 	.word	index@(_ZN7cutlass13device_kernelIN5flash19enable_sm80_to_sm89INS1_16FlashAttnBwdSm80INS1_25CollectiveMainloopBwdSm80ILi2ELi2EN4cute5tupleIJNS5_1CILi64EEENS7_ILi128EEES9_EEENS_10bfloat16_tEfNS_4arch4Sm80ELb0ELb1ELb0ELb1ELb0ELb0ELb0ELb0ELi2ELi2ELi2ELi2ELb0EEENS1_21CollectiveEpilogueBwdISA_SB_SD_Li256ELb1ELb0ELi4EEENS1_19SingleTileSchedulerILb1ELb0ELb0ELi128EEEEEEEEEvNT_6ParamsE)
        /*06bc*/ 	.word	0x00000000


	//----- nvinfo : EIATTR_MIN_STACK_SIZE
	.align		4
.L_298:
        /*06c0*/ 	.byte	0x04, 0x12
        /*06c2*/ 	.short	(.L_300 - .L_299)
	.align		4
.L_299:
        /*06c4*/ 	.word	index@(_ZN7cutlass13device_kernelIN5flash19enable_sm80_to_sm89INS1_16FlashAttnBwdSm80INS1_25CollectiveMainloopBwdSm80ILi2ELi2EN4cute5tupleIJNS5_1CILi64EEENS7_ILi128EEES9_EEENS_10bfloat16_tEfNS_4arch4Sm80ELb0ELb1ELb0ELb1ELb1ELb0ELb0ELb0ELi2ELi2ELi2ELi2ELb0EEENS1_21CollectiveEpilogueBwdISA_SB_SD_Li256ELb1ELb0ELi4EEENS1_19SingleTileSchedulerILb1ELb0ELb0ELi128EEEEEEEEEvNT_6ParamsE)
        /*06c8*/ 	.word	0x00000000


	//----- nvinfo : EIATTR_MIN_STACK_SIZE
	.align		4
.L_300:
        /*06cc*/ 	.byte	0x04, 0x12
        /*06ce*/ 	.short	(.L_302 - .L_301)
	.align		4
.L_301:
        /*06d0*/ 	.word	index@(_ZN7cutlass13device_kernelIN5flash19enable_sm80_to_sm89INS1_16FlashAttnBwdSm80INS1_25CollectiveMainloopBwdSm80ILi2ELi2EN4cute5tupleIJNS5_1CILi64EEENS7_ILi128EEES9_EEENS_10bfloat16_tEfNS_4arch4Sm80ELb0ELb1ELb0ELb1ELb0ELb0ELb0ELb0ELi2ELi2ELi2ELi2ELb0EEENS1_24CollectiveEpilogueBwdGQAISA_fSD_Li256ELb1ELb0EEENS1_19SingleTileSchedulerILb1ELb0ELb0ELi128EEEEEEEEEvNT_6ParamsE)
        /*06d4*/ 	.word	0x00000000


	//----- nvinfo : EIATTR_MIN_STACK_SIZE
	.align		4
.L_302:
        /*06d8*/ 	.byte	0x04, 0x12
        /*06da*/ 	.short	(.L_304 - .L_303)
	.align		4
.L_303:
        /*06dc*/ 	.word	index@(_ZN7cutlass13device_kernelIN5flash19enable_sm80_to_sm89INS1_16FlashAttnBwdSm80INS1_25CollectiveMainloopBwdSm80ILi2ELi2EN4cute5tupleIJNS5_1CILi64EEENS7_ILi128EEES9_EEENS_10bfloat16_tEfNS_4arch4Sm80ELb0ELb1ELb0ELb1ELb1ELb0ELb0ELb0ELi2ELi2ELi2ELi2ELb0EEENS1_24CollectiveEpilogueBwdGQAISA_fSD_Li256ELb1ELb1EEENS1_19SingleTileSchedulerILb1ELb0ELb0ELi128EEEEEEEEEvNT_6ParamsE)
        /*06e0*/ 	.word	0x00000000


	//----- nvinfo : EIATTR_MIN_STACK_SIZE
	.align		4
.L_304:
        /*06e4*/ 	.byte	0x04, 0x12
        /*06e6*/ 	.short	(.L_306 - .L_305)
	.align		4
.L_305:
        /*06e8*/ 	.word	index@(_ZN7cutlass13device_kernelIN5flash19enable_sm80_to_sm89INS1_16FlashAttnBwdSm80INS1_25CollectiveMainloopBwdSm80ILi2ELi2EN4cute5tupleIJNS5_1CILi64EEENS7_ILi128EEES9_EEENS_10bfloat16_tEfNS_4arch4Sm80ELb1ELb0ELb0ELb0ELb0ELb0ELb0ELb0ELi2ELi2ELi2ELi2ELb0EEENS1_21CollectiveEpilogueBwdISA_SB_SD_Li256ELb0ELb0ELi4EEENS1_25SingleTileBwdLPTSchedulerILb0ELi128ELb0EEEEEEEEEvNT_6ParamsE)
        /*06ec*/ 	.word	0x00000000


	//----- nvinfo : EIATTR_MIN_STACK_SIZE
	.align		4
.L_306:
        /*06f0*/ 	.byte	0x04, 0x12
        /*06f2*/ 	.short	(.L_308 - .L_307)
	.align		4
.L_307:
        /*06f4*/ 	.word	index@(_ZN7cutlass13device_kernelIN5flash19enable_sm80_to_sm89INS1_16FlashAttnBwdSm80INS1_25CollectiveMainloopBwdSm80ILi2ELi2EN4cute5tupleIJNS5_1CILi64EEENS7_ILi128EEES9_EEENS_10bfloat16_tEfNS_4arch4Sm80ELb1ELb0ELb0ELb0ELb1ELb0ELb0ELb0ELi2ELi2ELi2ELi2ELb0EEENS1_21CollectiveEpilogueBwdISA_SB_SD_Li256ELb0ELb0ELi4EEENS1_25SingleTileBwdLPTSchedulerILb0ELi128ELb1EEEEEEEEEvNT_6ParamsE)
        /*06f8*/ 	.word	0x00000000


	//----- nvinfo : EIATTR_MIN_STACK_SIZE
	.align		4
.L_308:
        /*06fc*/ 	.byte	0x04, 0x12
        /*06fe*/ 	.short	(.L_310 - .L_309)
	.align		4
.L_309:
        /*0700*/ 	.word	index@(_ZN7cutlass13device_kernelIN5flash19enable_sm80_to_sm89INS1_16FlashAttnBwdSm80INS1_25CollectiveMainloopBwdSm80ILi2ELi2EN4cute5tupleIJNS5_1CILi64EEENS7_ILi128EEES9_EEENS_10bfloat16_tEfNS_4arch4Sm80ELb1ELb0ELb0ELb0ELb0ELb0ELb0ELb0ELi2ELi2ELi2ELi2ELb0EEENS1_24CollectiveEpilogueBwdGQAISA_fSD_Li256ELb0ELb0EEENS1_25SingleTileBwdLPTSchedulerILb0ELi128ELb0EEEEEEEEEvNT_6ParamsE)
        /*0704*/ 	.word	0x00000000


	//----- nvinfo : EIATTR_MIN_STACK_SIZE
	.align		4
.L_310:
        /*0708*/ 	.byte	0x04, 0x12
        /*070a*/ 	.short	(.L_312 - .L_311)
	.align		4
.L_311:
        /*070c*/ 	.word	index@(_ZN7cutlass13device_kernelIN5flash19enable_sm80_to_sm89INS1_16FlashAttnBwdSm80INS1_25CollectiveMainloopBwdSm80ILi2ELi2EN4cute5tupleIJNS5_1CILi64EEENS7_ILi128EEES9_EEENS_10bfloat16_tEfNS_4arch4Sm80ELb1ELb0ELb0ELb0ELb1ELb0ELb0ELb0ELi2ELi2ELi2ELi2ELb0EEENS1_24CollectiveEpilogueBwdGQAISA_fSD_Li256ELb0ELb1EEENS1_25SingleTileBwdLPTSchedulerILb0ELi128ELb1EEEEEEEEEvNT_6ParamsE)
        /*0710*/ 	.word	0x00000000


	//----- nvinfo : EIATTR_MIN_STACK_SIZE
	.align		4
.L_312:
        /*0714*/ 	.byte	0x04, 0x12
        /*0716*/ 	.short	(.L_314 - .L_313)
	.align		4
.L_313:
        /*0718*/ 	.word	index@(_ZN7cutlass13device_kernelIN5flash22FlashAttnBwdPreprocessIN4cute5tupleIJNS3_1CILi64EEENS5_ILi128EEEEEENS_10bfloat16_tEfNS_4arch4Sm80ELb1ELb0EEEEEvNT_6ParamsE)
        /*071c*/ 	.word	0x00000000


	//----- nvinfo : EIATTR_MIN_STACK_SIZE
	.align		4
.L_314:
        /*0720*/ 	.byte	0x04, 0x12
        /*0722*/ 	.short	(.L_316 - .L_315)
	.align		4
.L_315:
        /*0724*/ 	.word	index@(_ZN7cutlass13device_kernelIN5flash19enable_sm80_to_sm89INS1_16FlashAttnBwdSm80INS1_25CollectiveMainloopBwdSm80ILi2ELi2EN4cute5tupleIJNS5_1CILi64EEENS7_ILi128EEES9_EEENS_10bfloat16_tEfNS_4arch4Sm80ELb1ELb0ELb0ELb1ELb0ELb0ELb0ELb0ELi2ELi2ELi2ELi2ELb0EEENS1_21CollectiveEpilogueBwdISA_SB_SD_Li256ELb1ELb0ELi4EEENS1_25SingleTileBwdLPTSchedulerILb1ELi128ELb0EEEEEEEEEvNT_6ParamsE)
        /*0728*/ 	.word	0x00000000


	//----- nvinfo : EIATTR_MIN_STACK_SIZE
	.align		4
.L_316:
        /*072c*/ 	.byte	0x04, 0x12
        /*072e*/ 	.short	(.L_318 - .L_317)
	.align		4
.L_317:
        /*0730*/ 	.word	index@(_ZN7cutlass13device_kernelIN5flash19enable_sm80_to_sm89INS1_16FlashAttnBwdSm80INS1_25CollectiveMainloopBwdSm80ILi2ELi2EN4cute5tupleIJNS5_1CILi64EEENS7_ILi128EEES9_EEENS_10bfloat16_tEfNS_4arch4Sm80ELb1ELb0ELb0ELb1ELb1ELb0ELb0ELb0ELi2ELi2ELi2ELi2ELb0EEENS1_21CollectiveEpilogueBwdISA_SB_SD_Li256ELb1ELb0ELi4EEENS1_25SingleTileBwdLPTSchedulerILb1ELi128ELb1EEEEEEEEEvNT_6ParamsE)
        /*0734*/ 	.word	0x00000000


	//----- nvinfo : EIATTR_MIN_STACK_SIZE
	.align		4
.L_318:
        /*0738*/ 	.byte	0x04, 0x12
        /*073a*/ 	.short	(.L_320 - .L_319)
	.align		4
.L_319:
        /*073c*/ 	.word	index@(_ZN7cutlass13device_kernelIN5flash19enable_sm80_to_sm89INS1_16FlashAttnBwdSm80INS1_25CollectiveMainloopBwdSm80ILi2ELi2EN4cute5tupleIJNS5_1CILi64EEENS7_ILi128EEES9_EEENS_10bfloat16_tEfNS_4arch4Sm80ELb1ELb0ELb0ELb1ELb0ELb0ELb0ELb0ELi2ELi2ELi2ELi2ELb0EEENS1_24CollectiveEpilogueBwdGQAISA_fSD_Li256ELb1ELb0EEENS1_25SingleTileBwdLPTSchedulerILb1ELi128ELb0EEEEEEEEEvNT_6ParamsE)
        /*0740*/ 	.word	0x00000000


	//----- nvinfo : EIATTR_MIN_STACK_SIZE
	.align		4
.L_320:
        /*0744*/ 	.byte	0x04, 0x12
        /*0746*/ 	.short	(.L_322 - .L_321)
	.align		4
.L_321:
        /*0748*/ 	.word	index@(_ZN7cutlass13device_kernelIN5flash32FlashAttnBwdPostprocessConvertdQIN4cute5tupleIJNS3_1CILi128EEES6_EEENS_10bfloat16_tEfNS_4arch4Sm80ELi256ENS3_8TiledMMAINS3_8MMA_AtomIJNS3_30SM80_16x8x16_F32BF16BF16F32_TNEEEENS3_6LayoutINS4_IJNS5_ILi2EEENS5_ILi4EEENS5_ILi1EEEEEENS4_IJSI_SG_NS5_ILi0EEEEEEEENS4_IJNS5_ILi32EEENS5_ILi64EEENS5_ILi16EEEEEEEELb0EEEEEvNT_6ParamsE)
        /*074c*/ 	.word	0x00000000


	//----- nvinfo : EIATTR_MIN_STACK_SIZE
	.align		4
.L_322:
        /*0750*/ 	.byte	0x04, 0x12
        /*0752*/ 	.short	(.L_324 - .L_323)
	.align		4
.L_323:
        /*0754*/ 	.word	index@(_ZN7cutlass13device_kernelIN5flash32FlashAttnBwdPostprocessConvertdQIN4cute5tupleIJNS3_1CILi64EEENS5_ILi128EEEEEENS_10bfloat16_tEfNS_4arch4Sm80ELi256ENS3_8TiledMMAINS3_8MMA_AtomIJNS3_30SM80_16x8x16_F32BF16BF16F32_TNEEEENS3_6LayoutINS4_IJNS5_ILi2EEENS5_ILi4EEENS5_ILi1EEEEEENS4_IJSJ_SH_NS5_ILi0EEEEEEEENS4_IJNS5_ILi32EEES6_NS5_ILi16EEEEEEEELb0EEEEEvNT_6ParamsE)
        /*0758*/ 	.word	0x00000000


	//----- nvinfo : EIATTR_MIN_STACK_SIZE
	.align		4
.L_324:
        /*075c*/ 	.byte	0x04, 0x12
        /*075e*/ 	.short	(.L_326 - .L_325)
	.align		4
.L_325:
        /*0760*/ 	.word	index@(_ZN7cutlass13device_kernelIN5flash19enable_sm80_to_sm89INS1_16FlashAttnBwdSm80INS1_25CollectiveMainloopBwdSm80ILi2ELi2EN4cute5tupleIJNS5_1CILi64EEENS7_ILi128EEES9_EEENS_10bfloat16_tEfNS_4arch4Sm80ELb1ELb0ELb0ELb1ELb1ELb0ELb0ELb0ELi2ELi2ELi2ELi2ELb0EEENS1_24CollectiveEpilogueBwdGQAISA_fSD_Li256ELb1ELb1EEENS1_25SingleTileBwdLPTSchedulerILb1ELi128ELb1EEEEEEEEEvNT_6ParamsE)
        /*0764*/ 	.word	0x00000000


	//----- nvinfo : EIATTR_MIN_STACK_SIZE
	.align		4
.L_326:
        /*0768*/ 	.byte	0x04, 0x12
        /*076a*/ 	.short	(.L_328 - .L_327)
	.align		4
.L_327:
        /*076c*/ 	.word	index@(_ZN7cutlass13device_kernelIN5flash22FlashAttnBwdPreprocessIN4cute5tupleIJNS3_1CILi64EEENS5_ILi128EEEEEENS_10bfloat16_tEfNS_4arch4Sm80ELb1ELb1EEEEEvNT_6ParamsE)
        /*0770*/ 	.word	0x00000000
.L_328:


//--------------------- .nv.compat                --------------------------
	.section	.nv.compat,"",@"SHT_CUDA_COMPAT_INFO"
	.align	4
        /*0000*/ 	.byte	0x02, 0x09, 0x01, 0x00, 0x02, 0x02, 0x01, 0x00, 0x02, 0x05, 0x05, 0x00, 0x03, 0x07, 0x01, 0x01
        /*0010*/ 	.byte	0x02, 0x03, 0x00, 0x00, 0x02, 0x06, 0x01, 0x00, 0x04, 0x0b, 0x08, 0x00, 0x01, 0x00, 0x00, 0x00
        /*0020*/ 	.byte	0x00, 0x00, 0x00, 0x00


//--------------------- .nv.info._ZN7cutlass13device_kernelIN5flash19enable_sm80_to_sm89INS1_16FlashAttnBwdSm80INS1_25CollectiveMainloopBwdSm80ILi2ELi1EN4cute5tupleIJNS5_1CILi64EEENS7_ILi96EEENS7_ILi128EEEEEENS_10bfloat16_tEfNS_4arch4Sm80ELb0ELb0ELb0ELb0ELb0ELb0ELb0ELb0ELi2ELi2ELi2ELi2ELb1EEENS1_21CollectiveEpilogueBwdISB_SC_SE_Li256ELb0ELb0ELi4EEENS1_19SingleTileSchedulerILb0ELb0ELb0ELi96EEEEEEEEEvNT_6ParamsE --------------------------
	.section	.nv.info._ZN7cutlass13device_kernelIN5flash19enable_sm80_to_sm89INS1_16FlashAttnBwdSm80INS1_25CollectiveMainloopBwdSm80ILi2ELi1EN4cute5tupleIJNS5_1CILi64EEENS7_ILi96EEENS7_ILi128EEEEEENS_10bfloat16_tEfNS_4arch4Sm80ELb0ELb0ELb0ELb0ELb0ELb0ELb0ELb0ELi2ELi2ELi2ELi2ELb1EEENS1_21CollectiveEpilogueBwdISB_SC_SE_Li256ELb0ELb0ELi4EEENS1_19SingleTileSchedulerILb0ELb0ELb0ELi96EEEEEEEEEvNT_6ParamsE,"",@"SHT_CUDA_INFO"
	.sectionflags	@""
	.align	4


	//----- nvinfo : EIATTR_CUDA_API_VERSION
	.align		4
        /*0000*/ 	.byte	0x04, 0x37
        /*0002*/ 	.short	(.L_330 - .L_329)
.L_329:
        /*0004*/ 	.word	0x00000082


	//----- nvinfo : EIATTR_KPARAM_INFO
	.align		4
.L_330:
        /*0008*/ 	.byte	0x04, 0x17
        /*000a*/ 	.short	(.L_332 - .L_331)
.L_331:
        /*000c*/ 	.word	0x00000000
        /*0010*/ 	.short	0x0000
        /*0012*/ 	.short	0x0000
        /*0014*/ 	.byte	0x00, 0xf0, 0xc1, 0x09


	//----- nvinfo : EIATTR_SPARSE_MMA_MASK
	.align		4
.L_332:
        /*0018*/ 	.byte	0x03, 0x50
        /*001a*/ 	.short	0x0000


	//----- nvinfo : EIATTR_MAXREG_COUNT
	.align		4
        /*001c*/ 	.byte	0x03, 0x1b
        /*001e*/ 	.short	0x00ff


	//----- nvinfo : EIATTR_MERCURY_ISA_VERSION
	.align		4
        /*0020*/ 	.byte	0x03, 0x5f
        /*0022*/ 	.short	0x0101


	//----- nvinfo : EIATTR_VRC_CTA_INIT_COUNT
	.align		4
        /*0024*/ 	.byte	0x02, 0x4a
	.zero		1
	.zero		1


	//----- nvinfo : EIATTR_EXIT_INSTR_OFFSETS
	.align		4
        /*0028*/ 	.byte	0x04, 0x1c
        /*002a*/ 	.short	(.L_334 - .L_333)


	//   ....[0]....
.L_333:
        /*002c*/ 	.word	0x00000010


	//----- nvinfo : EIATTR_MAX_THREADS
	.align		4
.L_334:
        /*0030*/ 	.byte	0x04, 0x05
        /*0032*/ 	.short	(.L_336 - .L_335)
.L_335:
        /*0034*/ 	.word	0x00000100
        /*0038*/ 	.word	0x00000001
        /*003c*/ 	.word	0x00000001


	//----- nvinfo : EIATTR_CBANK_PARAM_SIZE
	.align		4
.L_336:
        /*0040*/ 	.byte	0x03, 0x19
        /*0042*/ 	.short	0x0270


	//----- nvinfo : EIATTR_PARAM_CBANK
	.align		4
        /*0044*/ 	.byte	0x04, 0x0a
        /*0046*/ 	.short	(.L_338 - .L_337)
	.align		4
.L_337:
        /*0048*/ 	.word	index@(.nv.constant0._ZN7cutlass13device_kernelIN5flash19enable_sm80_to_sm89INS1_16FlashAttnBwdSm80INS1_25CollectiveMainloopBwdSm80ILi2ELi1EN4cute5tupleIJNS5_1CILi64EEENS7_ILi96EEENS7_ILi128EEEEEENS_10bfloat16_tEfNS_4arch4Sm80ELb0ELb0ELb0ELb0ELb0ELb0ELb0ELb0ELi2ELi2ELi2ELi2ELb1EEENS1_21CollectiveEpilogueBwdISB_SC_SE_Li256ELb0ELb0ELi4EEENS1_19SingleTileSchedulerILb0ELb0ELb0ELi96EEEEEEEEEvNT_6ParamsE)
        /*004c*/ 	.short	0x0380
        /*004e*/ 	.short	0x0270


	//----- nvinfo : EIATTR_SW_WAR
	.align		4
.L_338:
        /*0050*/ 	.byte	0x04, 0x36
        /*0052*/ 	.short	(.L_340 - .L_339)
.L_339:
        /*0054*/ 	.word	0x00000008
.L_340:


//--------------------- .nv.info._ZN7cutlass13device_kernelIN5flash19enable_sm80_to_sm89INS1_16FlashAttnBwdSm80INS1_25CollectiveMainloopBwdSm80ILi2ELi1EN4cute5tupleIJNS5_1CILi64EEENS7_ILi96EEENS7_ILi128EEEEEENS_10bfloat16_tEfNS_4arch4Sm80ELb0ELb0ELb0ELb0ELb1ELb0ELb0ELb0ELi2ELi2ELi2ELi2ELb1EEENS1_21CollectiveEpilogueBwdISB_SC_SE_Li256ELb0ELb0ELi4EEENS1_19SingleTileSchedulerILb0ELb0ELb0ELi96EEEEEEEEEvNT_6ParamsE --------------------------
	.section	.nv.info._ZN7cutlass13device_kernelIN5flash19enable_sm80_to_sm89INS1_16FlashAttnBwdSm80INS1_25CollectiveMainloopBwdSm80ILi2ELi1EN4cute5tupleIJNS5_1CILi64EEENS7_ILi96EEENS7_ILi128EEEEEENS_10bfloat16_tEfNS_4arch4Sm80ELb0ELb0ELb0ELb0ELb1ELb0ELb0ELb0ELi2ELi2ELi2ELi2ELb1EEENS1_21CollectiveEpilogueBwdISB_SC_SE_Li256ELb0ELb0ELi4EEENS1_19SingleTileSchedulerILb0ELb0ELb0ELi96EEEEEEEEEvNT_6ParamsE,"",@"SHT_CUDA_INFO"
	.sectionflags	@""
	.align	4


	//----- nvinfo : EIATTR_CUDA_API_VERSION
	.align		4
        /*0000*/ 	.byte	0x04, 0x37
        /*0002*/ 	.short	(.L_342 - .L_341)
.L_341:
        /*0004*/ 	.word	0x00000082


	//----- nvinfo : EIATTR_KPARAM_INFO
	.align		4
.L_342:
        /*0008*/ 	.byte	0x04, 0x17
        /*000a*/ 	.short	(.L_344 - .L_343)
.L_343:
        /*000c*/ 	.word	0x00000000
        /*0010*/ 	.short	0x0000
        /*0012*/ 	.short	0x0000
        /*0014*/ 	.byte	0x00, 0xf0, 0xc1, 0x09


	//----- nvinfo : EIATTR_SPARSE_MMA_MASK
	.align		4
.L_344:
        /*0018*/ 	.byte	0x03, 0x50
        /*001a*/ 	.short	0x0000


	//----- nvinfo : EIATTR_MAXREG_COUNT
	.align		4
        /*001c*/ 	.byte	0x03, 0x1b
        /*001e*/ 	.short	0x00ff


	//----- nvinfo : EIATTR_MERCURY_ISA_VERSION
	.align		4
        /*0020*/ 	.byte	0x03, 0x5f
        /*0022*/ 	.short	0x0101


	//----- nvinfo : EIATTR_VRC_CTA_INIT_COUNT
	.align		4
        /*0024*/ 	.byte	0x02, 0x4a
	.zero		1
	.zero		1


	//----- nvinfo : EIATTR_EXIT_INSTR_OFFSETS
	.align		4
        /*0028*/ 	.byte	0x04, 0x1c
        /*002a*/ 	.short	(.L_346 - .L_345)


	//   ....[0]....
.L_345:
        /*002c*/ 	.word	0x00000010


	//----- nvinfo : EIATTR_MAX_THREADS
	.align		4
.L_346:
        /*0030*/ 	.byte	0x04, 0x05
        /*0032*/ 	.short	(.L_348 - .L_347)
.L_347:
        /*0034*/ 	.word	0x00000100
        /*0038*/ 	.word	0x00000001
        /*003c*/ 	.word	0x00000001


	//----- nvinfo : EIATTR_CBANK_PARAM_SIZE
	.align		4
.L_348:
        /*0040*/ 	.byte	0x03, 0x19
        /*0042*/ 	.short	0x0270


	//----- nvinfo : EIATTR_PARAM_CBANK
	.align		4
        /*0044*/ 	.byte	0x04, 0x0a
        /*0046*/ 	.short	(.L_350 - .L_349)
	.align		4
.L_349:
        /*0048*/ 	.word	index@(.nv.constant0._ZN7cutlass13device_kernelIN5flash19enable_sm80_to_sm89INS1_16FlashAttnBwdSm80INS1_25CollectiveMainloopBwdSm80ILi2ELi1EN4cute5tupleIJNS5_1CILi64EEENS7_ILi96EEENS7_ILi128EEEEEENS_10bfloat16_tEfNS_4arch4Sm80ELb0ELb0ELb0ELb0ELb1ELb0ELb0ELb0ELi2ELi2ELi2ELi2ELb1EEENS1_21CollectiveEpilogueBwdISB_SC_SE_Li256ELb0ELb0ELi4EEENS1_19SingleTileSchedulerILb0ELb0ELb0ELi96EEEEEEEEEvNT_6ParamsE)
        /*004c*/ 	.short	0x0380
        /*004e*/ 	.short	0x0270


	//----- nvinfo : EIATTR_SW_WAR
	.align		4
.L_350:
        /*0050*/ 	.byte	0x04, 0x36
        /*0052*/ 	.short	(.L_352 - .L_351)
.L_351:
        /*0054*/ 	.word	0x00000008
.L_352:


//--------------------- .nv.info._ZN7cutlass13device_kernelIN5flash19enable_sm80_to_sm89INS1_16FlashAttnBwdSm80INS1_25CollectiveMainloopBwdSm80ILi2ELi1EN4cute5tupleIJNS5_1CILi64EEENS7_ILi96EEENS7_ILi128EEEEEENS_10bfloat16_tEfNS_4arch4Sm80ELb0ELb0ELb0ELb0ELb0ELb0ELb0ELb0ELi2ELi2ELi2ELi2ELb1EEENS1_24CollectiveEpilogueBwdGQAISB_fSE_Li256ELb0ELb0EEENS1_19SingleTileSchedulerILb0ELb0ELb0ELi96EEEEEEEEEvNT_6ParamsE --------------------------
	.section	.nv.info._ZN7cutlass13device_kernelIN5flash19enable_sm80_to_sm89INS1_16FlashAttnBwdSm80INS1_25CollectiveMainloopBwdSm80ILi2ELi1EN4cute5tupleIJNS5_1CILi64EEENS7_ILi96EEENS7_ILi128EEEEEENS_10bfloat16_tEfNS_4arch4Sm80ELb0ELb0ELb0ELb0ELb0ELb0ELb0ELb0ELi2ELi2ELi2ELi2ELb1EEENS1_24CollectiveEpilogueBwdGQAISB_fSE_Li256ELb0ELb0EEENS1_19SingleTileSchedulerILb0ELb0ELb0ELi96EEEEEEEEEvNT_6ParamsE,"",@"SHT_CUDA_INFO"
	.sectionflags	@""
	.align	4


	//----- nvinfo : EIATTR_CUDA_API_VERSION
	.align		4
        /*0000*/ 	.byte	0x04, 0x37
        /*0002*/ 	.short	(.L_354 - .L_353)
.L_353:
        /*0004*/ 	.word	0x00000082


	//----- nvinfo : EIATTR_KPARAM_INFO
	.align		4
.L_354:
        /*0008*/ 	.byte	0x04, 0x17
        /*000a*/ 	.short	(.L_356 - .L_355)
.L_355:
        /*000c*/ 	.word	0x00000000
        /*0010*/ 	.short	0x0000
        /*0012*/ 	.short	0x0000
        /*0014*/ 	.byte	0x00, 0xf0, 0xe1, 0x09


	//----- nvinfo : EIATTR_SPARSE_MMA_MASK
	.align		4
.L_356:
        /*0018*/ 	.byte	0x03, 0x50
        /*001a*/ 	.short	0x0000


	//----- nvinfo : EIATTR_MAXREG_COUNT
	.align		4
        /*001c*/ 	.byte	0x03, 0x1b
        /*001e*/ 	.short	0x00ff


	//----- nvinfo : EIATTR_MERCURY_ISA_VERSION
	.align		4
        /*0020*/ 	.byte	0x03, 0x5f
        /*0022*/ 	.short	0x0101


	//----- nvinfo : EIATTR_VRC_CTA_INIT_COUNT
	.align		4
        /*0024*/ 	.byte	0x02, 0x4a
	.zero		1
	.zero		1


	//----- nvinfo : EIATTR_EXIT_INSTR_OFFSETS
	.align		4
        /*0028*/ 	.byte	0x04, 0x1c
        /*002a*/ 	.short	(.L_358 - .L_357)


	//   ....[0]....
.L_357:
        /*002c*/ 	.word	0x00000010


	//----- nvinfo : EIATTR_MAX_THREADS
	.align		4
.L_358:
        /*0030*/ 	.byte	0x04, 0x05
        /*0032*/ 	.short	(.L_360 - .L_359)
.L_359:
        /*0034*/ 	.word	0x00000100
        /*0038*/ 	.word	0x00000001
        /*003c*/ 	.word	0x00000001


	//----- nvinfo : EIATTR_CBANK_PARAM_SIZE
	.align		4
.L_360:
        /*0040*/ 	.byte	0x03, 0x19
        /*0042*/ 	.short	0x0278


	//----- nvinfo : EIATTR_PARAM_CBANK
	.align		4
        /*0044*/ 	.byte	0x04, 0x0a
        /*0046*/ 	.short	(.L_362 - .L_361)
	.align		4
.L_361:
        /*0048*/ 	.word	index@(.nv.constant0._ZN7cutlass13device_kernelIN5flash19enable_sm80_to_sm89INS1_16FlashAttnBwdSm80INS1_25CollectiveMainloopBwdSm80ILi2ELi1EN4cute5tupleIJNS5_1CILi64EEENS7_ILi96EEENS7_ILi128EEEEEENS_10bfloat16_tEfNS_4arch4Sm80ELb0ELb0ELb0ELb0ELb0ELb0ELb0ELb0ELi2ELi2ELi2ELi2ELb1EEENS1_24CollectiveEpilogueBwdGQAISB_fSE_Li256ELb0ELb0EEENS1_19SingleTileSchedulerILb0ELb0ELb0ELi96EEEEEEEEEvNT_6ParamsE)
        /*004c*/ 	.short	0x0380
        /*004e*/ 	.short	0x0278


	//----- nvinfo : EIATTR_SW_WAR
	.align		4
.L_362:
        /*0050*/ 	.byte	0x04, 0x36
        /*0052*/ 	.short	(.L_364 - .L_363)
.L_363:
        /*0054*/ 	.word	0x00000008
.L_364:


//--------------------- .nv.info._ZN7cutlass13device_kernelIN5flash19enable_sm80_to_sm89INS1_16FlashAttnBwdSm80INS1_25CollectiveMainloopBwdSm80ILi2ELi1EN4cute5tupleIJNS5_1CILi64EEENS7_ILi96EEENS7_ILi128EEEEEENS_10bfloat16_tEfNS_4arch4Sm80ELb0ELb0ELb0ELb0ELb1ELb0ELb0ELb0ELi2ELi2ELi2ELi2ELb1EEENS1_24CollectiveEpilogueBwdGQAISB_fSE_Li256ELb0ELb1EEENS1_19SingleTileSchedulerILb0ELb0ELb0ELi96EEEEEEEEEvNT_6ParamsE --------------------------
	.section	.nv.info._ZN7cutlass13device_kernelIN5flash19enable_sm80_to_sm89INS1_16FlashAttnBwdSm80INS1_25CollectiveMainloopBwdSm80ILi2ELi1EN4cute5tupleIJNS5_1CILi64EEENS7_ILi96EEENS7_ILi128EEEEEENS_10bfloat16_tEfNS_4arch4Sm80ELb0ELb0ELb0ELb0ELb1ELb0ELb0ELb0ELi2ELi2ELi2ELi2ELb1EEENS1_24CollectiveEpilogueBwdGQAISB_fSE_Li256ELb0ELb1EEENS1_19SingleTileSchedulerILb0ELb0ELb0ELi96EEEEEEEEEvNT_6ParamsE,"",@"SHT_CUDA_INFO"
	.sectionflags	@""
	.align	4


	//----- nvinfo : EIATTR_CUDA_API_VERSION
	.align		4
        /*0000*/ 	.byte	0x04, 0x37
        /*0002*/ 	.short	(.L_366 - .L_365)
.L_365:
        /*0004*/ 	.word	0x00000082


	//----- nvinfo : EIATTR_KPARAM_INFO
	.align		4
.L_366:
        /*0008*/ 	.byte	0x04, 0x17
        /*000a*/ 	.short	(.L_368 - .L_367)
.L_367:
        /*000c*/ 	.word	0x00000000
        /*0010*/ 	.short	0x0000
        /*0012*/ 	.short	0x0000
        /*0014*/ 	.byte	0x00, 0xf0, 0xe1, 0x09


	//----- nvinfo : EIATTR_SPARSE_MMA_MASK
	.align		4
.L_368:
        /*0018*/ 	.byte	0x03, 0x50
        /*001a*/ 	.short	0x0000


	//----- nvinfo : EIATTR_MAXREG_COUNT
	.align		4
        /*001c*/ 	.byte	0x03, 0x1b
        /*001e*/ 	.short	0x00ff


	//----- nvinfo : EIATTR_MERCURY_ISA_VERSION
	.align		4
        /*0020*/ 	.byte	0x03, 0x5f
        /*0022*/ 	.short	0x0101


	//----- nvinfo : EIATTR_VRC_CTA_INIT_COUNT
	.align		4
        /*0024*/ 	.byte	0x02, 0x4a
	.zero		1
	.zero		1


	//----- nvinfo : EIATTR_EXIT_INSTR_OFFSETS
	.align		4
        /*0028*/ 	.byte	0x04, 0x1c
        /*002a*/ 	.short	(.L_370 - .L_369)


	//   ....[0]....
.L_369:
        /*002c*/ 	.word	0x00000010


	//----- nvinfo : EIATTR_MAX_THREADS
	.align		4
.L_370:
        /*0030*/ 	.byte	0x04, 0x05
        /*0032*/ 	.short	(.L_372 - .L_371)
.L_371:
        /*0034*/ 	.word	0x00000100
        /*0038*/ 	.word	0x00000001
        /*003c*/ 	.word	0x00000001


	//----- nvinfo : EIATTR_CBANK_PARAM_SIZE
	.align		4
.L_372:
        /*0040*/ 	.byte	0x03, 0x19
        /*0042*/ 	.short	0x0278


	//----- nvinfo : EIATTR_PARAM_CBANK
	.align		4
        /*0044*/ 	.byte	0x04, 0x0a
        /*0046*/ 	.short	(.L_374 - .L_373)
	.align		4
.L_373:
        /*0048*/ 	.word	index@(.nv.constant0._ZN7cutlass13device_kernelIN5flash19enable_sm80_to_sm89INS1_16FlashAttnBwdSm80INS1_25CollectiveMainloopBwdSm80ILi2ELi1EN4cute5tupleIJNS5_1CILi64EEENS7_ILi96EEENS7_ILi128EEEEEENS_10bfloat16_tEfNS_4arch4Sm80ELb0ELb0ELb0ELb0ELb1ELb0ELb0ELb0ELi2ELi2ELi2ELi2ELb1EEENS1_24CollectiveEpilogueBwdGQAISB_fSE_Li256ELb0ELb1EEENS1_19SingleTileSchedulerILb0ELb0ELb0ELi96EEEEEEEEEvNT_6ParamsE)
        /*004c*/ 	.short	0x0380
        /*004e*/ 	.short	0x0278


	//----- nvinfo : EIATTR_SW_WAR
	.align		4
.L_374:
        /*0050*/ 	.byte	0x04, 0x36
        /*0052*/ 	.short	(.L_376 - .L_375)
.L_375:
        /*0054*/ 	.word	0x00000008
.L_376:


//--------------------- .nv.info._ZN7cutlass13device_kernelIN5flash19enable_sm80_to_sm89INS1_16FlashAttnBwdSm80INS1_25CollectiveMainloopBwdSm80ILi2ELi1EN4cute5tupleIJNS5_1CILi64EEENS7_ILi96EEENS7_ILi128EEEEEENS_10bfloat16_tEfNS_4arch4Sm80ELb0ELb0ELb0ELb1ELb0ELb0ELb0ELb0ELi2ELi2ELi2ELi2ELb1EEENS1_21CollectiveEpilogueBwdISB_SC_SE_Li256ELb1ELb0ELi4EEENS1_19SingleTileSchedulerILb1ELb0ELb0ELi96EEEEEEEEEvNT_6ParamsE --------------------------
	.section	.nv.info._ZN7cutlass13device_kernelIN5flash19enable_sm80_to_sm89INS1_16FlashAttnBwdSm80INS1_25CollectiveMainloopBwdSm80ILi2ELi1EN4cute5tupleIJNS5_1CILi64EEENS7_ILi96EEENS7_ILi128EEEEEENS_10bfloat16_tEfNS_4arch4Sm80ELb0ELb0ELb0ELb1ELb0ELb0ELb0ELb0ELi2ELi2ELi2ELi2ELb1EEENS1_21CollectiveEpilogueBwdISB_SC_SE_Li256ELb1ELb0ELi4EEENS1_19SingleTileSchedulerILb1ELb0ELb0ELi96EEEEEEEEEvNT_6ParamsE,"",@"SHT_CUDA_INFO"
	.sectionflags	@""
	.align	4


	//----- nvinfo : EIATTR_CUDA_API_VERSION
	.align		4
        /*0000*/ 	.byte	0x04, 0x37
        /*0002*/ 	.short	(.L_378 - .L_377)
.L_377:
        /*0004*/ 	.word	0x00000082


	//----- nvinfo : EIATTR_KPARAM_INFO
	.align		4
.L_378:
        /*0008*/ 	.byte	0x04, 0x17
        /*000a*/ 	.short	(.L_380 - .L_379)
.L_379:
        /*000c*/ 	.word	0x00000000
        /*0010*/ 	.short	0x0000
        /*0012*/ 	.short	0x0000
        /*0014*/ 	.byte	0x00, 0xf0, 0xc1, 0x09


	//----- nvinfo : EIATTR_SPARSE_MMA_MASK
	.align		4
.L_380:
        /*0018*/ 	.byte	0x03, 0x50
        /*001a*/ 	.short	0x0000


	//----- nvinfo : EIATTR_MAXREG_COUNT
	.align		4
        /*001c*/ 	.byte	0x03, 0x1b
        /*001e*/ 	.short	0x00ff


	//----- nvinfo : EIATTR_MERCURY_ISA_VERSION
	.align		4
        /*0020*/ 	.byte	0x03, 0x5f
        /*0022*/ 	.short	0x0101


	//----- nvinfo : EIATTR_VRC_CTA_INIT_COUNT
	.align		4
        /*0024*/ 	.byte	0x02, 0x4a
	.zero		1
	.zero		1


	//----- nvinfo : EIATTR_EXIT_INSTR_OFFSETS
	.align		4
        /*0028*/ 	.byte	0x04, 0x1c
        /*002a*/ 	.short	(.L_382 - .L_381)


	//   ....[0]....
.L_381:
        /*002c*/ 	.word	0x00000010


	//----- nvinfo : EIATTR_MAX_THREADS
	.align		4
.L_382:
        /*0030*/ 	.byte	0x04, 0x05
        /*0032*/ 	.short	(.L_384 - .L_383)
.L_383:
        /*0034*/ 	.word	0x00000100
        /*0038*/ 	.word	0x00000001
        /*003c*/ 	.word	0x00000001


	//----- nvinfo : EIATTR_CBANK_PARAM_SIZE
	.align		4
.L_384:
        /*0040*/ 	.byte	0x03, 0x19
        /*0042*/ 	.short	0x0270


	//----- nvinfo : EIATTR_PARAM_CBANK
	.align		4
        /*0044*/ 	.byte	0x04, 0x0a
        /*0046*/ 	.short	(.L_386 - .L_385)
	.align		4
.L_385:
        /*0048*/ 	.word	index@(.nv.constant0._ZN7cutlass13device_kernelIN5flash19enable_sm80_to_sm89INS1_16FlashAttnBwdSm80INS1_25CollectiveMainloopBwdSm80ILi2ELi1EN4cute5tupleIJNS5_1CILi64EEENS7_ILi96EEENS7_ILi128EEEEEENS_10bfloat16_tEfNS_4arch4Sm80ELb0ELb0ELb0ELb1ELb0ELb0ELb0ELb0ELi2ELi2ELi2ELi2ELb1EEENS1_21CollectiveEpilogueBwdISB_SC_SE_Li256ELb1ELb0ELi4EEENS1_19SingleTileSchedulerILb1ELb0ELb0ELi96EEEEEEEEEvNT_6ParamsE)
        /*004c*/ 	.short	0x0380
        /*004e*/ 	.short	0x0270


	//----- nvinfo : EIATTR_SW_WAR
	.align		4
.L_386:
        /*0050*/ 	.byte	0x04, 0x36
        /*0052*/ 	.short	(.L_388 - .L_387)
.L_387:
        /*0054*/ 	.word	0x00000008
.L_388:


//--------------------- .nv.info._ZN7cutlass13device_kernelIN5flash19enable_sm80_to_sm89INS1_16FlashAttnBwdSm80INS1_25CollectiveMainloopBwdSm80ILi2ELi1EN4cute5tupleIJNS5_1CILi64EEENS7_ILi96EEENS7_ILi128EEEEEENS_10bfloat16_tEfNS_4arch4Sm80ELb0ELb0ELb0ELb1ELb1ELb0ELb0ELb0ELi2ELi2ELi2ELi2ELb1EEENS1_21CollectiveEpilogueBwdISB_SC_SE_Li256ELb1ELb0ELi4EEENS1_19SingleTileSchedulerILb1ELb0ELb0ELi96EEEEEEEEEvNT_6ParamsE --------------------------
	.section	.nv.info._ZN7cutlass13device_kernelIN5flash19enable_sm80_to_sm89INS1_16FlashAttnBwdSm80INS1_25CollectiveMainloopBwdSm80ILi2ELi1EN4cute5tupleIJNS5_1CILi64EEENS7_ILi96EEENS7_ILi128EEEEEENS_10bfloat16_tEfNS_4arch4Sm80ELb0ELb0ELb0ELb1ELb1ELb0ELb0ELb0ELi2ELi2ELi2ELi2ELb1EEENS1_21CollectiveEpilogueBwdISB_SC_SE_Li256ELb1ELb0ELi4EEENS1_19SingleTileSchedulerILb1ELb0ELb0ELi96EEEEEEEEEvNT_6ParamsE,"",@"SHT_CUDA_INFO"
	.sectionflags	@""
	.align	4


	//----- nvinfo : EIATTR_CUDA_API_VERSION
	.align		4
        /*0000*/ 	.byte	0x04, 0x37
        /*0002*/ 	.short	(.L_390 - .L_389)
.L_389:
        /*0004*/ 	.word	0x00000082


	//----- nvinfo : EIATTR_KPARAM_INFO
	.align		4
.L_390:
        /*0008*/ 	.byte	0x04, 0x17
        /*000a*/ 	.short	(.L_392 - .L_391)
.L_391:
        /*000c*/ 	.word	0x00000000
        /*0010*/ 	.short	0x0000
        /*0012*/ 	.short	0x0000
        /*0014*/ 	.byte	0x00, 0xf0, 0xc1, 0x09


	//----- nvinfo : EIATTR_SPARSE_MMA_MASK
	.align		4
.L_392:
        /*0018*/ 	.byte	0x03, 0x50
        /*001a*/ 	.short	0x0000


	//----- nvinfo : EIATTR_MAXREG_COUNT
	.align		4
        /*001c*/ 	.byte	0x03, 0x1b
        /*001e*/ 	.short	0x00ff


	//----- nvinfo : EIATTR_MERCURY_ISA_VERSION
	.align		4
        /*0020*/ 	.byte	0x03, 0x5f
        /*0022*/ 	.short	0x0101


	//----- nvinfo : EIATTR_VRC_CTA_INIT_COUNT
	.align		4
        /*0024*/ 	.byte	0x02, 0x4a
	.zero		1
	.zero		1


	//----- nvinfo : EIATTR_EXIT_INSTR_OFFSETS
	.align		4
        /*0028*/ 	.byte	0x04, 0x1c
        /*002a*/ 	.short	(.L_394 - .L_393)


	//   ....[0]....
.L_393:
        /*002c*/ 	.word	0x00000010


	//----- nvinfo : EIATTR_MAX_THREADS
	.align		4
.L_394:
        /*0030*/ 	.byte	0x04, 0x05
        /*0032*/ 	.short	(.L_396 - .L_395)
.L_395:
        /*0034*/ 	.word	0x00000100
        /*0038*/ 	.word	0x00000001
        /*003c*/ 	.word	0x00000001


	//----- nvinfo : EIATTR_CBANK_PARAM_SIZE
	.align		4
.L_396:
        /*0040*/ 	.byte	0x03, 0x19
        /*0042*/ 	.short	0x0270


	//----- nvinfo : EIATTR_PARAM_CBANK
	.align		4
        /*0044*/ 	.byte	0x04, 0x0a
        /*0046*/ 	.short	(.L_398 - .L_397)
	.align		4
.L_397:
        /*0048*/ 	.word	index@(.nv.constant0._ZN7cutlass13device_kernelIN5flash19enable_sm80_to_sm89INS1_16FlashAttnBwdSm80INS1_25CollectiveMainloopBwdSm80ILi2ELi1EN4cute5tupleIJNS5_1CILi64EEENS7_ILi96EEENS7_ILi128EEEEEENS_10bfloat16_tEfNS_4arch4Sm80ELb0ELb0ELb0ELb1ELb1ELb0ELb0ELb0ELi2ELi2ELi2ELi2ELb1EEENS1_21CollectiveEpilogueBwdISB_SC_SE_Li256ELb1ELb0ELi4EEENS1_19SingleTileSchedulerILb1ELb0ELb0ELi96EEEEEEEEEvNT_6ParamsE)
        /*004c*/ 	.short	0x0380
        /*004e*/ 	.short	0x0270


	//----- nvinfo : EIATTR_SW_WAR
	.align		4
.L_398:
        /*0050*/ 	.byte	0x04, 0x36
        /*0052*/ 	.short	(.L_400 - .L_399)
.L_399:
        /*0054*/ 	.word	0x00000008
.L_400:


//--------------------- .nv.info._ZN7cutlass13device_kernelIN5flash19enable_sm80_to_sm89INS1_16FlashAttnBwdSm80INS1_25CollectiveMainloopBwdSm80ILi2ELi1EN4cute5tupleIJNS5_1CILi64EEENS7_ILi96EEENS7_ILi128EEEEEENS_10bfloat16_tEfNS_4arch4Sm80ELb0ELb0ELb0ELb1ELb0ELb0ELb0ELb0ELi2ELi2ELi2ELi2ELb1EEENS1_24CollectiveEpilogueBwdGQAISB_fSE_Li256ELb1ELb0EEENS1_19SingleTileSchedulerILb1ELb0ELb0ELi96EEEEEEEEEvNT_6ParamsE --------------------------
	.section	.nv.info._ZN7cutlass13device_kernelIN5flash19enable_sm80_to_sm89INS1_16FlashAttnBwdSm80INS1_25CollectiveMainloopBwdSm80ILi2ELi1EN4cute5tupleIJNS5_1CILi64EEENS7_ILi96EEENS7_ILi128EEEEEENS_10bfloat16_tEfNS_4arch4Sm80ELb0ELb0ELb0ELb1ELb0ELb0ELb0ELb0ELi2ELi2ELi2ELi2ELb1EEENS1_24CollectiveEpilogueBwdGQAISB_fSE_Li256ELb1ELb0EEENS1_19SingleTileSchedulerILb1ELb0ELb0ELi96EEEEEEEEEvNT_6ParamsE,"",@"SHT_CUDA_INFO"
	.sectionflags	@""
	.align	4


	//----- nvinfo : EIATTR_CUDA_API_VERSION
	.align		4
        /*0000*/ 	.byte	0x04, 0x37
        /*0002*/ 	.short	(.L_402 - .L_401)
.L_401:
        /*0004*/ 	.word	0x00000082


	//----- nvinfo : EIATTR_KPARAM_INFO
	.align		4
.L_402:
        /*0008*/ 	.byte	0x04, 0x17
        /*000a*/ 	.short	(.L_404 - .L_403)
.L_403:
        /*000c*/ 	.word	0x00000000
        /*0010*/ 	.short	0x0000
        /*0012*/ 	.short	0x0000
        /*0014*/ 	.byte	0x00, 0xf0, 0xe1, 0x09


	//----- nvinfo : EIATTR_SPARSE_MMA_MASK
	.align		4
.L_404:
        /*0018*/ 	.byte	0x03, 0x50
        /*001a*/ 	.short	0x0000


	//----- nvinfo : EIATTR_MAXREG_COUNT
	.align		4
        /*001c*/ 	.byte	0x03, 0x1b
        /*001e*/ 	.short	0x00ff


	//----- nvinfo : EIATTR_MERCURY_ISA_VERSION
	.align		4
        /*0020*/ 	.byte	0x03, 0x5f
        /*0022*/ 	.short	0x0101


	//----- nvinfo : EIATTR_VRC_CTA_INIT_COUNT
	.align		4
        /*0024*/ 	.byte	0x02, 0x4a
	.zero		1
	.zero		1


	//----- nvinfo : EIATTR_EXIT_INSTR_OFFSETS
	.align		4
        /*0028*/ 	.byte	0x04, 0x1c
        /*002a*/ 	.short	(.L_406 - .L_405)


	//   ....[0]....
.L_405:
        /*002c*/ 	.word	0x00000010


	//----- nvinfo : EIATTR_MAX_THREADS
	.align		4
.L_406:
        /*0030*/ 	.byte	0x04, 0x05
        /*0032*/ 	.short	(.L_408 - .L_407)
.L_407:
        /*0034*/ 	.word	0x00000100
        /*0038*/ 	.word	0x00000001
        /*003c*/ 	.word	0x00000001


	//----- nvinfo : EIATTR_CBANK_PARAM_SIZE
	.align		4
.L_408:
        /*0040*/ 	.byte	0x03, 0x19
        /*0042*/ 	.short	0x0278


	//----- nvinfo : EIATTR_PARAM_CBANK
	.align		4
        /*0044*/ 	.byte	0x04, 0x0a
        /*0046*/ 	.short	(.L_410 - .L_409)
	.align		4
.L_409:
        /*0048*/ 	.word	index@(.nv.constant0._ZN7cutlass13device_kernelIN5flash19enable_sm80_to_sm89INS1_16FlashAttnBwdSm80INS1_25CollectiveMainloopBwdSm80ILi2ELi1EN4cute5tupleIJNS5_1CILi64EEENS7_ILi96EEENS7_ILi128EEEEEENS_10bfloat16_tEfNS_4arch4Sm80ELb0ELb0ELb0ELb1ELb0ELb0ELb0ELb0ELi2ELi2ELi2ELi2ELb1EEENS1_24CollectiveEpilogueBwdGQAISB_fSE_Li256ELb1ELb0EEENS1_19SingleTileSchedulerILb1ELb0ELb0ELi96EEEEEEEEEvNT_6ParamsE)
        /*004c*/ 	.short	0x0380
        /*004e*/ 	.short	0x0278


	//----- nvinfo : EIATTR_SW_WAR
	.align		4
.L_410:
        /*0050*/ 	.byte	0x04, 0x36
        /*0052*/ 	.short	(.L_412 - .L_411)
.L_411:
        /*0054*/ 	.word	0x00000008
.L_412:


//--------------------- .nv.info._ZN7cutlass13device_kernelIN5flash19enable_sm80_to_sm89INS1_16FlashAttnBwdSm80INS1_25CollectiveMainloopBwdSm80ILi2ELi1EN4cute5tupleIJNS5_1CILi64EEENS7_ILi96EEENS7_ILi128EEEEEENS_10bfloat16_tEfNS_4arch4Sm80ELb0ELb0ELb0ELb1ELb1ELb0ELb0ELb0ELi2ELi2ELi2ELi2ELb1EEENS1_24CollectiveEpilogueBwdGQAISB_fSE_Li256ELb1ELb1EEENS1_19SingleTileSchedulerILb1ELb0ELb0ELi96EEEEEEEEEvNT_6ParamsE --------------------------
	.section	.nv.info._ZN7cutlass13device_kernelIN5flash19enable_sm80_to_sm89INS1_16FlashAttnBwdSm80INS1_25CollectiveMainloopBwdSm80ILi2ELi1EN4cute5tupleIJNS5_1CILi64EEENS7_ILi96EEENS7_ILi128EEEEEENS_10bfloat16_tEfNS_4arch4Sm80ELb0ELb0ELb0ELb1ELb1ELb0ELb0ELb0ELi2ELi2ELi2ELi2ELb1EEENS1_24CollectiveEpilogueBwdGQAISB_fSE_Li256ELb1ELb1EEENS1_19SingleTileSchedulerILb1ELb0ELb0ELi96EEEEEEEEEvNT_6ParamsE,"",@"SHT_CUDA_INFO"
	.sectionflags	@""
	.align	4


	//----- nvinfo : EIATTR_CUDA_API_VERSION
	.align		4
        /*0000*/ 	.byte	0x04, 0x37
        /*0002*/ 	.short	(.L_414 - .L_413)
.L_413:
        /*0004*/ 	.word	0x00000082


	//----- nvinfo : EIATTR_KPARAM_INFO
	.align		4
.L_414:
        /*0008*/ 	.byte	0x04, 0x17
        /*000a*/ 	.short	(.L_416 - .L_415)
.L_415:
        /*000c*/ 	.word	0x00000000
        /*0010*/ 	.short	0x0000
        /*0012*/ 	.short	0x0000
        /*0014*/ 	.byte	0x00, 0xf0, 0xe1, 0x09


	//----- nvinfo : EIATTR_SPARSE_MMA_MASK
	.align		4
.L_416:
        /*0018*/ 	.byte	0x03, 0x50
        /*001a*/ 	.short	0x0000


	//----- nvinfo : EIATTR_MAXREG_COUNT
	.align		4
        /*001c*/ 	.byte	0x03, 0x1b
        /*001e*/ 	.short	0x00ff


	//----- nvinfo : EIATTR_MERCURY_ISA_VERSION
	.align		4
        /*0020*/ 	.byte	0x03, 0x5f
        /*0022*/ 	.short	0x0101


	//----- nvinfo : EIATTR_VRC_CTA_INIT_COUNT
	.align		4
        /*0024*/ 	.byte	0x02, 0x4a
	.zero		1
	.zero		1


	//----- nvinfo : EIATTR_EXIT_INSTR_OFFSETS
	.align		4
        /*0028*/ 	.byte	0x04, 0x1c
        /*002a*/ 	.short	(.L_418 - .L_417)


	//   ....[0]....
.L_417:
        /*002c*/ 	.word	0x00000010


	//----- nvinfo : EIATTR_MAX_THREADS
	.align		4
.L_418:
        /*0030*/ 	.byte	0x04, 0x05
        /*0032*/ 	.short	(.L_420 - .L_419)
.L_419:
        /*0034*/ 	.word	0x00000100
        /*0038*/ 	.word	0x00000001
        /*003c*/ 	.word	0x00000001


	//----- nvinfo : EIATTR_CBANK_PARAM_SIZE
	.align		4
.L_420:
        /*0040*/ 	.byte	0x03, 0x19
        /*0042*/ 	.short	0x0278


	//----- nvinfo : EIATTR_PARAM_CBANK
	.align		4
        /*0044*/ 	.byte	0x04, 0x0a
        /*0046*/ 	.short	(.L_422 - .L_421)
	.align		4
.L_421:
        /*0048*/ 	.word	index@(.nv.constant0._ZN7cutlass13device_kernelIN5flash19enable_sm80_to_sm89INS1_16FlashAttnBwdSm80INS1_25CollectiveMainloopBwdSm80ILi2ELi1EN4cute5tupleIJNS5_1CILi64EEENS7_ILi96EEENS7_ILi128EEEEEENS_10bfloat16_tEfNS_4arch4Sm80ELb0ELb0ELb0ELb1ELb1ELb0ELb0ELb0ELi2ELi2ELi2ELi2ELb1EEENS1_24CollectiveEpilogueBwdGQAISB_fSE_Li256ELb1ELb1EEENS1_19SingleTileSchedulerILb1ELb0ELb0ELi96EEEEEEEEEvNT_6ParamsE)
        /*004c*/ 	.short	0x0380
        /*004e*/ 	.short	0x0278


	//----- nvinfo : EIATTR_SW_WAR
	.align		4
.L_422:
        /*0050*/ 	.byte	0x04, 0x36
        /*0052*/ 	.short	(.L_424 - .L_423)
.L_423:
        /*0054*/ 	.word	0x00000008
.L_424:


//--------------------- .nv.info._ZN7cutlass13device_kernelIN5flash19enable_sm80_to_sm89INS1_16FlashAttnBwdSm80INS1_25CollectiveMainloopBwdSm80ILi2ELi1EN4cute5tupleIJNS5_1CILi64EEENS7_ILi96EEENS7_ILi128EEEEEENS_10bfloat16_tEfNS_4arch4Sm80ELb0ELb1ELb0ELb0ELb0ELb0ELb0ELb0ELi2ELi2ELi2ELi2ELb1EEENS1_21CollectiveEpilogueBwdISB_SC_SE_Li256ELb0ELb0ELi4EEENS1_19SingleTileSchedulerILb0ELb0ELb0ELi96EEEEEEEEEvNT_6ParamsE --------------------------
	.section	.nv.info._ZN7cutlass13device_kernelIN5flash19enable_sm80_to_sm89INS1_16FlashAttnBwdSm80INS1_25CollectiveMainloopBwdSm80ILi2ELi1EN4cute5tupleIJNS5_1CILi64EEENS7_ILi96EEENS7_ILi128EEEEEENS_10bfloat16_tEfNS_4arch4Sm80ELb0ELb1ELb0ELb0ELb0ELb0ELb0ELb0ELi2ELi2ELi2ELi2ELb1EEENS1_21CollectiveEpilogueBwdISB_SC_SE_Li256ELb0ELb0ELi4EEENS1_19SingleTileSchedulerILb0ELb0ELb0ELi96EEEEEEEEEvNT_6ParamsE,"",@"SHT_CUDA_INFO"
	.sectionflags	@""
	.align	4


	//----- nvinfo : EIATTR_CUDA_API_VERSION
	.align		4
        /*0000*/ 	.byte	0x04, 0x37
        /*0002*/ 	.short	(.L_426 - .L_425)
.L_425:
        /*0004*/ 	.word	0x00000082


	//----- nvinfo : EIATTR_KPARAM_INFO
	.align		4
.L_426:
        /*0008*/ 	.byte	0x04, 0x17
        /*000a*/ 	.short	(.L_428 - .L_427)
.L_427:
        /*000c*/ 	.word	0x00000000
        /*0010*/ 	.short	0x0000
        /*0012*/ 	.short	0x0000
        /*0014*/ 	.byte	0x00, 0xf0, 0xc1, 0x09


	//----- nvinfo : EIATTR_SPARSE_MMA_MASK
	.align		4
.L_428:
        /*0018*/ 	.byte	0x03, 0x50
        /*001a*/ 	.short	0x0000


	//----- nvinfo : EIATTR_MAXREG_COUNT
	.align		4
        /*001c*/ 	.byte	0x03, 0x1b
        /*001e*/ 	.short	0x00ff


	//----- nvinfo : EIATTR_MERCURY_ISA_VERSION
	.align		4
        /*0020*/ 	.byte	0x03, 0x5f
        /*0022*/ 	.short	0x0101


	//----- nvinfo : EIATTR_VRC_CTA_INIT_COUNT
	.align		4
        /*0024*/ 	.byte	0x02, 0x4a
	.zero		1
	.zero		1


	//----- nvinfo : EIATTR_EXIT_INSTR_OFFSETS
	.align		4
        /*0028*/ 	.byte	0x04, 0x1c
        /*002a*/ 	.short	(.L_430 - .L_429)


	//   ....[0]....
.L_429:
        /*002c*/ 	.word	0x00000010


	//----- nvinfo : EIATTR_MAX_THREADS
	.align		4
.L_430:
        /*0030*/ 	.byte	0x04, 0x05
        /*0032*/ 	.short	(.L_432 - .L_431)
.L_431:
        /*0034*/ 	.word	0x00000100
        /*0038*/ 	.word	0x00000001
        /*003c*/ 	.word	0x00000001


	//----- nvinfo : EIATTR_CBANK_PARAM_SIZE
	.align		4
.L_432:
        /*0040*/ 	.byte	0x03, 0x19
        /*0042*/ 	.short	0x0270


	//----- nvinfo : EIATTR_PARAM_CBANK
	.align		4
        /*0044*/ 	.byte	0x04, 0x0a
        /*0046*/ 	.short	(.L_434 - .L_433)
	.align		4
.L_433:
        /*0048*/ 	.word	index@(.nv.constant0._ZN7cutlass13device_kernelIN5flash19enable_sm80_to_sm89INS1_16FlashAttnBwdSm80INS1_25CollectiveMainloopBwdSm80ILi2ELi1EN4cute5tupleIJNS5_1CILi64EEENS7_ILi96EEENS7_ILi128EEEEEENS_10bfloat16_tEfNS_4arch4Sm80ELb0ELb1ELb0ELb0ELb0ELb0ELb0ELb0ELi2ELi2ELi2ELi2ELb1EEENS1_21CollectiveEpilogueBwdISB_SC_SE_Li256ELb0ELb0ELi4EEENS1_19SingleTileSchedulerILb0ELb0ELb0ELi96EEEEEEEEEvNT_6ParamsE)
        /*004c*/ 	.short	0x0380
        /*004e*/ 	.short	0x0270


	//----- nvinfo : EIATTR_SW_WAR
	.align		4
.L_434:
        /*0050*/ 	.byte	0x04, 0x36
        /*0052*/ 	.short	(.L_436 - .L_435)
.L_435:
        /*0054*/ 	.word	0x00000008
.L_436:


//--------------------- .nv.info._ZN7cutlass13device_kernelIN5flash19enable_sm80_to_sm89INS1_16FlashAttnBwdSm80INS1_25CollectiveMainloopBwdSm80ILi2ELi1EN4cute5tupleIJNS5_1CILi64EEENS7_ILi96EEENS7_ILi128EEEEEENS_10bfloat16_tEfNS_4arch4Sm80ELb0ELb1ELb0ELb0ELb1ELb0ELb0ELb0ELi2ELi2ELi2ELi2ELb1EEENS1_21CollectiveEpilogueBwdISB_SC_SE_Li256ELb0ELb0ELi4EEENS1_19SingleTileSchedulerILb0ELb0ELb0ELi96EEEEEEEEEvNT_6ParamsE --------------------------
	.section	.nv.info._ZN7cutlass13device_kernelIN5flash19enable_sm80_to_sm89INS1_16FlashAttnBwdSm80INS1_25CollectiveMainloopBwdSm80ILi2ELi1EN4cute5tupleIJNS5_1CILi64EEENS7_ILi96EEENS7_ILi128EEEEEENS_10bfloat16_tEfNS_4arch4Sm80ELb0ELb1ELb0ELb0ELb1ELb0ELb0ELb0ELi2ELi2ELi2ELi2ELb1EEENS1_21CollectiveEpilogueBwdISB_SC_SE_Li256ELb0ELb0ELi4EEENS1_19SingleTileSchedulerILb0ELb0ELb0ELi96EEEEEEEEEvNT_6ParamsE,"",@"SHT_CUDA_INFO"
	.sectionflags	@""
	.align	4


	//----- nvinfo : EIATTR_CUDA_API_VERSION
	.align		4
        /*0000*/ 	.byte	0x04, 0x37
        /*0002*/ 	.short	(.L_438 - .L_437)
.L_437:
        /*0004*/ 	.word	0x00000082


	//----- nvinfo : EIATTR_KPARAM_INFO
	.align		4
.L_438:
        /*0008*/ 	.byte	0x04, 0x17
        /*000a*/ 	.short	(.L_440 - .L_439)
.L_439:
        /*000c*/ 	.word	0x00000000
        /*0010*/ 	.short	0x0000
        /*0012*/ 	.short	0x0000
        /*0014*/ 	.byte	0x00, 0xf0, 0xc1, 0x09


	//----- nvinfo : EIATTR_SPARSE_MMA_MASK
	.align		4
.L_440:
        /*0018*/ 	.byte	0x03, 0x50
        /*001a*/ 	.short	0x0000


	//----- nvinfo : EIATTR_MAXREG_COUNT
	.align		4
        /*001c*/ 	.byte	0x03, 0x1b
        /*001e*/ 	.short	0x00ff


	//----- nvinfo : EIATTR_MERCURY_ISA_VERSION
	.align		4
        /*0020*/ 	.byte	0x03, 0x5f
        /*0022*/ 	.short	0x0101


	//----- nvinfo : EIATTR_VRC_CTA_INIT_COUNT
	.align		4
        /*0024*/ 	.byte	0x02, 0x4a
	.zero		1
	.zero		1


	//----- nvinfo : EIATTR_EXIT_INSTR_OFFSETS
	.align		4
        /*0028*/ 	.byte	0x04, 0x1c
        /*002a*/ 	.short	(.L_442 - .L_441)


	//   ....[0]....
.L_441:
        /*002c*/ 	.word	0x00000010


	//----- nvinfo : EIATTR_MAX_THREADS
	.align		4
.L_442:
        /*0030*/ 	.byte	0x04, 0x05
        /*0032*/ 	.short	(.L_444 - .L_443)
.L_443:
        /*0034*/ 	.word	0x00000100
        /*0038*/ 	.word	0x00000001
        /*003c*/ 	.word	0x00000001


	//----- nvinfo : EIATTR_CBANK_PARAM_SIZE
	.align		4
.L_444:
        /*0040*/ 	.byte	0x03, 0x19
        /*0042*/ 	.short	0x0270


	//----- nvinfo : EIATTR_PARAM_CBANK
	.align		4
        /*0044*/ 	.byte	0x04, 0x0a
        /*0046*/ 	.short	(.L_446 - .L_445)
	.align		4
.L_445:
        /*0048*/ 	.word	index@(.nv.constant0._ZN7cutlass13device_kernelIN5flash19enable_sm80_to_sm89INS1_16FlashAttnBwdSm80INS1_25CollectiveMainloopBwdSm80ILi2ELi1EN4cute5tupleIJNS5_1CILi64EEENS7_ILi96EEENS7_ILi128EEEEEENS_10bfloat16_tEfNS_4arch4Sm80ELb0ELb1ELb0ELb0ELb1ELb0ELb0ELb0ELi2ELi2ELi2ELi2ELb1EEENS1_21CollectiveEpilogueBwdISB_SC_SE_Li256ELb0ELb0ELi4EEENS1_19SingleTileSchedulerILb0ELb0ELb0ELi96EEEEEEEEEvNT_6ParamsE)
        /*004c*/ 	.short	0x0380
        /*004e*/ 	.short	0x0270


	//----- nvinfo : EIATTR_SW_WAR
	.align		4
.L_446:
        /*0050*/ 	.byte	0x04, 0x36
        /*0052*/ 	.short	(.L_448 - .L_447)
.L_447:
        /*0054*/ 	.word	0x00000008
.L_448:


//--------------------- .nv.info._ZN7cutlass13device_kernelIN5flash19enable_sm80_to_sm89INS1_16FlashAttnBwdSm80INS1_25CollectiveMainloopBwdSm80ILi2ELi1EN4cute5tupleIJNS5_1CILi64EEENS7_ILi96EEENS7_ILi128EEEEEENS_10bfloat16_tEfNS_4arch4Sm80ELb0ELb1ELb0ELb0ELb0ELb0ELb0ELb0ELi2ELi2ELi2ELi2ELb1EEENS1_24CollectiveEpilogueBwdGQAISB_fSE_Li256ELb0ELb0EEENS1_19SingleTileSchedulerILb0ELb0ELb0ELi96EEEEEEEEEvNT_6ParamsE --------------------------
	.section	.nv.info._ZN7cutlass13device_kernelIN5flash19enable_sm80_to_sm89INS1_16FlashAttnBwdSm80INS1_25CollectiveMainloopBwdSm80ILi2ELi1EN4cute5tupleIJNS5_1CILi64EEENS7_ILi96EEENS7_ILi128EEEEEENS_10bfloat16_tEfNS_4arch4Sm80ELb0ELb1ELb0ELb0ELb0ELb0ELb0ELb0ELi2ELi2ELi2ELi2ELb1EEENS1_24CollectiveEpilogueBwdGQAISB_fSE_Li256ELb0ELb0EEENS1_19SingleTileSchedulerILb0ELb0ELb0ELi96EEEEEEEEEvNT_6ParamsE,"",@"SHT_CUDA_INFO"
	.sectionflags	@""
	.align	4


	//----- nvinfo : EIATTR_CUDA_API_VERSION
	.align		4
        /*0000*/ 	.byte	0x04, 0x37
        /*0002*/ 	.short	(.L_450 - .L_449)
.L_449:
        /*0004*/ 	.word	0x00000082


	//----- nvinfo : EIATTR_KPARAM_INFO
	.align		4
.L_450:
        /*0008*/ 	.byte	0x04, 0x17
        /*000a*/ 	.short	(.L_452 - .L_451)
.L_451:
        /*000c*/ 	.word	0x00000000
        /*0010*/ 	.short	0x0000
        /*0012*/ 	.short	0x0000
        /*0014*/ 	.byte	0x00, 0xf0, 0xe1, 0x09


	//----- nvinfo : EIATTR_SPARSE_MMA_MASK
	.align		4
.L_452:
        /*0018*/ 	.byte	0x03, 0x50
        /*001a*/ 	.short	0x0000


	//----- nvinfo : EIATTR_MAXREG_COUNT
	.align		4
        /*001c*/ 	.byte	0x03, 0x1b
        /*001e*/ 	.short	0x00ff


	//----- nvinfo : EIATTR_MERCURY_ISA_VERSION
	.align		4
        /*0020*/ 	.byte	0x03, 0x5f
        /*0022*/ 	.short	0x0101


	//----- nvinfo : EIATTR_VRC_CTA_INIT_COUNT
	.align		4
        /*0024*/ 	.byte	0x02, 0x4a
	.zero		1
	.zero		1


	//----- nvinfo : EIATTR_EXIT_INSTR_OFFSETS
	.align		4
        /*0028*/ 	.byte	0x04, 0x1c
        /*002a*/ 	.short	(.L_454 - .L_453)


	//   ....[0]....
.L_453:
        /*002c*/ 	.word	0x00000010


	//----- nvinfo : EIATTR_MAX_THREADS
	.align		4
.L_454:
        /*0030*/ 	.byte	0x04, 0x05
        /*0032*/ 	.short	(.L_456 - .L_455)
.L_455:
        /*0034*/ 	.word	0x00000100
        /*0038*/ 	.word	0x00000001
        /*003c*/ 	.word	0x00000001


	//----- nvinfo : EIATTR_CBANK_PARAM_SIZE
	.align		4
.L_456:
        /*0040*/ 	.byte	0x03, 0x19
        /*0042*/ 	.short	0x0278


	//----- nvinfo : EIATTR_PARAM_CBANK
	.align		4
        /*0044*/ 	.byte	0x04, 0x0a
        /*0046*/ 	.short	(.L_458 - .L_457)
	.align		4
.L_457:
        /*0048*/ 	.word	index@(.nv.constant0._ZN7cutlass13device_kernelIN5flash19enable_sm80_to_sm89INS1_16FlashAttnBwdSm80INS1_25CollectiveMainloopBwdSm80ILi2ELi1EN4cute5tupleIJNS5_1CILi64EEENS7_ILi96EEENS7_ILi128EEEEEENS_10bfloat16_tEfNS_4arch4Sm80ELb0ELb1ELb0ELb0ELb0ELb0ELb0ELb0ELi2ELi2ELi2ELi2ELb1EEENS1_24CollectiveEpilogueBwdGQAISB_fSE_Li256ELb0ELb0EEENS1_19SingleTileSchedulerILb0ELb0ELb0ELi96EEEEEEEEEvNT_6ParamsE)
        /*004c*/ 	.short	0x0380
        /*004e*/ 	.short	0x0278


	//----- nvinfo : EIATTR_SW_WAR
	.align		4
.L_458:
        /*0050*/ 	.byte	0x04, 0x36
        /*0052*/ 	.short	(.L_460 - .L_459)
.L_459:
        /*0054*/ 	.word	0x00000008
.L_460:


//--------------------- .nv.info._ZN7cutlass13device_kernelIN5flash19enable_sm80_to_sm89INS1_16FlashAttnBwdSm80INS1_25CollectiveMainloopBwdSm80ILi2ELi1EN4cute5tupleIJNS5_1CILi64EEENS7_ILi96EEENS7_ILi128EEEEEENS_10bfloat16_tEfNS_4arch4Sm80ELb0ELb1ELb0ELb0ELb1ELb0ELb0ELb0ELi2ELi2ELi2ELi2ELb1EEENS1_24CollectiveEpilogueBwdGQAISB_fSE_Li256ELb0ELb1EEENS1_19SingleTileSchedulerILb0ELb0ELb0ELi96EEEEEEEEEvNT_6ParamsE --------------------------
	.section	.nv.info._ZN7cutlass13device_kernelIN5flash19enable_sm80_to_sm89INS1_16FlashAttnBwdSm80INS1_25CollectiveMainloopBwdSm80ILi2ELi1EN4cute5tupleIJNS5_1CILi64EEENS7_ILi96EEENS7_ILi128EEEEEENS_10bfloat16_tEfNS_4arch4Sm80ELb0ELb1ELb0ELb0ELb1ELb0ELb0ELb0ELi2ELi2ELi2ELi2ELb1EEENS1_24CollectiveEpilogueBwdGQAISB_fSE_Li256ELb0ELb1EEENS1_19SingleTileSchedulerILb0ELb0ELb0ELi96EEEEEEEEEvNT_6ParamsE,"",@"SHT_CUDA_INFO"
	.sectionflags	@""
	.align	4


	//----- nvinfo : EIATTR_CUDA_API_VERSION
	.align		4
        /*0000*/ 	.byte	0x04, 0x37
        /*0002*/ 	.short	(.L_462 - .L_461)
.L_461:
        /*0004*/ 	.word	0x00000082


	//----- nvinfo : EIATTR_KPARAM_INFO
	.align		4
.L_462:
        /*0008*/ 	.byte	0x04, 0x17
        /*000a*/ 	.short	(.L_464 - .L_463)
.L_463:
        /*000c*/ 	.word	0x00000000
        /*0010*/ 	.short	0x0000
        /*0012*/ 	.short	0x0000
        /*0014*/ 	.byte	0x00, 0xf0, 0xe1, 0x09


	//----- nvinfo : EIATTR_SPARSE_MMA_MASK
	.align		4
.L_464:
        /*0018*/ 	.byte	0x03, 0x50
        /*001a*/ 	.short	0x0000


	//----- nvinfo : EIATTR_MAXREG_COUNT
	.align		4
        /*001c*/ 	.byte	0x03, 0x1b
        /*001e*/ 	.short	0x00ff


	//----- nvinfo : EIATTR_MERCURY_ISA_VERSION
	.align		4
        /*0020*/ 	.byte	0x03, 0x5f
        /*0022*/ 	.short	0x0101


	//----- nvinfo : EIATTR_VRC_CTA_INIT_COUNT
	.align		4
        /*0024*/ 	.byte	0x02, 0x4a
	.zero		1
	.zero		1


	//----- nvinfo : EIATTR_EXIT_INSTR_OFFSETS
	.align		4
        /*0028*/ 	.byte	0x04, 0x1c
        /*002a*/ 	.short	(.L_466 - .L_465)


	//   ....[0]....
.L_465:
        /*002c*/ 	.word	0x00000010


	//----- nvinfo : EIATTR_MAX_THREADS
	.align		4
.L_466:
        /*0030*/ 	.byte	0x04, 0x05
        /*0032*/ 	.short	(.L_468 - .L_467)
.L_467:
        /*0034*/ 	.word	0x00000100
        /*0038*/ 	.word	0x00000001
        /*003c*/ 	.word	0x00000001


	//----- nvinfo : EIATTR_CBANK_PARAM_SIZE
	.align		4
.L_468:
        /*0040*/ 	.byte	0x03, 0x19
        /*0042*/ 	.short	0x0278


	//----- nvinfo : EIATTR_PARAM_CBANK
	.align		4
        /*0044*/ 	.byte	0x04, 0x0a
        /*0046*/ 	.short	(.L_470 - .L_469)
	.align		4
.L_469:
        /*0048*/ 	.word	index@(.nv.constant0._ZN7cutlass13device_kernelIN5flash19enable_sm80_to_sm89INS1_16FlashAttnBwdSm80INS1_25CollectiveMainloopBwdSm80ILi2ELi1EN4cute5tupleIJNS5_1CILi64EEENS7_ILi96EEENS7_ILi128EEEEEENS_10bfloat16_tEfNS_4arch4Sm80ELb0ELb1ELb0ELb0ELb1ELb0ELb0ELb0ELi2ELi2ELi2ELi2ELb1EEENS1_24CollectiveEpilogueBwdGQAISB_fSE_Li256ELb0ELb1EEENS1_19SingleTileSchedulerILb0ELb0ELb0ELi96EEEEEEEEEvNT_6ParamsE)
        /*004c*/ 	.short	0x0380
        /*004e*/ 	.short	0x0278


	//----- nvinfo : EIATTR_SW_WAR
	.align		4
.L_470:
        /*0050*/ 	.byte	0x04, 0x36
        /*0052*/ 	.short	(.L_472 - .L_471)
.L_471:
        /*0054*/ 	.word	0x00000008
.L_472:


//--------------------- .nv.info._ZN7cutlass13device_kernelIN5flash19enable_sm80_to_sm89INS1_16FlashAttnBwdSm80INS1_25CollectiveMainloopBwdSm80ILi2ELi1EN4cute5tupleIJNS5_1CILi64EEENS7_ILi96EEENS7_ILi128EEEEEENS_10bfloat16_tEfNS_4arch4Sm80ELb0ELb1ELb0ELb1ELb0ELb0ELb0ELb0ELi2ELi2ELi2ELi2ELb1EEENS1_21CollectiveEpilogueBwdISB_SC_SE_Li256ELb1ELb0ELi4EEENS1_19SingleTileSchedulerILb1ELb0ELb0ELi96EEEEEEEEEvNT_6ParamsE --------------------------
	.section	.nv.info._ZN7cutlass13device_kernelIN5flash19enable_sm80_to_sm89INS1_16FlashAttnBwdSm80INS1_25CollectiveMainloopBwdSm80ILi2ELi1EN4cute5tupleIJNS5_1CILi64EEENS7_ILi96EEENS7_ILi128EEEEEENS_10bfloat16_tEfNS_4arch4Sm80ELb0ELb1ELb0ELb1ELb0ELb0ELb0ELb0ELi2ELi2ELi2ELi2ELb1EEENS1_21CollectiveEpilogueBwdISB_SC_SE_Li256ELb1ELb0ELi4EEENS1_19SingleTileSchedulerILb1ELb0ELb0ELi96EEEEEEEEEvNT_6ParamsE,"",@"SHT_CUDA_INFO"
	.sectionflags	@""
	.align	4


	//----- nvinfo : EIATTR_CUDA_API_VERSION
	.align		4
        /*0000*/ 	.byte	0x04, 0x37
        /*0002*/ 	.short	(.L_474 - .L_473)
.L_473:
        /*0004*/ 	.word	0x00000082


	//----- nvinfo : EIATTR_KPARAM_INFO
	.align		4
.L_474:
        /*0008*/ 	.byte	0x04, 0x17
        /*000a*/ 	.short	(.L_476 - .L_475)
.L_475:
        /*000c*/ 	.word	0x00000000
        /*0010*/ 	.short	0x0000
        /*0012*/ 	.short	0x0000
        /*0014*/ 	.byte	0x00, 0xf0, 0xc1, 0x09


	//----- nvinfo : EIATTR_SPARSE_MMA_MASK
	.align		4
.L_476:
        /*0018*/ 	.byte	0x03, 0x50
        /*001a*/ 	.short	0x0000


	//----- nvinfo : EIATTR_MAXREG_COUNT
	.align		4
        /*001c*/ 	.byte	0x03, 0x1b
        /*001e*/ 	.short	0x00ff


	//----- nvinfo : EIATTR_MERCURY_ISA_VERSION
	.align		4
        /*0020*/ 	.byte	0x03, 0x5f
        /*0022*/ 	.short	0x0101


	//----- nvinfo : EIATTR_VRC_CTA_INIT_COUNT
	.align		4
        /*0024*/ 	.byte	0x02, 0x4a
	.zero		1
	.zero		1


	//----- nvinfo : EIATTR_EXIT_INSTR_OFFSETS
	.align		4
        /*0028*/ 	.byte	0x04, 0x1c
        /*002a*/ 	.short	(.L_478 - .L_477)


	//   ....[0]....
.L_477:
        /*002c*/ 	.word	0x00000010


	//----- nvinfo : EIATTR_MAX_THREADS
	.align		4
.L_478:
        /*0030*/ 	.byte	0x04, 0x05
        /*0032*/ 	.short	(.L_480 - .L_479)
.L_479:
        /*0034*/ 	.word	0x00000100
        /*0038*/ 	.word	0x00000001
        /*003c*/ 	.word	0x00000001


	//----- nvinfo : EIATTR_CBANK_PARAM_SIZE
	.align		4
.L_480:
        /*0040*/ 	.byte	0x03, 0x19
        /*0042*/ 	.short	0x0270


	//----- nvinfo : EIATTR_PARAM_CBANK
	.align		4
        /*0044*/ 	.byte	0x04, 0x0a
        /*0046*/ 	.short	(.L_482 - .L_481)
	.align		4
.L_481:
        /*0048*/ 	.word	index@(.nv.constant0._ZN7cutlass13device_kernelIN5flash19enable_sm80_to_sm89INS1_16FlashAttnBwdSm80INS1_25CollectiveMainloopBwdSm80ILi2ELi1EN4cute5tupleIJNS5_1CILi64EEENS7_ILi96EEENS7_ILi128EEEEEENS_10bfloat16_tEfNS_4arch4Sm80ELb0ELb1ELb0ELb1ELb0ELb0ELb0ELb0ELi2ELi2ELi2ELi2ELb1EEENS1_21CollectiveEpilogueBwdISB_SC_SE_Li256ELb1ELb0ELi4EEENS1_19SingleTileSchedulerILb1ELb0ELb0ELi96EEEEEEEEEvNT_6ParamsE)
        /*004c*/ 	.short	0x0380
        /*004e*/ 	.short	0x0270


	//----- nvinfo : EIATTR_SW_WAR
	.align		4
.L_482:
        /*0050*/ 	.byte	0x04, 0x36
        /*0052*/ 	.short	(.L_484 - .L_483)
.L_483:
        /*0054*/ 	.word	0x00000008
.L_484:


//--------------------- .nv.info._ZN7cutlass13device_kernelIN5flash19enable_sm80_to_sm89INS1_16FlashAttnBwdSm80INS1_25CollectiveMainloopBwdSm80ILi2ELi1EN4cute5tupleIJNS5_1CILi64EEENS7_ILi96EEENS7_ILi128EEEEEENS_10bfloat16_tEfNS_4arch4Sm80ELb0ELb1ELb0ELb1ELb1ELb0ELb0ELb0ELi2ELi2ELi2ELi2ELb1EEENS1_21CollectiveEpilogueBwdISB_SC_SE_Li256ELb1ELb0ELi4EEENS1_19SingleTileSchedulerILb1ELb0ELb0ELi96EEEEEEEEEvNT_6ParamsE --------------------------
	.section	.nv.info._ZN7cutlass13device_kernelIN5flash19enable_sm80_to_sm89INS1_16FlashAttnBwdSm80INS1_25CollectiveMainloopBwdSm80ILi2ELi1EN4cute5tupleIJNS5_1CILi64EEENS7_ILi96EEENS7_ILi128EEEEEENS_10bfloat16_tEfNS_4arch4Sm80ELb0ELb1ELb0ELb1ELb1ELb0ELb0ELb0ELi2ELi2ELi2ELi2ELb1EEENS1_21CollectiveEpilogueBwdISB_SC_SE_Li256ELb1ELb0ELi4EEENS1_19SingleTileSchedulerILb1ELb0ELb0ELi96EEEEEEEEEvNT_6ParamsE,"",@"SHT_CUDA_INFO"
	.sectionflags	@""
	.align	4


	//----- nvinfo : EIATTR_CUDA_API_VERSION
	.align		4
        /*0000*/ 	.byte	0x04, 0x37
        /*0002*/ 	.short	(.L_486 - .L_485)
.L_485:
        /*0004*/ 	.word	0x00000082


	//----- nvinfo : EIATTR_KPARAM_INFO
	.align		4
.L_486:
        /*0008*/ 	.byte	0x04, 0x17
        /*000a*/ 	.short	(.L_488 - .L_487)
.L_487:
        /*000c*/ 	.word	0x00000000
        /*0010*/ 	.short	0x0000
        /*0012*/ 	.short	0x0000
        /*0014*/ 	.byte	0x00, 0xf0, 0xc1, 0x09


	//----- nvinfo : EIATTR_SPARSE_MMA_MASK
	.align		4
.L_488:
        /*0018*/ 	.byte	0x03, 0x50
        /*001a*/ 	.short	0x0000


	//----- nvinfo : EIATTR_MAXREG_COUNT
	.align		4
        /*001c*/ 	.byte	0x03, 0x1b
        /*001e*/ 	.short	0x00ff


	//----- nvinfo : EIATTR_MERCURY_ISA_VERSION
	.align		4
        /*0020*/ 	.byte	0x03, 0x5f
        /*0022*/ 	.short	0x0101


	//----- nvinfo : EIATTR_VRC_CTA_INIT_COUNT
	.align		4
        /*0024*/ 	.byte	0x02, 0x4a
	.zero		1
	.zero		1


	//----- nvinfo : EIATTR_EXIT_INSTR_OFFSETS
	.align		4
        /*0028*/ 	.byte	0x04, 0x1c
        /*002a*/ 	.short	(.L_490 - .L_489)


	//   ....[0]....
.L_489:
        /*002c*/ 	.word	0x00000010


	//----- nvinfo : EIATTR_MAX_THREADS
	.align		4
.L_490:
        /*0030*/ 	.byte	0x04, 0x05
        /*0032*/ 	.short	(.L_492 - .L_491)
.L_491:
        /*0034*/ 	.word	0x00000100
        /*0038*/ 	.word	0x00000001
        /*003c*/ 	.word	0x00000001


	//----- nvinfo : EIATTR_CBANK_PARAM_SIZE
	.align		4
.L_492:
        /*0040*/ 	.byte	0x03, 0x19
        /*0042*/ 	.short	0x0270


	//----- nvinfo : EIATTR_PARAM_CBANK
	.align		4
        /*0044*/ 	.byte	0x04, 0x0a
        /*0046*/ 	.short	(.L_494 - .L_493)
	.align		4
.L_493:
        /*0048*/ 	.word	index@(.nv.constant0._ZN7cutlass13device_kernelIN5flash19enable_sm80_to_sm89INS1_16FlashAttnBwdSm80INS1_25CollectiveMainloopBwdSm80ILi2ELi1EN4cute5tupleIJNS5_1CILi64EEENS7_ILi96EEENS7_ILi128EEEEEENS_10bfloat16_tEfNS_4arch4Sm80ELb0ELb1ELb0ELb1ELb1ELb0ELb0ELb0ELi2ELi2ELi2ELi2ELb1EEENS1_21CollectiveEpilogueBwdISB_SC_SE_Li256ELb1ELb0ELi4EEENS1_19SingleTileSchedulerILb1ELb0ELb0ELi96EEEEEEEEEvNT_6ParamsE)
        /*004c*/ 	.short	0x0380
        /*004e*/ 	.short	0x0270


	//----- nvinfo : EIATTR_SW_WAR
	.align		4
.L_494:
        /*0050*/ 	.byte	0x04, 0x36
        /*0052*/ 	.short	(.L_496 - .L_495)
.L_495:
        /*0054*/ 	.word	0x00000008
.L_496:


//--------------------- .nv.info._ZN7cutlass13device_kernelIN5flash19enable_sm80_to_sm89INS1_16FlashAttnBwdSm80INS1_25CollectiveMainloopBwdSm80ILi2ELi1EN4cute5tupleIJNS5_1CILi64EEENS7_ILi96EEENS7_ILi128EEEEEENS_10bfloat16_tEfNS_4arch4Sm80ELb0ELb1ELb0ELb1ELb0ELb0ELb0ELb0ELi2ELi2ELi2ELi2ELb1EEENS1_24CollectiveEpilogueBwdGQAISB_fSE_Li256ELb1ELb0EEENS1_19SingleTileSchedulerILb1ELb0ELb0ELi96EEEEEEEEEvNT_6ParamsE --------------------------
	.section	.nv.info._ZN7cutlass13device_kernelIN5flash19enable_sm80_to_sm89INS1_16FlashAttnBwdSm80INS1_25CollectiveMainloopBwdSm80ILi2ELi1EN4cute5tupleIJNS5_1CILi64EEENS7_ILi96EEENS7_ILi128EEEEEENS_10bfloat16_tEfNS_4arch4Sm80ELb0ELb1ELb0ELb1ELb0ELb0ELb0ELb0ELi2ELi2ELi2ELi2ELb1EEENS1_24CollectiveEpilogueBwdGQAISB_fSE_Li256ELb1ELb0EEENS1_19SingleTileSchedulerILb1ELb0ELb0ELi96EEEEEEEEEvNT_6ParamsE,"",@"SHT_CUDA_INFO"
	.sectionflags	@""
	.align	4


	//----- nvinfo : EIATTR_CUDA_API_VERSION
	.align		4
        /*0000*/ 	.byte	0x04, 0x37
        /*0002*/ 	.short	(.L_498 - .L_497)
.L_497:
        /*0004*/ 	.word	0x00000082


	//----- nvinfo : EIATTR_KPARAM_INFO
	.align		4
.L_498:
        /*0008*/ 	.byte	0x04, 0x17
        /*000a*/ 	.short	(.L_500 - .L_499)
.L_499:
        /*000c*/ 	.word	0x00000000
        /*0010*/ 	.short	0x0000
        /*0012*/ 	.short	0x0000
        /*0014*/ 	.byte	0x00, 0xf0, 0xe1, 0x09


	//----- nvinfo : EIATTR_SPARSE_MMA_MASK
	.align		4
.L_500:
        /*0018*/ 	.byte	0x03, 0x50
        /*001a*/ 	.short	0x0000


	//----- nvinfo : EIATTR_MAXREG_COUNT
	.align		4
        /*001c*/ 	.byte	0x03, 0x1b
        /*001e*/ 	.short	0x00ff


	//----- nvinfo : EIATTR_MERCURY_ISA_VERSION
	.align		4
        /*0020*/ 	.byte	0x03, 0x5f
        /*0022*/ 	.short	0x0101


	//----- nvinfo : EIATTR_VRC_CTA_INIT_COUNT
	.align		4
        /*0024*/ 	.byte	0x02, 0x4a
	.zero		1
	.zero		1


	//----- nvinfo : EIATTR_EXIT_INSTR_OFFSETS
	.align		4
        /*0028*/ 	.byte	0x04, 0x1c
        /*002a*/ 	.short	(.L_502 - .L_501)


	//   ....[0]....
.L_501:
        /*002c*/ 	.word	0x00000010


	//----- nvinfo : EIATTR_MAX_THREADS
	.align		4
.L_502:
        /*0030*/ 	.byte	0x04, 0x05
        /*0032*/ 	.short	(.L_504 - .L_503)
.L_503:
        /*0034*/ 	.word	0x00000100
        /*0038*/ 	.word	0x00000001
        /*003c*/ 	.word	0x00000001


	//----- nvinfo : EIATTR_CBANK_PARAM_SIZE
	.align		4
.L_504:
        /*0040*/ 	.byte	0x03, 0x19
        /*0042*/ 	.short	0x0278


	//----- nvinfo : EIATTR_PARAM_CBANK
	.align		4
        /*0044*/ 	.byte	0x04, 0x0a
        /*0046*/ 	.short	(.L_506 - .L_505)
	.align		4
.L_505:
        /*0048*/ 	.word	index@(.nv.constant0._ZN7cutlass13device_kernelIN5flash19enable_sm80_to_sm89INS1_16FlashAttnBwdSm80INS1_25CollectiveMainloopBwdSm80ILi2ELi1EN4cute5tupleIJNS5_1CILi64EEENS7_ILi96EEENS7_ILi128EEEEEENS_10bfloat16_tEfNS_4arch4Sm80ELb0ELb1ELb0ELb1ELb0ELb0ELb0ELb0ELi2ELi2ELi2ELi2ELb1EEENS1_24CollectiveEpilogueBwdGQAISB_fSE_Li256ELb1ELb0EEENS1_19SingleTileSchedulerILb1ELb0ELb0ELi96EEEEEEEEEvNT_6ParamsE)
        /*004c*/ 	.short	0x0380
        /*004e*/ 	.short	0x0278


	//----- nvinfo : EIATTR_SW_WAR
	.align		4
.L_506:
        /*0050*/ 	.byte	0x04, 0x36
        /*0052*/ 	.short	(.L_508 - .L_507)
.L_507:
        /*0054*/ 	.word	0x00000008
.L_508:


//--------------------- .nv.info._ZN7cutlass13device_kernelIN5flash19enable_sm80_to_sm89INS1_16FlashAttnBwdSm80INS1_25CollectiveMainloopBwdSm80ILi2ELi1EN4cute5tupleIJNS5_1CILi64EEENS7_ILi96EEENS7_ILi128EEEEEENS_10bfloat16_tEfNS_4arch4Sm80ELb0ELb1ELb0ELb1ELb1ELb0ELb0ELb0ELi2ELi2ELi2ELi2ELb1EEENS1_24CollectiveEpilogueBwdGQAISB_fSE_Li256ELb1ELb1EEENS1_19SingleTileSchedulerILb1ELb0ELb0ELi96EEEEEEEEEvNT_6ParamsE --------------------------
	.section	.nv.info._ZN7cutlass13device_kernelIN5flash19enable_sm80_to_sm89INS1_16FlashAttnBwdSm80INS1_25CollectiveMainloopBwdSm80ILi2ELi1EN4cute5tupleIJNS5_1CILi64EEENS7_ILi96EEENS7_ILi128EEEEEENS_10bfloat16_tEfNS_4arch4Sm80ELb0ELb1ELb0ELb1ELb1ELb0ELb0ELb0ELi2ELi2ELi2ELi2ELb1EEENS1_24CollectiveEpilogueBwdGQAISB_fSE_Li256ELb1ELb1EEENS1_19SingleTileSchedulerILb1ELb0ELb0ELi96EEEEEEEEEvNT_6ParamsE,"",@"SHT_CUDA_INFO"
	.sectionflags	@""
	.align	4


	//----- nvinfo : EIATTR_CUDA_API_VERSION
	.align		4
        /*0000*/ 	.byte	0x04, 0x37
        /*0002*/ 	.short	(.L_510 - .L_509)
.L_509:
        /*0004*/ 	.word	0x00000082


	//----- nvinfo : EIATTR_KPARAM_INFO
	.align		4
.L_510:
        /*0008*/ 	.byte	0x04, 0x17
        /*000a*/ 	.short	(.L_512 - .L_511)
.L_511:
        /*000c*/ 	.word	0x00000000
        /*0010*/ 	.short	0x0000
        /*0012*/ 	.short	0x0000
        /*0014*/ 	.byte	0x00, 0xf0, 0xe1, 0x09


	//----- nvinfo : EIATTR_SPARSE_MMA_MASK
	.align		4
.L_512:
        /*0018*/ 	.byte	0x03, 0x50
        /*001a*/ 	.short	0x0000


	//----- nvinfo : EIATTR_MAXREG_COUNT
	.align		4
        /*001c*/ 	.byte	0x03, 0x1b
        /*001e*/ 	.short	0x00ff


	//----- nvinfo : EIATTR_MERCURY_ISA_VERSION
	.align		4
        /*0020*/ 	.byte	0x03, 0x5f
        /*0022*/ 	.short	0x0101


	//----- nvinfo : EIATTR_VRC_CTA_INIT_COUNT
	.align		4
        /*0024*/ 	.byte	0x02, 0x4a
	.zero		1
	.zero		1


	//----- nvinfo : EIATTR_EXIT_INSTR_OFFSETS
	.align		4
        /*0028*/ 	.byte	0x04, 0x1c
        /*002a*/ 	.short	(.L_514 - .L_513)


	//   ....[0]....
.L_513:
        /*002c*/ 	.word	0x00000010


	//----- nvinfo : EIATTR_MAX_THREADS
	.align		4
.L_514:
        /*0030*/ 	.byte	0x04, 0x05
        /*0032*/ 	.short	(.L_516 - .L_515)
.L_515:
        /*0034*/ 	.word	0x00000100
        /*0038*/ 	.word	0x00000001
        /*003c*/ 	.word	0x00000001


	//----- nvinfo : EIATTR_CBANK_PARAM_SIZE
	.align		4
.L_516:
        /*0040*/ 	.byte	0x03, 0x19
        /*0042*/ 	.short	0x0278


	//----- nvinfo : EIATTR_PARAM_CBANK
	.align		4
        /*0044*/ 	.byte	0x04, 0x0a
        /*0046*/ 	.short	(.L_518 - .L_517)
	.align		4
.L_517:
        /*0048*/ 	.word	index@(.nv.constant0._ZN7cutlass13device_kernelIN5flash19enable_sm80_to_sm89INS1_16FlashAttnBwdSm80INS1_25CollectiveMainloopBwdSm80ILi2ELi1EN4cute5tupleIJNS5_1CILi64EEENS7_ILi96EEENS7_ILi128EEEEEENS_10bfloat16_tEfNS_4arch4Sm80ELb0ELb1ELb0ELb1ELb1ELb0ELb0ELb0ELi2ELi2ELi2ELi2ELb1EEENS1_24CollectiveEpilogueBwdGQAISB_fSE_Li256ELb1ELb1EEENS1_19SingleTileSchedulerILb1ELb0ELb0ELi96EEEEEEEEEvNT_6ParamsE)
        /*004c*/ 	.short	0x0380
        /*004e*/ 	.short	0x0278


	//----- nvinfo : EIATTR_SW_WAR
	.align		4
.L_518:
        /*0050*/ 	.byte	0x04, 0x36
        /*0052*/ 	.short	(.L_520 - .L_519)
.L_519:
        /*0054*/ 	.word	0x00000008
.L_520:


//--------------------- .nv.info._ZN7cutlass13device_kernelIN5flash19enable_sm80_to_sm89INS1_16FlashAttnBwdSm80INS1_25CollectiveMainloopBwdSm80ILi2ELi1EN4cute5tupleIJNS5_1CILi64EEENS7_ILi96EEENS7_ILi128EEEEEENS_10bfloat16_tEfNS_4arch4Sm80ELb1ELb0ELb0ELb0ELb0ELb0ELb0ELb0ELi2ELi2ELi2ELi2ELb1EEENS1_21CollectiveEpilogueBwdISB_SC_SE_Li256ELb0ELb0ELi4EEENS1_25SingleTileBwdLPTSchedulerILb0ELi96ELb0EEEEEEEEEvNT_6ParamsE --------------------------
	.section	.nv.info._ZN7cutlass13device_kernelIN5flash19enable_sm80_to_sm89INS1_16FlashAttnBwdSm80INS1_25CollectiveMainloopBwdSm80ILi2ELi1EN4cute5tupleIJNS5_1CILi64EEENS7_ILi96EEENS7_ILi128EEEEEENS_10bfloat16_tEfNS_4arch4Sm80ELb1ELb0ELb0ELb0ELb0ELb0ELb0ELb0ELi2ELi2ELi2ELi2ELb1EEENS1_21CollectiveEpilogueBwdISB_SC_SE_Li256ELb0ELb0ELi4EEENS1_25SingleTileBwdLPTSchedulerILb0ELi96ELb0EEEEEEEEEvNT_6ParamsE,"",@"SHT_CUDA_INFO"
	.sectionflags	@""
	.align	4


	//----- nvinfo : EIATTR_CUDA_API_VERSION
	.align		4
        /*0000*/ 	.byte	0x04, 0x37
        /*0002*/ 	.short	(.L_522 - .L_521)
.L_521:
        /*0004*/ 	.word	0x00000082


	//----- nvinfo : EIATTR_KPARAM_INFO
	.align		4
.L_522:
        /*0008*/ 	.byte	0x04, 0x17
        /*000a*/ 	.short	(.L_524 - .L_523)
.L_523:
        /*000c*/ 	.word	0x00000000
        /*0010*/ 	.short	0x0000
        /*0012*/ 	.short	0x0000
        /*0014*/ 	.byte	0x00, 0xf0, 0x21, 0x0a


	//----- nvinfo : EIATTR_SPARSE_MMA_MASK
	.align		4
.L_524:
        /*0018*/ 	.byte	0x03, 0x50
        /*001a*/ 	.short	0x0000


	//----- nvinfo : EIATTR_MAXREG_COUNT
	.align		4
        /*001c*/ 	.byte	0x03, 0x1b
        /*001e*/ 	.short	0x00ff


	//----- nvinfo : EIATTR_MERCURY_ISA_VERSION
	.align		4
        /*0020*/ 	.byte	0x03, 0x5f
        /*0022*/ 	.short	0x0101


	//----- nvinfo : EIATTR_VRC_CTA_INIT_COUNT
	.align		4
        /*0024*/ 	.byte	0x02, 0x4a
	.zero		1
	.zero		1


	//----- nvinfo : EIATTR_EXIT_INSTR_OFFSETS
	.align		4
        /*0028*/ 	.byte	0x04, 0x1c
        /*002a*/ 	.short	(.L_526 - .L_525)


	//   ....[0]....
.L_525:
        /*002c*/ 	.word	0x00000010


	//----- nvinfo : EIATTR_MAX_THREADS
	.align		4
.L_526:
        /*0030*/ 	.byte	0x04, 0x05
        /*0032*/ 	.short	(.L_528 - .L_527)
.L_527:
        /*0034*/ 	.word	0x00000100
        /*0038*/ 	.word	0x00000001
        /*003c*/ 	.word	0x00000001


	//----- nvinfo : EIATTR_CBANK_PARAM_SIZE
	.align		4
.L_528:
        /*0040*/ 	.byte	0x03, 0x19
        /*0042*/ 	.short	0x0288


	//----- nvinfo : EIATTR_PARAM_CBANK
	.align		4
        /*0044*/ 	.byte	0x04, 0x0a
        /*0046*/ 	.short	(.L_530 - .L_529)
	.align		4
.L_529:
        /*0048*/ 	.word	index@(.nv.constant0._ZN7cutlass13device_kernelIN5flash19enable_sm80_to_sm89INS1_16FlashAttnBwdSm80INS1_25CollectiveMainloopBwdSm80ILi2ELi1EN4cute5tupleIJNS5_1CILi64EEENS7_ILi96EEENS7_ILi128EEEEEENS_10bfloat16_tEfNS_4arch4Sm80ELb1ELb0ELb0ELb0ELb0ELb0ELb0ELb0ELi2ELi2ELi2ELi2ELb1EEENS1_21CollectiveEpilogueBwdISB_SC_SE_Li256ELb0ELb0ELi4EEENS1_25SingleTileBwdLPTSchedulerILb0ELi96ELb0EEEEEEEEEvNT_6ParamsE)
        /*004c*/ 	.short	0x0380
        /*004e*/ 	.short	0x0288


	//----- nvinfo : EIATTR_SW_WAR
	.align		4
.L_530:
        /*0050*/ 	.byte	0x04, 0x36
        /*0052*/ 	.short	(.L_532 - .L_531)
.L_531:
        /*0054*/ 	.word	0x00000008
.L_532:


//--------------------- .nv.info._ZN7cutlass13device_kernelIN5flash19enable_sm80_to_sm89INS1_16FlashAttnBwdSm80INS1_25CollectiveMainloopBwdSm80ILi2ELi1EN4cute5tupleIJNS5_1CILi64EEENS7_ILi96EEENS7_ILi128EEEEEENS_10bfloat16_tEfNS_4arch4Sm80ELb1ELb0ELb0ELb0ELb1ELb0ELb0ELb0ELi2ELi2ELi2ELi2ELb1EEENS1_21CollectiveEpilogueBwdISB_SC_SE_Li256ELb0ELb0ELi4EEENS1_25SingleTileBwdLPTSchedulerILb0ELi96ELb1EEEEEEEEEvNT_6ParamsE --------------------------
	.section	.nv.info._ZN7cutlass13device_kernelIN5flash19enable_sm80_to_sm89INS1_16FlashAttnBwdSm80INS1_25CollectiveMainloopBwdSm80ILi2ELi1EN4cute5tupleIJNS5_1CILi64EEENS7_ILi96EEENS7_ILi128EEEEEENS_10bfloat16_tEfNS_4arch4Sm80ELb1ELb0ELb0ELb0ELb1ELb0ELb0ELb0ELi2ELi2ELi2ELi2ELb1EEENS1_21CollectiveEpilogueBwdISB_SC_SE_Li256ELb0ELb0ELi4EEENS1_25SingleTileBwdLPTSchedulerILb0ELi96ELb1EEEEEEEEEvNT_6ParamsE,"",@"SHT_CUDA_INFO"
	.sectionflags	@""
	.align	4


	//----- nvinfo : EIATTR_CUDA_API_VERSION
	.align		4
        /*0000*/ 	.byte	0x04, 0x37
        /*0002*/ 	.short	(.L_534 - .L_533)
.L_533:
        /*0004*/ 	.word	0x00000082


	//----- nvinfo : EIATTR_KPARAM_INFO
	.align		4
.L_534:
        /*0008*/ 	.byte	0x04, 0x17
        /*000a*/ 	.short	(.L_536 - .L_535)
.L_535:
        /*000c*/ 	.word	0x00000000
        /*0010*/ 	.short	0x0000
        /*0012*/ 	.short	0x0000
        /*0014*/ 	.byte	0x00, 0xf0, 0x21, 0x0a


	//----- nvinfo : EIATTR_SPARSE_MMA_MASK
	.align		4
.L_536:
        /*0018*/ 	.byte	0x03, 0x50
        /*001a*/ 	.short	0x0000


	//----- nvinfo : EIATTR_MAXREG_COUNT
	.align		4
        /*001c*/ 	.byte	0x03, 0x1b
        /*001e*/ 	.short	0x00ff


	//----- nvinfo : EIATTR_MERCURY_ISA_VERSION
	.align		4
        /*0020*/ 	.byte	0x03, 0x5f
        /*0022*/ 	.short	0x0101


	//----- nvinfo : EIATTR_VRC_CTA_INIT_COUNT
	.align		4
        /*0024*/ 	.byte	0x02, 0x4a
	.zero		1
	.zero		1


	//----- nvinfo : EIATTR_EXIT_INSTR_OFFSETS
	.align		4
        /*0028*/ 	.byte	0x04, 0x1c
        /*002a*/ 	.short	(.L_538 - .L_537)


	//   ....[0]....
.L_537:
        /*002c*/ 	.word	0x00000010


	//----- nvinfo : EIATTR_MAX_THREADS
	.align		4
.L_538:
        /*0030*/ 	.byte	0x04, 0x05
        /*0032*/ 	.short	(.L_540 - .L_539)
.L_539:
        /*0034*/ 	.word	0x00000100
        /*0038*/ 	.word	0x00000001
        /*003c*/ 	.word	0x00000001


	//----- nvinfo : EIATTR_CBANK_PARAM_SIZE
	.align		4
.L_540:
        /*0040*/ 	.byte	0x03, 0x19
        /*0042*/ 	.short	0x0288


	//----- nvinfo : EIATTR_PARAM_CBANK
	.align		4
        /*0044*/ 	.byte	0x04, 0x0a
        /*0046*/ 	.short	(.L_542 - .L_541)
	.align		4
.L_541:
        /*0048*/ 	.word	index@(.nv.constant0._ZN7cutlass13device_kernelIN5flash19enable_sm80_to_sm89INS1_16FlashAttnBwdSm80INS1_25CollectiveMainloopBwdSm80ILi2ELi1EN4cute5tupleIJNS5_1CILi64EEENS7_ILi96EEENS7_ILi128EEEEEENS_10bfloat16_tEfNS_4arch4Sm80ELb1ELb0ELb0ELb0ELb1ELb0ELb0ELb0ELi2ELi2ELi2ELi2ELb1EEENS1_21CollectiveEpilogueBwdISB_SC_SE_Li256ELb0ELb0ELi4EEENS1_25SingleTileBwdLPTSchedulerILb0ELi96ELb1EEEEEEEEEvNT_6ParamsE)
        /*004c*/ 	.short	0x0380
        /*004e*/ 	.short	0x0288


	//----- nvinfo : EIATTR_SW_WAR
	.align		4
.L_542:
        /*0050*/ 	.byte	0x04, 0x36
        /*0052*/ 	.short	(.L_544 - .L_543)
.L_543:
        /*0054*/ 	.word	0x00000008
.L_544:


//--------------------- .nv.info._ZN7cutlass13device_kernelIN5flash19enable_sm80_to_sm89INS1_16FlashAttnBwdSm80INS1_25CollectiveMainloopBwdSm80ILi2ELi1EN4cute5tupleIJNS5_1CILi64EEENS7_ILi96EEENS7_ILi128EEEEEENS_10bfloat16_tEfNS_4arch4Sm80ELb1ELb0ELb0ELb0ELb0ELb0ELb0ELb0ELi2ELi2ELi2ELi2ELb1EEENS1_24CollectiveEpilogueBwdGQAISB_fSE_Li256ELb0ELb0EEENS1_25SingleTileBwdLPTSchedulerILb0ELi96ELb0EEEEEEEEEvNT_6ParamsE --------------------------
	.section	.nv.info._ZN7cutlass13device_kernelIN5flash19enable_sm80_to_sm89INS1_16FlashAttnBwdSm80INS1_25CollectiveMainloopBwdSm80ILi2ELi1EN4cute5tupleIJNS5_1CILi64EEENS7_ILi96EEENS7_ILi128EEEEEENS_10bfloat16_tEfNS_4arch4Sm80ELb1ELb0ELb0ELb0ELb0ELb0ELb0ELb0ELi2ELi2ELi2ELi2ELb1EEENS1_24CollectiveEpilogueBwdGQAISB_fSE_Li256ELb0ELb0EEENS1_25SingleTileBwdLPTSchedulerILb0ELi96ELb0EEEEEEEEEvNT_6ParamsE,"",@"SHT_CUDA_INFO"
	.sectionflags	@""
	.align	4


	//----- nvinfo : EIATTR_CUDA_API_VERSION
	.align		4
        /*0000*/ 	.byte	0x04, 0x37
        /*0002*/ 	.short	(.L_546 - .L_545)
.L_545:
        /*0004*/ 	.word	0x00000082


	//----- nvinfo : EIATTR_KPARAM_INFO
	.align		4
.L_546:
        /*0008*/ 	.byte	0x04, 0x17
        /*000a*/ 	.short	(.L_548 - .L_547)
.L_547:
        /*000c*/ 	.word	0x00000000
        /*0010*/ 	.short	0x0000
        /*0012*/ 	.short	0x0000
        /*0014*/ 	.byte	0x00, 0xf0, 0x41, 0x0a


	//----- nvinfo : EIATTR_SPARSE_MMA_MASK
	.align		4
.L_548:
        /*0018*/ 	.byte	0x03, 0x50
        /*001a*/ 	.short	0x0000


	//----- nvinfo : EIATTR_MAXREG_COUNT
	.align		4
        /*001c*/ 	.byte	0x03, 0x1b
        /*001e*/ 	.short	0x00ff


	//----- nvinfo : EIATTR_MERCURY_ISA_VERSION
	.align		4
        /*0020*/ 	.byte	0x03, 0x5f
        /*0022*/ 	.short	0x0101


	//----- nvinfo : EIATTR_VRC_CTA_INIT_COUNT
	.align		4
        /*0024*/ 	.byte	0x02, 0x4a
	.zero		1
	.zero		1


	//----- nvinfo : EIATTR_EXIT_INSTR_OFFSETS
	.align		4
        /*0028*/ 	.byte	0x04, 0x1c
        /*002a*/ 	.short	(.L_550 - .L_549)


	//   ....[0]....
.L_549:
        /*002c*/ 	.word	0x00000010


	//----- nvinfo : EIATTR_MAX_THREADS
	.align		4
.L_550:
        /*0030*/ 	.byte	0x04, 0x05
        /*0032*/ 	.short	(.L_552 - .L_551)
.L_551:
        /*0034*/ 	.word	0x00000100
        /*0038*/ 	.word	0x00000001
        /*003c*/ 	.word	0x00000001


	//----- nvinfo : EIATTR_CBANK_PARAM_SIZE
	.align		4
.L_552:
        /*0040*/ 	.byte	0x03, 0x19
        /*0042*/ 	.short	0x0290


	//----- nvinfo : EIATTR_PARAM_CBANK
	.align		4
        /*0044*/ 	.byte	0x04, 0x0a
        /*0046*/ 	.short	(.L_554 - .L_553)
	.align		4
.L_553:
        /*0048*/ 	.word	index@(.nv.constant0._ZN7cutlass13device_kernelIN5flash19enable_sm80_to_sm89INS1_16FlashAttnBwdSm80INS1_25CollectiveMainloopBwdSm80ILi2ELi1EN4cute5tupleIJNS5_1CILi64EEENS7_ILi96EEENS7_ILi128EEEEEENS_10bfloat16_tEfNS_4arch4Sm80ELb1ELb0ELb0ELb0ELb0ELb0ELb0ELb0ELi2ELi2ELi2ELi2ELb1EEENS1_24CollectiveEpilogueBwdGQAISB_fSE_Li256ELb0ELb0EEENS1_25SingleTileBwdLPTSchedulerILb0ELi96ELb0EEEEEEEEEvNT_6ParamsE)
        /*004c*/ 	.short	0x0380
        /*004e*/ 	.short	0x0290


	//----- nvinfo : EIATTR_SW_WAR
	.align		4
.L_554:
        /*0050*/ 	.byte	0x04, 0x36
        /*0052*/ 	.short	(.L_556 - .L_555)
.L_555:
        /*0054*/ 	.word	0x00000008
.L_556:


//--------------------- .nv.info._ZN7cutlass13device_kernelIN5flash19enable_sm80_to_sm89INS1_16FlashAttnBwdSm80INS1_25CollectiveMainloopBwdSm80ILi2ELi1EN4cute5tupleIJNS5_1CILi64EEENS7_ILi96EEENS7_ILi128EEEEEENS_10bfloat16_tEfNS_4arch4Sm80ELb1ELb0ELb0ELb0ELb1ELb0ELb0ELb0ELi2ELi2ELi2ELi2ELb1EEENS1_24CollectiveEpilogueBwdGQAISB_fSE_Li256ELb0ELb1EEENS1_25SingleTileBwdLPTSchedulerILb0ELi96ELb1EEEEEEEEEvNT_6ParamsE --------------------------
	.section	.nv.info._ZN7cutlass13device_kernelIN5flash19enable_sm80_to_sm89INS1_16FlashAttnBwdSm80INS1_25CollectiveMainloopBwdSm80ILi2ELi1EN4cute5tupleIJNS5_1CILi64EEENS7_ILi96EEENS7_ILi128EEEEEENS_10bfloat16_tEfNS_4arch4Sm80ELb1ELb0ELb0ELb0ELb1ELb0ELb0ELb0ELi2ELi2ELi2ELi2ELb1EEENS1_24CollectiveEpilogueBwdGQAISB_fSE_Li256ELb0ELb1EEENS1_25SingleTileBwdLPTSchedulerILb0ELi96ELb1EEEEEEEEEvNT_6ParamsE,"",@"SHT_CUDA_INFO"
	.sectionflags	@""
	.align	4


	//----- nvinfo : EIATTR_CUDA_API_VERSION
	.align		4
        /*0000*/ 	.byte	0x04, 0x37
        /*0002*/ 	.short	(.L_558 - .L_557)
.L_557:
        /*0004*/ 	.word	0x00000082


	//----- nvinfo : EIATTR_KPARAM_INFO
	.align		4
.L_558:
        /*0008*/ 	.byte	0x04, 0x17
        /*000a*/ 	.short	(.L_560 - .L_559)
.L_559:
        /*000c*/ 	.word	0x00000000
        /*0010*/ 	.short	0x0000
        /*0012*/ 	.short	0x0000
        /*0014*/ 	.byte	0x00, 0xf0, 0x41, 0x0a


	//----- nvinfo : EIATTR_SPARSE_MMA_MASK
	.align		4
.L_560:
        /*0018*/ 	.byte	0x03, 0x50
        /*001a*/ 	.short	0x0000


	//----- nvinfo : EIATTR_MAXREG_COUNT
	.align		4
        /*001c*/ 	.byte	0x03, 0x1b
        /*001e*/ 	.short	0x00ff


	//----- nvinfo : EIATTR_MERCURY_ISA_VERSION
	.align		4
        /*0020*/ 	.byte	0x03, 0x5f
        /*0022*/ 	.short	0x0101


	//----- nvinfo : EIATTR_VRC_CTA_INIT_COUNT
	.align		4
        /*0024*/ 	.byte	0x02, 0x4a
	.zero		1
	.zero		1


	//----- nvinfo : EIATTR_EXIT_INSTR_OFFSETS
	.align		4
        /*0028*/ 	.byte	0x04, 0x1c
        /*002a*/ 	.short	(.L_562 - .L_561)


	//   ....[0]....
.L_561:
        /*002c*/ 	.word	0x00000010


	//----- nvinfo : EIATTR_MAX_THREADS
	.align		4
.L_562:
        /*0030*/ 	.byte	0x04, 0x05
        /*0032*/ 	.short	(.L_564 - .L_563)
.L_563:
        /*0034*/ 	.word	0x00000100
        /*0038*/ 	.word	0x00000001
        /*003c*/ 	.word	0x00000001


	//----- nvinfo : EIATTR_CBANK_PARAM_SIZE
	.align		4
.L_564:
        /*0040*/ 	.byte	0x03, 0x19
        /*0042*/ 	.short	0x0290


	//----- nvinfo : EIATTR_PARAM_CBANK
	.align		4
        /*0044*/ 	.byte	0x04, 0x0a
        /*0046*/ 	.short	(.L_566 - .L_565)
	.align		4
.L_565:
        /*0048*/ 	.word	index@(.nv.constant0._ZN7cutlass13device_kernelIN5flash19enable_sm80_to_sm89INS1_16FlashAttnBwdSm80INS1_25CollectiveMainloopBwdSm80ILi2ELi1EN4cute5tupleIJNS5_1CILi64EEENS7_ILi96EEENS7_ILi128EEEEEENS_10bfloat16_tEfNS_4arch4Sm80ELb1ELb0ELb0ELb0ELb1ELb0ELb0ELb0ELi2ELi2ELi2ELi2ELb1EEENS1_24CollectiveEpilogueBwdGQAISB_fSE_Li256ELb0ELb1EEENS1_25SingleTileBwdLPTSchedulerILb0ELi96ELb1EEEEEEEEEvNT_6ParamsE)
        /*004c*/ 	.short	0x0380
        /*004e*/ 	.short	0x0290


	//----- nvinfo : EIATTR_SW_WAR
	.align		4
.L_566:
        /*0050*/ 	.byte	0x04, 0x36
        /*0052*/ 	.short	(.L_568 - .L_567)
.L_567:
        /*0054*/ 	.word	0x00000008
.L_568:


//--------------------- .nv.info._ZN7cutlass13device_kernelIN5flash19enable_sm80_to_sm89INS1_16FlashAttnBwdSm80INS1_25CollectiveMainloopBwdSm80ILi2ELi1EN4cute5tupleIJNS5_1CILi64EEENS7_ILi96EEENS7_ILi128EEEEEENS_10bfloat16_tEfNS_4arch4Sm80ELb1ELb0ELb0ELb1ELb0ELb0ELb0ELb0ELi2ELi2ELi2ELi2ELb1EEENS1_21CollectiveEpilogueBwdISB_SC_SE_Li256ELb1ELb0ELi4EEENS1_25SingleTileBwdLPTSchedulerILb1ELi96ELb0EEEEEEEEEvNT_6ParamsE --------------------------
	.section	.nv.info._ZN7cutlass13device_kernelIN5flash19enable_sm80_to_sm89INS1_16FlashAttnBwdSm80INS1_25CollectiveMainloopBwdSm80ILi2ELi1EN4cute5tupleIJNS5_1CILi64EEENS7_ILi96EEENS7_ILi128EEEEEENS_10bfloat16_tEfNS_4arch4Sm80ELb1ELb0ELb0ELb1ELb0ELb0ELb0ELb0ELi2ELi2ELi2ELi2ELb1EEENS1_21CollectiveEpilogueBwdISB_SC_SE_Li256ELb1ELb0ELi4EEENS1_25SingleTileBwdLPTSchedulerILb1ELi96ELb0EEEEEEEEEvNT_6ParamsE,"",@"SHT_CUDA_INFO"
	.sectionflags	@""
	.align	4


	//----- nvinfo : EIATTR_CUDA_API_VERSION
	.align		4
        /*0000*/ 	.byte	0x04, 0x37
        /*0002*/ 	.short	(.L_570 - .L_569)
.L_569:
        /*0004*/ 	.word	0x00000082


	//----- nvinfo : EIATTR_KPARAM_INFO
	.align		4
.L_570:
        /*0008*/ 	.byte	0x04, 0x17
        /*000a*/ 	.short	(.L_572 - .L_571)
.L_571:
        /*000c*/ 	.word	0x00000000
        /*0010*/ 	.short	0x0000
        /*0012*/ 	.short	0x0000
        /*0014*/ 	.byte	0x00, 0xf0, 0x21, 0x0a


	//----- nvinfo : EIATTR_SPARSE_MMA_MASK
	.align		4
.L_572:
        /*0018*/ 	.byte	0x03, 0x50
        /*001a*/ 	.short	0x0000


	//----- nvinfo : EIATTR_MAXREG_COUNT
	.align		4
        /*001c*/ 	.byte	0x03, 0x1b
        /*001e*/ 	.short	0x00ff


	//----- nvinfo : EIATTR_MERCURY_ISA_VERSION
	.align		4
        /*0020*/ 	.byte	0x03, 0x5f
        /*0022*/ 	.short	0x0101


	//----- nvinfo : EIATTR_VRC_CTA_INIT_COUNT
	.align		4
        /*0024*/ 	.byte	0x02, 0x4a
	.zero		1
	.zero		1


	//----- nvinfo : EIATTR_EXIT_INSTR_OFFSETS
	.align		4
        /*0028*/ 	.byte	0x04, 0x1c
        /*002a*/ 	.short	(.L_574 - .L_573)


	//   ....[0]....
.L_573:
        /*002c*/ 	.word	0x00000010


	//----- nvinfo : EIATTR_MAX_THREADS
	.align		4
.L_574:
        /*0030*/ 	.byte	0x04, 0x05
        /*0032*/ 	.short	(.L_576 - .L_575)
.L_575:
        /*0034*/ 	.word	0x00000100
        /*0038*/ 	.word	0x00000001
        /*003c*/ 	.word	0x00000001


	//----- nvinfo : EIATTR_CBANK_PARAM_SIZE
	.align		4
.L_576:
        /*0040*/ 	.byte	0x03, 0x19
        /*0042*/ 	.short	0x0288


	//----- nvinfo : EIATTR_PARAM_CBANK
	.align		4
        /*0044*/ 	.byte	0x04, 0x0a
        /*0046*/ 	.short	(.L_578 - .L_577)
	.align		4
.L_577:
        /*0048*/ 	.word	index@(.nv.constant0._ZN7cutlass13device_kernelIN5flash19enable_sm80_to_sm89INS1_16FlashAttnBwdSm80INS1_25CollectiveMainloopBwdSm80ILi2ELi1EN4cute5tupleIJNS5_1CILi64EEENS7_ILi96EEENS7_ILi128EEEEEENS_10bfloat16_tEfNS_4arch4Sm80ELb1ELb0ELb0ELb1ELb0ELb0ELb0ELb0ELi2ELi2ELi2ELi2ELb1EEENS1_21CollectiveEpilogueBwdISB_SC_SE_Li256ELb1ELb0ELi4EEENS1_25SingleTileBwdLPTSchedulerILb1ELi96ELb0EEEEEEEEEvNT_6ParamsE)
        /*004c*/ 	.short	0x0380
        /*004e*/ 	.short	0x0288


	//----- nvinfo : EIATTR_SW_WAR
	.align		4
.L_578:
        /*0050*/ 	.byte	0x04, 0x36
        /*0052*/ 	.short	(.L_580 - .L_579)
.L_579:
        /*0054*/ 	.word	0x00000008
.L_580:


//--------------------- .nv.info._ZN7cutlass13device_kernelIN5flash19enable_sm80_to_sm89INS1_16FlashAttnBwdSm80INS1_25CollectiveMainloopBwdSm80ILi2ELi1EN4cute5tupleIJNS5_1CILi64EEENS7_ILi96EEENS7_ILi128EEEEEENS_10bfloat16_tEfNS_4arch4Sm80ELb1ELb0ELb0ELb1ELb1ELb0ELb0ELb0ELi2ELi2ELi2ELi2ELb1EEENS1_21CollectiveEpilogueBwdISB_SC_SE_Li256ELb1ELb0ELi4EEENS1_25SingleTileBwdLPTSchedulerILb1ELi96ELb1EEEEEEEEEvNT_6ParamsE --------------------------
	.section	.nv.info._ZN7cutlass13device_kernelIN5flash19enable_sm80_to_sm89INS1_16FlashAttnBwdSm80INS1_25CollectiveMainloopBwdSm80ILi2ELi1EN4cute5tupleIJNS5_1CILi64EEENS7_ILi96EEENS7_ILi128EEEEEENS_10bfloat16_tEfNS_4arch4Sm80ELb1ELb0ELb0ELb1ELb1ELb0ELb0ELb0ELi2ELi2ELi2ELi2ELb1EEENS1_21CollectiveEpilogueBwdISB_SC_SE_Li256ELb1ELb0ELi4EEENS1_25SingleTileBwdLPTSchedulerILb1ELi96ELb1EEEEEEEEEvNT_6ParamsE,"",@"SHT_CUDA_INFO"
	.sectionflags	@""
	.align	4


	//----- nvinfo : EIATTR_CUDA_API_VERSION
	.align		4
        /*0000*/ 	.byte	0x04, 0x37
        /*0002*/ 	.short	(.L_582 - .L_581)
.L_581:
        /*0004*/ 	.word	0x00000082


	//----- nvinfo : EIATTR_KPARAM_INFO
	.align		4
.L_582:
        /*0008*/ 	.byte	0x04, 0x17
        /*000a*/ 	.short	(.L_584 - .L_583)
.L_583:
        /*000c*/ 	.word	0x00000000
        /*0010*/ 	.short	0x0000
        /*0012*/ 	.short	0x0000
        /*0014*/ 	.byte	0x00, 0xf0, 0x21, 0x0a


	//----- nvinfo : EIATTR_SPARSE_MMA_MASK
	.align		4
.L_584:
        /*0018*/ 	.byte	0x03, 0x50
        /*001a*/ 	.short	0x0000


	//----- nvinfo : EIATTR_MAXREG_COUNT
	.align		4
        /*001c*/ 	.byte	0x03, 0x1b
        /*001e*/ 	.short	0x00ff


	//----- nvinfo : EIATTR_MERCURY_ISA_VERSION
	.align		4
        /*0020*/ 	.byte	0x03, 0x5f
        /*0022*/ 	.short	0x0101


	//----- nvinfo : EIATTR_VRC_CTA_INIT_COUNT
	.align		4
        /*0024*/ 	.byte	0x02, 0x4a
	.zero		1
	.zero		1


	//----- nvinfo : EIATTR_EXIT_INSTR_OFFSETS
	.align		4
        /*0028*/ 	.byte	0x04, 0x1c
        /*002a*/ 	.short	(.L_586 - .L_585)


	//   ....[0]....
.L_585:
        /*002c*/ 	.word	0x00000010


	//----- nvinfo : EIATTR_MAX_THREADS
	.align		4
.L_586:
        /*0030*/ 	.byte	0x04, 0x05
        /*0032*/ 	.short	(.L_588 - .L_587)
.L_587:
        /*0034*/ 	.word	0x00000100
        /*0038*/ 	.word	0x00000001
        /*003c*/ 	.word	0x00000001


	//----- nvinfo : EIATTR_CBANK_PARAM_SIZE
	.align		4
.L_588:
        /*0040*/ 	.byte	0x03, 0x19
        /*0042*/ 	.short	0x0288


	//----- nvinfo : EIATTR_PARAM_CBANK
	.align		4
        /*0044*/ 	.byte	0x04, 0x0a
        /*0046*/ 	.short	(.L_590 - .L_589)
	.align		4
.L_589:
        /*0048*/ 	.word	index@(.nv.constant0._ZN7cutlass13device_kernelIN5flash19enable_sm80_to_sm89INS1_16FlashAttnBwdSm80INS1_25CollectiveMainloopBwdSm80ILi2ELi1EN4cute5tupleIJNS5_1CILi64EEENS7_ILi96EEENS7_ILi128EEEEEENS_10bfloat16_tEfNS_4arch4Sm80ELb1ELb0ELb0ELb1ELb1ELb0ELb0ELb0ELi2ELi2ELi2ELi2ELb1EEENS1_21CollectiveEpilogueBwdISB_SC_SE_Li256ELb1ELb0ELi4EEENS1_25SingleTileBwdLPTSchedulerILb1ELi96ELb1EEEEEEEEEvNT_6ParamsE)
        /*004c*/ 	.short	0x0380
        /*004e*/ 	.short	0x0288


	//----- nvinfo : EIATTR_SW_WAR
	.align		4
.L_590:
        /*0050*/ 	.byte	0x04, 0x36
        /*0052*/ 	.short	(.L_592 - .L_591)
.L_591:
        /*0054*/ 	.word	0x00000008
.L_592:


//--------------------- .nv.info._ZN7cutlass13device_kernelIN5flash19enable_sm80_to_sm89INS1_16FlashAttnBwdSm80INS1_25CollectiveMainloopBwdSm80ILi2ELi1EN4cute5tupleIJNS5_1CILi64EEENS7_ILi96EEENS7_ILi128EEEEEENS_10bfloat16_tEfNS_4arch4Sm80ELb1ELb0ELb0ELb1ELb0ELb0ELb0ELb0ELi2ELi2ELi2ELi2ELb1EEENS1_24CollectiveEpilogueBwdGQAISB_fSE_Li256ELb1ELb0EEENS1_25SingleTileBwdLPTSchedulerILb1ELi96ELb0EEEEEEEEEvNT_6ParamsE --------------------------
	.section	.nv.info._ZN7cutlass13device_kernelIN5flash19enable_sm80_to_sm89INS1_16FlashAttnBwdSm80INS1_25CollectiveMainloopBwdSm80ILi2ELi1EN4cute5tupleIJNS5_1CILi64EEENS7_ILi96EEENS7_ILi128EEEEEENS_10bfloat16_tEfNS_4arch4Sm80ELb1ELb0ELb0ELb1ELb0ELb0ELb0ELb0ELi2ELi2ELi2ELi2ELb1EEENS1_24CollectiveEpilogueBwdGQAISB_fSE_Li256ELb1ELb0EEENS1_25SingleTileBwdLPTSchedulerILb1ELi96ELb0EEEEEEEEEvNT_6ParamsE,"",@"SHT_CUDA_INFO"
	.sectionflags	@""
	.align	4


	//----- nvinfo : EIATTR_CUDA_API_VERSION
	.align		4
        /*0000*/ 	.byte	0x04, 0x37
        /*0002*/ 	.short	(.L_594 - .L_593)
.L_593:
        /*0004*/ 	.word	0x00000082


	//----- nvinfo : EIATTR_KPARAM_INFO
	.align		4
.L_594:
        /*0008*/ 	.byte	0x04, 0x17
        /*000a*/ 	.short	(.L_596 - .L_595)
.L_595:
        /*000c*/ 	.word	0x00000000
        /*0010*/ 	.short	0x0000
        /*0012*/ 	.short	0x0000
        /*0014*/ 	.byte	0x00, 0xf0, 0x41, 0x0a


	//----- nvinfo : EIATTR_SPARSE_MMA_MASK
	.align		4
.L_596:
        /*0018*/ 	.byte	0x03, 0x50
        /*001a*/ 	.short	0x0000


	//----- nvinfo : EIATTR_MAXREG_COUNT
	.align		4
        /*001c*/ 	.byte	0x03, 0x1b
        /*001e*/ 	.short	0x00ff


	//----- nvinfo : EIATTR_MERCURY_ISA_VERSION
	.align		4
        /*0020*/ 	.byte	0x03, 0x5f
        /*0022*/ 	.short	0x0101


	//----- nvinfo : EIATTR_VRC_CTA_INIT_COUNT
	.align		4
        /*0024*/ 	.byte	0x02, 0x4a
	.zero		1
	.zero		1


	//----- nvinfo : EIATTR_EXIT_INSTR_OFFSETS
	.align		4
        /*0028*/ 	.byte	0x04, 0x1c
        /*002a*/ 	.short	(.L_598 - .L_597)


	//   ....[0]....
.L_597:
        /*002c*/ 	.word	0x00000010


	//----- nvinfo : EIATTR_MAX_THREADS
	.align		4
.L_598:
        /*0030*/ 	.byte	0x04, 0x05
        /*0032*/ 	.short	(.L_600 - .L_599)
.L_599:
        /*0034*/ 	.word	0x00000100
        /*0038*/ 	.word	0x00000001
        /*003c*/ 	.word	0x00000001


	//----- nvinfo : EIATTR_CBANK_PARAM_SIZE
	.align		4
.L_600:
        /*0040*/ 	.byte	0x03, 0x19
        /*0042*/ 	.short	0x0290


	//----- nvinfo : EIATTR_PARAM_CBANK
	.align		4
        /*0044*/ 	.byte	0x04, 0x0a
        /*0046*/ 	.short	(.L_602 - .L_601)
	.align		4
.L_601:
        /*0048*/ 	.word	index@(.nv.constant0._ZN7cutlass13device_kernelIN5flash19enable_sm80_to_sm89INS1_16FlashAttnBwdSm80INS1_25CollectiveMainloopBwdSm80ILi2ELi1EN4cute5tupleIJNS5_1CILi64EEENS7_ILi96EEENS7_ILi128EEEEEENS_10bfloat16_tEfNS_4arch4Sm80ELb1ELb0ELb0ELb1ELb0ELb0ELb0ELb0ELi2ELi2ELi2ELi2ELb1EEENS1_24CollectiveEpilogueBwdGQAISB_fSE_Li256ELb1ELb0EEENS1_25SingleTileBwdLPTSchedulerILb1ELi96ELb0EEEEEEEEEvNT_6ParamsE)
        /*004c*/ 	.short	0x0380
        /*004e*/ 	.short	0x0290


	//----- nvinfo : EIATTR_SW_WAR
	.align		4
.L_602:
        /*0050*/ 	.byte	0x04, 0x36
        /*0052*/ 	.short	(.L_604 - .L_603)
.L_603:
        /*0054*/ 	.word	0x00000008
.L_604:


//--------------------- .nv.info._ZN7cutlass13device_kernelIN5flash32FlashAttnBwdPostprocessConvertdQIN4cute5tupleIJNS3_1CILi96EEENS5_ILi128EEEEEENS_10bfloat16_tEfNS_4arch4Sm80ELi256ENS3_8TiledMMAINS3_8MMA_AtomIJNS3_30SM80_16x8x16_F32BF16BF16F32_TNEEEENS3_6LayoutINS4_IJNS5_ILi2EEENS5_ILi4EEENS5_ILi1EEEEEENS4_IJSJ_SH_NS5_ILi0EEEEEEEENS4_IJNS5_ILi32EEENS5_ILi64EEENS5_ILi16EEEEEEEELb0EEEEEvNT_6ParamsE --------------------------
	.section	.nv.info._ZN7cutlass13device_kernelIN5flash32FlashAttnBwdPostprocessConvertdQIN4cute5tupleIJNS3_1CILi96EEENS5_ILi128EEEEEENS_10bfloat16_tEfNS_4arch4Sm80ELi256ENS3_8TiledMMAINS3_8MMA_AtomIJNS3_30SM80_16x8x16_F32BF16BF16F32_TNEEEENS3_6LayoutINS4_IJNS5_ILi2EEENS5_ILi4EEENS5_ILi1EEEEEENS4_IJSJ_SH_NS5_ILi0EEEEEEEENS4_IJNS5_ILi32EEENS5_ILi64EEENS5_ILi16EEEEEEEELb0EEEEEvNT_6ParamsE,"",@"SHT_CUDA_INFO"
	.sectionflags	@""
	.align	4


	//----- nvinfo : EIATTR_CUDA_API_VERSION
	.align		4
        /*0000*/ 	.byte	0x04, 0x37
        /*0002*/ 	.short	(.L_606 - .L_605)
.L_605:
        /*0004*/ 	.word	0x00000082


	//----- nvinfo : EIATTR_KPARAM_INFO
	.align		4
.L_606:
        /*0008*/ 	.byte	0x04, 0x17
        /*000a*/ 	.short	(.L_608 - .L_607)
.L_607:
        /*000c*/ 	.word	0x00000000
        /*0010*/ 	.short	0x0000
        /*0012*/ 	.short	0x0000
        /*0014*/ 	.byte	0x00, 0xf0, 0xc1, 0x01


	//----- nvinfo : EIATTR_SPARSE_MMA_MASK
	.align		4
.L_608:
        /*0018*/ 	.byte	0x03, 0x50
        /*001a*/ 	.short	0x0000


	//----- nvinfo : EIATTR_MAXREG_COUNT
	.align		4
        /*001c*/ 	.byte	0x03, 0x1b
        /*001e*/ 	.short	0x0080


	//----- nvinfo : EIATTR_NUM_BARRIERS
	.align		4
        /*0020*/ 	.byte	0x02, 0x4c
        /*0022*/ 	.byte	0x01
	.zero		1


	//----- nvinfo : EIATTR_MERCURY_ISA_VERSION
	.align		4
        /*0024*/ 	.byte	0x03, 0x5f
        /*0026*/ 	.short	0x0101


	//----- nvinfo : EIATTR_VRC_CTA_INIT_COUNT
	.align		4
        /*0028*/ 	.byte	0x02, 0x4a
	.zero		1
	.zero		1


	//----- nvinfo : EIATTR_EXIT_INSTR_OFFSETS
	.align		4
        /*002c*/ 	.byte	0x04, 0x1c
        /*002e*/ 	.short	(.L_610 - .L_609)


	//   ....[0]....
.L_609:
        /*0030*/ 	.word	0x00000270


	//   ....[1]....
        /*0034*/ 	.word	0x00001700


	//   ....[2]....
        /*0038*/ 	.word	0x000017e0


	//----- nvinfo : EIATTR_MAX_THREADS
	.align		4
.L_610:
        /*003c*/ 	.byte	0x04, 0x05
        /*003e*/ 	.short	(.L_612 - .L_611)
.L_611:
        /*0040*/ 	.word	0x00000100
        /*0044*/ 	.word	0x00000001
        /*0048*/ 	.word	0x00000001


	//----- nvinfo : EIATTR_CRS_STACK_SIZE
	.align		4
.L_612:
        /*004c*/ 	.byte	0x04, 0x1e
        /*004e*/ 	.short	(.L_614 - .L_613)
.L_613:
        /*0050*/ 	.word	0x00000000


	//----- nvinfo : EIATTR_CBANK_PARAM_SIZE
	.align		4
.L_614:
        /*0054*/ 	.byte	0x03, 0x19
        /*0056*/ 	.short	0x0070


	//----- nvinfo : EIATTR_PARAM_CBANK
	.align		4
        /*0058*/ 	.byte	0x04, 0x0a
        /*005a*/ 	.short	(.L_616 - .L_615)
	.align		4
.L_615:
        /*005c*/ 	.word	index@(.nv.constant0._ZN7cutlass13device_kernelIN5flash32FlashAttnBwdPostprocessConvertdQIN4cute5tupleIJNS3_1CILi96EEENS5_ILi128EEEEEENS_10bfloat16_tEfNS_4arch4Sm80ELi256ENS3_8TiledMMAINS3_8MMA_AtomIJNS3_30SM80_16x8x16_F32BF16BF16F32_TNEEEENS3_6LayoutINS4_IJNS5_ILi2EEENS5_ILi4EEENS5_ILi1EEEEEENS4_IJSJ_SH_NS5_ILi0EEEEEEEENS4_IJNS5_ILi32EEENS5_ILi64EEENS5_ILi16EEEEEEEELb0EEEEEvNT_6ParamsE)
        /*0060*/ 	.short	0x0380
        /*0062*/ 	.short	0x0070


	//----- nvinfo : EIATTR_SW_WAR
	.align		4
.L_616:
        /*0064*/ 	.byte	0x04, 0x36
        /*0066*/ 	.short	(.L_618 - .L_617)
.L_617:
        /*0068*/ 	.word	0x00000008
.L_618:


//--------------------- .nv.info._ZN7cutlass13device_kernelIN5flash19enable_sm80_to_sm89INS1_16FlashAttnBwdSm80INS1_25CollectiveMainloopBwdSm80ILi2ELi1EN4cute5tupleIJNS5_1CILi64EEENS7_ILi96EEENS7_ILi128EEEEEENS_10bfloat16_tEfNS_4arch4Sm80ELb1ELb0ELb0ELb1ELb1ELb0ELb0ELb0ELi2ELi2ELi2ELi2ELb1EEENS1_24CollectiveEpilogueBwdGQAISB_fSE_Li256ELb1ELb1EEENS1_25SingleTileBwdLPTSchedulerILb1ELi96ELb1EEEEEEEEEvNT_6ParamsE --------------------------
	.section	.nv.info._ZN7cutlass13device_kernelIN5flash19enable_sm80_to_sm89INS1_16FlashAttnBwdSm80INS1_25CollectiveMainloopBwdSm80ILi2ELi1EN4cute5tupleIJNS5_1CILi64EEENS7_ILi96EEENS7_ILi128EEEEEENS_10bfloat16_tEfNS_4arch4Sm80ELb1ELb0ELb0ELb1ELb1ELb0ELb0ELb0ELi2ELi2ELi2ELi2ELb1EEENS1_24CollectiveEpilogueBwdGQAISB_fSE_Li256ELb1ELb1EEENS1_25SingleTileBwdLPTSchedulerILb1ELi96ELb1EEEEEEEEEvNT_6ParamsE,"",@"SHT_CUDA_INFO"
	.sectionflags	@""
	.align	4


	//----- nvinfo : EIATTR_CUDA_API_VERSION
	.align		4
        /*0000*/ 	.byte	0x04, 0x37
        /*0002*/ 	.short	(.L_620 - .L_619)
.L_619:
        /*0004*/ 	.word	0x00000082


	//----- nvinfo : EIATTR_KPARAM_INFO
	.align		4
.L_620:
        /*0008*/ 	.byte	0x04, 0x17
        /*000a*/ 	.short	(.L_622 - .L_621)
.L_621:
        /*000c*/ 	.word	0x00000000
        /*0010*/ 	.short	0x0000
        /*0012*/ 	.short	0x0000
        /*0014*/ 	.byte	0x00, 0xf0, 0x41, 0x0a


	//----- nvinfo : EIATTR_SPARSE_MMA_MASK
	.align		4
.L_622:
        /*0018*/ 	.byte	0x03, 0x50
        /*001a*/ 	.short	0x0000


	//----- nvinfo : EIATTR_MAXREG_COUNT
	.align		4
        /*001c*/ 	.byte	0x03, 0x1b
        /*001e*/ 	.short	0x00ff


	//----- nvinfo : EIATTR_MERCURY_ISA_VERSION
	.align		4
        /*0020*/ 	.byte	0x03, 0x5f
        /*0022*/ 	.short	0x0101


	//----- nvinfo : EIATTR_VRC_CTA_INIT_COUNT
	.align		4
        /*0024*/ 	.byte	0x02, 0x4a
	.zero		1
	.zero		1


	//----- nvinfo : EIATTR_EXIT_INSTR_OFFSETS
	.align		4
        /*0028*/ 	.byte	0x04, 0x1c
        /*002a*/ 	.short	(.L_624 - .L_623)


	//   ....[0]....
.L_623:
        /*002c*/ 	.word	0x00000010


	//----- nvinfo : EIATTR_MAX_THREADS
	.align		4
.L_624:
        /*0030*/ 	.byte	0x04, 0x05
        /*0032*/ 	.short	(.L_626 - .L_625)
.L_625:
        /*0034*/ 	.word	0x00000100
        /*0038*/ 	.word	0x00000001
        /*003c*/ 	.word	0x00000001


	//----- nvinfo : EIATTR_CBANK_PARAM_SIZE
	.align		4
.L_626:
        /*0040*/ 	.byte	0x03, 0x19
        /*0042*/ 	.short	0x0290


	//----- nvinfo : EIATTR_PARAM_CBANK
	.align		4
        /*0044*/ 	.byte	0x04, 0x0a
        /*0046*/ 	.short	(.L_628 - .L_627)
	.align		4
.L_627:
        /*0048*/ 	.word	index@(.nv.constant0._ZN7cutlass13device_kernelIN5flash19enable_sm80_to_sm89INS1_16FlashAttnBwdSm80INS1_25CollectiveMainloopBwdSm80ILi2ELi1EN4cute5tupleIJNS5_1CILi64EEENS7_ILi96EEENS7_ILi128EEEEEENS_10bfloat16_tEfNS_4arch4Sm80ELb1ELb0ELb0ELb1ELb1ELb0ELb0ELb0ELi2ELi2ELi2ELi2ELb1EEENS1_24CollectiveEpilogueBwdGQAISB_fSE_Li256ELb1ELb1EEENS1_25SingleTileBwdLPTSchedulerILb1ELi96ELb1EEEEEEEEEvNT_6ParamsE)
        /*004c*/ 	.short	0x0380
        /*004e*/ 	.short	0x0290


	//----- nvinfo : EIATTR_SW_WAR
	.align		4
.L_628:
        /*0050*/ 	.byte	0x04, 0x36
        /*0052*/ 	.short	(.L_630 - .L_629)
.L_629:
        /*0054*/ 	.word	0x00000008
.L_630:


//--------------------- .nv.info._ZN7cutlass13device_kernelIN5flash19enable_sm80_to_sm89INS1_16FlashAttnBwdSm80INS1_25CollectiveMainloopBwdSm80ILi2ELi2EN4cute5tupleIJNS5_1CILi64EEENS7_ILi128EEES9_EEENS_10bfloat16_tEfNS_4arch4Sm80ELb0ELb0ELb0ELb0ELb0ELb0ELb0ELb0ELi2ELi2ELi2ELi2ELb0EEENS1_21CollectiveEpilogueBwdISA_SB_SD_Li256ELb0ELb0ELi4EEENS1_19SingleTileSchedulerILb0ELb0ELb0ELi128EEEEEEEEEvNT_6ParamsE --------------------------
	.section	.nv.info._ZN7cutlass13device_kernelIN5flash19enable_sm80_to_sm89INS1_16FlashAttnBwdSm80INS1_25CollectiveMainloopBwdSm80ILi2ELi2EN4cute5tupleIJNS5_1CILi64EEENS7_ILi128EEES9_EEENS_10bfloat16_tEfNS_4arch4Sm80ELb0ELb0ELb0ELb0ELb0ELb0ELb0ELb0ELi2ELi2ELi2ELi2ELb0EEENS1_21CollectiveEpilogueBwdISA_SB_SD_Li256ELb0ELb0ELi4EEENS1_19SingleTileSchedulerILb0ELb0ELb0ELi128EEEEEEEEEvNT_6ParamsE,"",@"SHT_CUDA_INFO"
	.sectionflags	@""
	.align	4


	//----- nvinfo : EIATTR_CUDA_API_VERSION
	.align		4
        /*0000*/ 	.byte	0x04, 0x37
        /*0002*/ 	.short	(.L_632 - .L_631)
.L_631:
        /*0004*/ 	.word	0x00000082


	//----- nvinfo : EIATTR_KPARAM_INFO
	.align		4
.L_632:
        /*0008*/ 	.byte	0x04, 0x17
        /*000a*/ 	.short	(.L_634 - .L_633)
.L_633:
        /*000c*/ 	.word	0x00000000
        /*0010*/ 	.short	0x0000
        /*0012*/ 	.short	0x0000
        /*0014*/ 	.byte	0x00, 0xf0, 0xc1, 0x09


	//----- nvinfo : EIATTR_SPARSE_MMA_MASK
	.align		4
.L_634:
        /*0018*/ 	.byte	0x03, 0x50
        /*001a*/ 	.short	0x0000


	//----- nvinfo : EIATTR_MAXREG_COUNT
	.align		4
        /*001c*/ 	.byte	0x03, 0x1b
        /*001e*/ 	.short	0x00ff


	//----- nvinfo : EIATTR_MERCURY_ISA_VERSION
	.align		4
        /*0020*/ 	.byte	0x03, 0x5f
        /*0022*/ 	.short	0x0101


	//----- nvinfo : EIATTR_VRC_CTA_INIT_COUNT
	.align		4
        /*0024*/ 	.byte	0x02, 0x4a
	.zero		1
	.zero		1


	//----- nvinfo : EIATTR_EXIT_INSTR_OFFSETS
	.align		4
        /*0028*/ 	.byte	0x04, 0x1c
        /*002a*/ 	.short	(.L_636 - .L_635)


	//   ....[0]....
.L_635:
        /*002c*/ 	.word	0x00000010


	//----- nvinfo : EIATTR_MAX_THREADS
	.align		4
.L_636:
        /*0030*/ 	.byte	0x04, 0x05
        /*0032*/ 	.short	(.L_638 - .L_637)
.L_637:
        /*0034*/ 	.word	0x00000100
        /*0038*/ 	.word	0x00000001
        /*003c*/ 	.word	0x00000001


	//----- nvinfo : EIATTR_CBANK_PARAM_SIZE
	.align		4
.L_638:
        /*0040*/ 	.byte	0x03, 0x19
        /*0042*/ 	.short	0x0270


	//----- nvinfo : EIATTR_PARAM_CBANK
	.align		4
        /*0044*/ 	.byte	0x04, 0x0a
        /*0046*/ 	.short	(.L_640 - .L_639)
	.align		4
.L_639:
        /*0048*/ 	.word	index@(.nv.constant0._ZN7cutlass13device_kernelIN5flash19enable_sm80_to_sm89INS1_16FlashAttnBwdSm80INS1_25CollectiveMainloopBwdSm80ILi2ELi2EN4cute5tupleIJNS5_1CILi64EEENS7_ILi128EEES9_EEENS_10bfloat16_tEfNS_4arch4Sm80ELb0ELb0ELb0ELb0ELb0ELb0ELb0ELb0ELi2ELi2ELi2ELi2ELb0EEENS1_21CollectiveEpilogueBwdISA_SB_SD_Li256ELb0ELb0ELi4EEENS1_19SingleTileSchedulerILb0ELb0ELb0ELi128EEEEEEEEEvNT_6ParamsE)
        /*004c*/ 	.short	0x0380
        /*004e*/ 	.short	0x0270


	//----- nvinfo : EIATTR_SW_WAR
	.align		4
.L_640:
        /*0050*/ 	.byte	0x04, 0x36
        /*0052*/ 	.short	(.L_642 - .L_641)
.L_641:
        /*0054*/ 	.word	0x00000008
.L_642:


//--------------------- .nv.info._ZN7cutlass13device_kernelIN5flash19enable_sm80_to_sm89INS1_16FlashAttnBwdSm80INS1_25CollectiveMainloopBwdSm80ILi2ELi2EN4cute5tupleIJNS5_1CILi64EEENS7_ILi128EEES9_EEENS_10bfloat16_tEfNS_4arch4Sm80ELb0ELb0ELb0ELb0ELb1ELb0ELb0ELb0ELi2ELi2ELi2ELi2ELb0EEENS1_21CollectiveEpilogueBwdISA_SB_SD_Li256ELb0ELb0ELi4EEENS1_19SingleTileSchedulerILb0ELb0ELb0ELi128EEEEEEEEEvNT_6ParamsE --------------------------
	.section	.nv.info._ZN7cutlass13device_kernelIN5flash19enable_sm80_to_sm89INS1_16FlashAttnBwdSm80INS1_25CollectiveMainloopBwdSm80ILi2ELi2EN4cute5tupleIJNS5_1CILi64EEENS7_ILi128EEES9_EEENS_10bfloat16_tEfNS_4arch4Sm80ELb0ELb0ELb0ELb0ELb1ELb0ELb0ELb0ELi2ELi2ELi2ELi2ELb0EEENS1_21CollectiveEpilogueBwdISA_SB_SD_Li256ELb0ELb0ELi4EEENS1_19SingleTileSchedulerILb0ELb0ELb0ELi128EEEEEEEEEvNT_6ParamsE,"",@"SHT_CUDA_INFO"
	.sectionflags	@""
	.align	4


	//----- nvinfo : EIATTR_CUDA_API_VERSION
	.align		4
        /*0000*/ 	.byte	0x04, 0x37
        /*0002*/ 	.short	(.L_644 - .L_643)
.L_643:
        /*0004*/ 	.word	0x00000082


	//----- nvinfo : EIATTR_KPARAM_INFO
	.align		4
.L_644:
        /*0008*/ 	.byte	0x04, 0x17
        /*000a*/ 	.short	(.L_646 - .L_645)
.L_645:
        /*000c*/ 	.word	0x00000000
        /*0010*/ 	.short	0x0000
        /*0012*/ 	.short	0x0000
        /*0014*/ 	.byte	0x00, 0xf0, 0xc1, 0x09


	//----- nvinfo : EIATTR_SPARSE_MMA_MASK
	.align		4
.L_646:
        /*0018*/ 	.byte	0x03, 0x50
        /*001a*/ 	.short	0x0000


	//----- nvinfo : EIATTR_MAXREG_COUNT
	.align		4
        /*001c*/ 	.byte	0x03, 0x1b
        /*001e*/ 	.short	0x00ff


	//----- nvinfo : EIATTR_MERCURY_ISA_VERSION
	.align		4
        /*0020*/ 	.byte	0x03, 0x5f
        /*0022*/ 	.short	0x0101


	//----- nvinfo : EIATTR_VRC_CTA_INIT_COUNT
	.align		4
        /*0024*/ 	.byte	0x02, 0x4a
	.zero		1
	.zero		1


	//----- nvinfo : EIATTR_EXIT_INSTR_OFFSETS
	.align		4
        /*0028*/ 	.byte	0x04, 0x1c
        /*002a*/ 	.short	(.L_648 - .L_647)


	//   ....[0]....
.L_647:
        /*002c*/ 	.word	0x00000010


	//----- nvinfo : EIATTR_MAX_THREADS
	.align		4
.L_648:
        /*0030*/ 	.byte	0x04, 0x05
        /*0032*/ 	.short	(.L_650 - .L_649)
.L_649:
        /*0034*/ 	.word	0x00000100
        /*0038*/ 	.word	0x00000001
        /*003c*/ 	.word	0x00000001


	//----- nvinfo : EIATTR_CBANK_PARAM_SIZE
	.align		4
.L_650:
        /*0040*/ 	.byte	0x03, 0x19
        /*0042*/ 	.short	0x0270


	//----- nvinfo : EIATTR_PARAM_CBANK
	.align		4
        /*0044*/ 	.byte	0x04, 0x0a
        /*0046*/ 	.short	(.L_652 - .L_651)
	.align		4
.L_651:
        /*0048*/ 	.word	index@(.nv.constant0._ZN7cutlass13device_kernelIN5flash19enable_sm80_to_sm89INS1_16FlashAttnBwdSm80INS1_25CollectiveMainloopBwdSm80ILi2ELi2EN4cute5tupleIJNS5_1CILi64EEENS7_ILi128EEES9_EEENS_10bfloat16_tEfNS_4arch4Sm80ELb0ELb0ELb0ELb0ELb1ELb0ELb0ELb0ELi2ELi2ELi2ELi2ELb0EEENS1_21CollectiveEpilogueBwdISA_SB_SD_Li256ELb0ELb0ELi4EEENS1_19SingleTileSchedulerILb0ELb0ELb0ELi128EEEEEEEEEvNT_6ParamsE)
        /*004c*/ 	.short	0x0380
        /*004e*/ 	.short	0x0270


	//----- nvinfo : EIATTR_SW_WAR
	.align		4
.L_652:
        /*0050*/ 	.byte	0x04, 0x36
        /*0052*/ 	.short	(.L_654 - .L_653)
.L_653:
        /*0054*/ 	.word	0x00000008
.L_654:


//--------------------- .nv.info._ZN7cutlass13device_kernelIN5flash19enable_sm80_to_sm89INS1_16FlashAttnBwdSm80INS1_25CollectiveMainloopBwdSm80ILi2ELi2EN4cute5tupleIJNS5_1CILi64EEENS7_ILi128EEES9_EEENS_10bfloat16_tEfNS_4arch4Sm80ELb0ELb0ELb0ELb0ELb0ELb0ELb0ELb0ELi2ELi2ELi2ELi2ELb0EEENS1_24CollectiveEpilogueBwdGQAISA_fSD_Li256ELb0ELb0EEENS1_19SingleTileSchedulerILb0ELb0ELb0ELi128EEEEEEEEEvNT_6ParamsE --------------------------
	.section	.nv.info._ZN7cutlass13device_kernelIN5flash19enable_sm80_to_sm89INS1_16FlashAttnBwdSm80INS1_25CollectiveMainloopBwdSm80ILi2ELi2EN4cute5tupleIJNS5_1CILi64EEENS7_ILi128EEES9_EEENS_10bfloat16_tEfNS_4arch4Sm80ELb0ELb0ELb0ELb0ELb0ELb0ELb0ELb0ELi2ELi2ELi2ELi2ELb0EEENS1_24CollectiveEpilogueBwdGQAISA_fSD_Li256ELb0ELb0EEENS1_19SingleTileSchedulerILb0ELb0ELb0ELi128EEEEEEEEEvNT_6ParamsE,"",@"SHT_CUDA_INFO"
	.sectionflags	@""
	.align	4


	//----- nvinfo : EIATTR_CUDA_API_VERSION
	.align		4
        /*0000*/ 	.byte	0x04, 0x37
        /*0002*/ 	.short	(.L_656 - .L_655)
.L_655:
        /*0004*/ 	.word	0x00000082


	//----- nvinfo : EIATTR_KPARAM_INFO
	.align		4
.L_656:
        /*0008*/ 	.byte	0x04, 0x17
        /*000a*/ 	.short	(.L_658 - .L_657)
.L_657:
        /*000c*/ 	.word	0x00000000
        /*0010*/ 	.short	0x0000
        /*0012*/ 	.short	0x0000
        /*0014*/ 	.byte	0x00, 0xf0, 0xe1, 0x09


	//----- nvinfo : EIATTR_SPARSE_MMA_MASK
	.align		4
.L_658:
        /*0018*/ 	.byte	0x03, 0x50
        /*001a*/ 	.short	0x0000


	//----- nvinfo : EIATTR_MAXREG_COUNT
	.align		4
        /*001c*/ 	.byte	0x03, 0x1b
        /*001e*/ 	.short	0x00ff


	//----- nvinfo : EIATTR_MERCURY_ISA_VERSION
	.align		4
        /*0020*/ 	.byte	0x03, 0x5f
        /*0022*/ 	.short	0x0101


	//----- nvinfo : EIATTR_VRC_CTA_INIT_COUNT
	.align		4
        /*0024*/ 	.byte	0x02, 0x4a
	.zero		1
	.zero		1


	//----- nvinfo : EIATTR_EXIT_INSTR_OFFSETS
	.align		4
        /*0028*/ 	.byte	0x04, 0x1c
        /*002a*/ 	.short	(.L_660 - .L_659)


	//   ....[0]....
.L_659:
        /*002c*/ 	.word	0x00000010


	//----- nvinfo : EIATTR_MAX_THREADS
	.align		4
.L_660:
        /*0030*/ 	.byte	0x04, 0x05
        /*0032*/ 	.short	(.L_662 - .L_661)
.L_661:
        /*0034*/ 	.word	0x00000100
        /*0038*/ 	.word	0x00000001
        /*003c*/ 	.word	0x00000001


	//----- nvinfo : EIATTR_CBANK_PARAM_SIZE
	.align		4
.L_662:
        /*0040*/ 	.byte	0x03, 0x19
        /*0042*/ 	.short	0x0278


	//----- nvinfo : EIATTR_PARAM_CBANK
	.align		4
        /*0044*/ 	.byte	0x04, 0x0a
        /*0046*/ 	.short	(.L_664 - .L_663)
	.align		4
.L_663:
        /*0048*/ 	.word	index@(.nv.constant0._ZN7cutlass13device_kernelIN5flash19enable_sm80_to_sm89INS1_16FlashAttnBwdSm80INS1_25CollectiveMainloopBwdSm80ILi2ELi2EN4cute5tupleIJNS5_1CILi64EEENS7_ILi128EEES9_EEENS_10bfloat16_tEfNS_4arch4Sm80ELb0ELb0ELb0ELb0ELb0ELb0ELb0ELb0ELi2ELi2ELi2ELi2ELb0EEENS1_24CollectiveEpilogueBwdGQAISA_fSD_Li256ELb0ELb0EEENS1_19SingleTileSchedulerILb0ELb0ELb0ELi128EEEEEEEEEvNT_6ParamsE)
        /*004c*/ 	.short	0x0380
        /*004e*/ 	.short	0x0278


	//----- nvinfo : EIATTR_SW_WAR
	.align		4
.L_664:
        /*0050*/ 	.byte	0x04, 0x36
        /*0052*/ 	.short	(.L_666 - .L_665)
.L_665:
        /*0054*/ 	.word	0x00000008
.L_666:


//--------------------- .nv.info._ZN7cutlass13device_kernelIN5flash19enable_sm80_to_sm89INS1_16FlashAttnBwdSm80INS1_25CollectiveMainloopBwdSm80ILi2ELi2EN4cute5tupleIJNS5_1CILi64EEENS7_ILi128EEES9_EEENS_10bfloat16_tEfNS_4arch4Sm80ELb0ELb0ELb0ELb0ELb1ELb0ELb0ELb0ELi2ELi2ELi2ELi2ELb0EEENS1_24CollectiveEpilogueBwdGQAISA_fSD_Li256ELb0ELb1EEENS1_19SingleTileSchedulerILb0ELb0ELb0ELi128EEEEEEEEEvNT_6ParamsE --------------------------
	.section	.nv.info._ZN7cutlass13device_kernelIN5flash19enable_sm80_to_sm89INS1_16FlashAttnBwdSm80INS1_25CollectiveMainloopBwdSm80ILi2ELi2EN4cute5tupleIJNS5_1CILi64EEENS7_ILi128EEES9_EEENS_10bfloat16_tEfNS_4arch4Sm80ELb0ELb0ELb0ELb0ELb1ELb0ELb0ELb0ELi2ELi2ELi2ELi2ELb0EEENS1_24CollectiveEpilogueBwdGQAISA_fSD_Li256ELb0ELb1EEENS1_19SingleTileSchedulerILb0ELb0ELb0ELi128EEEEEEEEEvNT_6ParamsE,"",@"SHT_CUDA_INFO"
	.sectionflags	@""
	.align	4


	//----- nvinfo : EIATTR_CUDA_API_VERSION
	.align		4
        /*0000*/ 	.byte	0x04, 0x37
        /*0002*/ 	.short	(.L_668 - .L_667)
.L_667:
        /*0004*/ 	.word	0x00000082


	//----- nvinfo : EIATTR_KPARAM_INFO
	.align		4
.L_668:
        /*0008*/ 	.byte	0x04, 0x17
        /*000a*/ 	.short	(.L_670 - .L_669)
.L_669:
        /*000c*/ 	.word	0x00000000
        /*0010*/ 	.short	0x0000
        /*0012*/ 	.short	0x0000
        /*0014*/ 	.byte	0x00, 0xf0, 0xe1, 0x09


	//----- nvinfo : EIATTR_SPARSE_MMA_MASK
	.align		4
.L_670:
        /*0018*/ 	.byte	0x03, 0x50
        /*001a*/ 	.short	0x0000


	//----- nvinfo : EIATTR_MAXREG_COUNT
	.align		4
        /*001c*/ 	.byte	0x03, 0x1b
        /*001e*/ 	.short	0x00ff


	//----- nvinfo : EIATTR_MERCURY_ISA_VERSION
	.align		4
        /*0020*/ 	.byte	0x03, 0x5f
        /*0022*/ 	.short	0x0101


	//----- nvinfo : EIATTR_VRC_CTA_INIT_COUNT
	.align		4
        /*0024*/ 	.byte	0x02, 0x4a
	.zero		1
	.zero		1


	//----- nvinfo : EIATTR_EXIT_INSTR_OFFSETS
	.align		4
        /*0028*/ 	.byte	0x04, 0x1c
        /*002a*/ 	.short	(.L_672 - .L_671)


	//   ....[0]....
.L_671:
        /*002c*/ 	.word	0x00000010


	//----- nvinfo : EIATTR_MAX_THREADS
	.align		4
.L_672:
        /*0030*/ 	.byte	0x04, 0x05
        /*0032*/ 	.short	(.L_674 - .L_673)
.L_673:
        /*0034*/ 	.word	0x00000100
        /*0038*/ 	.word	0x00000001
        /*003c*/ 	.word	0x00000001


	//----- nvinfo : EIATTR_CBANK_PARAM_SIZE
	.align		4
.L_674:
        /*0040*/ 	.byte	0x03, 0x19
        /*0042*/ 	.short	0x0278


	//----- nvinfo : EIATTR_PARAM_CBANK
	.align		4
        /*0044*/ 	.byte	0x04, 0x0a
        /*0046*/ 	.short	(.L_676 - .L_675)
	.align		4
.L_675:
        /*0048*/ 	.word	index@(.nv.constant0._ZN7cutlass13device_kernelIN5flash19enable_sm80_to_sm89INS1_16FlashAttnBwdSm80INS1_25CollectiveMainloopBwdSm80ILi2ELi2EN4cute5tupleIJNS5_1CILi64EEENS7_ILi128EEES9_EEENS_10bfloat16_tEfNS_4arch4Sm80ELb0ELb0ELb0ELb0ELb1ELb0ELb0ELb0ELi2ELi2ELi2ELi2ELb0EEENS1_24CollectiveEpilogueBwdGQAISA_fSD_Li256ELb0ELb1EEENS1_19SingleTileSchedulerILb0ELb0ELb0ELi128EEEEEEEEEvNT_6ParamsE)
        /*004c*/ 	.short	0x0380
        /*004e*/ 	.short	0x0278


	//----- nvinfo : EIATTR_SW_WAR
	.align		4
.L_676:
        /*0050*/ 	.byte	0x04, 0x36
        /*0052*/ 	.short	(.L_678 - .L_677)
.L_677:
        /*0054*/ 	.word	0x00000008
.L_678:


//--------------------- .nv.info._ZN7cutlass13device_kernelIN5flash19enable_sm80_to_sm89INS1_16FlashAttnBwdSm80INS1_25CollectiveMainloopBwdSm80ILi2ELi2EN4cute5tupleIJNS5_1CILi64EEENS7_ILi128EEES9_EEENS_10bfloat16_tEfNS_4arch4Sm80ELb0ELb0ELb0ELb1ELb0ELb0ELb0ELb0ELi2ELi2ELi2ELi2ELb0EEENS1_21CollectiveEpilogueBwdISA_SB_SD_Li256ELb1ELb0ELi4EEENS1_19SingleTileSchedulerILb1ELb0ELb0ELi128EEEEEEEEEvNT_6ParamsE --------------------------
	.section	.nv.info._ZN7cutlass13device_kernelIN5flash19enable_sm80_to_sm89INS1_16FlashAttnBwdSm80INS1_25CollectiveMainloopBwdSm80ILi2ELi2EN4cute5tupleIJNS5_1CILi64EEENS7_ILi128EEES9_EEENS_10bfloat16_tEfNS_4arch4Sm80ELb0ELb0ELb0ELb1ELb0ELb0ELb0ELb0ELi2ELi2ELi2ELi2ELb0EEENS1_21CollectiveEpilogueBwdISA_SB_SD_Li256ELb1ELb0ELi4EEENS1_19SingleTileSchedulerILb1ELb0ELb0ELi128EEEEEEEEEvNT_6ParamsE,"",@"SHT_CUDA_INFO"
	.sectionflags	@""
	.align	4


	//----- nvinfo : EIATTR_CUDA_API_VERSION
	.align		4
        /*0000*/ 	.byte	0x04, 0x37
        /*0002*/ 	.short	(.L_680 - .L_679)
.L_679:
        /*0004*/ 	.word	0x00000082


	//----- nvinfo : EIATTR_KPARAM_INFO
	.align		4
.L_680:
        /*0008*/ 	.byte	0x04, 0x17
        /*000a*/ 	.short	(.L_682 - .L_681)
.L_681:
        /*000c*/ 	.word	0x00000000
        /*0010*/ 	.short	0x0000
        /*0012*/ 	.short	0x0000
        /*0014*/ 	.byte	0x00, 0xf0, 0xc1, 0x09


	//----- nvinfo : EIATTR_SPARSE_MMA_MASK
	.align		4
.L_682:
        /*0018*/ 	.byte	0x03, 0x50
        /*001a*/ 	.short	0x0000


	//----- nvinfo : EIATTR_MAXREG_COUNT
	.align		4
        /*001c*/ 	.byte	0x03, 0x1b
        /*001e*/ 	.short	0x00ff


	//----- nvinfo : EIATTR_MERCURY_ISA_VERSION
	.align		4
        /*0020*/ 	.byte	0x03, 0x5f
        /*0022*/ 	.short	0x0101


	//----- nvinfo : EIATTR_VRC_CTA_INIT_COUNT
	.align		4
        /*0024*/ 	.byte	0x02, 0x4a
	.zero		1
	.zero		1


	//----- nvinfo : EIATTR_EXIT_INSTR_OFFSETS
	.align		4
        /*0028*/ 	.byte	0x04, 0x1c
        /*002a*/ 	.short	(.L_684 - .L_683)


	//   ....[0]....
.L_683:
        /*002c*/ 	.word	0x00000010


	//----- nvinfo : EIATTR_MAX_THREADS
	.align		4
.L_684:
        /*0030*/ 	.byte	0x04, 0x05
        /*0032*/ 	.short	(.L_686 - .L_685)
.L_685:
        /*0034*/ 	.word	0x00000100
        /*0038*/ 	.word	0x00000001
        /*003c*/ 	.word	0x00000001


	//----- nvinfo : EIATTR_CBANK_PARAM_SIZE
	.align		4
.L_686:
        /*0040*/ 	.byte	0x03, 0x19
        /*0042*/ 	.short	0x0270


	//----- nvinfo : EIATTR_PARAM_CBANK
	.align		4
        /*0044*/ 	.byte	0x04, 0x0a
        /*0046*/ 	.short	(.L_688 - .L_687)
	.align		4
.L_687:
        /*0048*/ 	.word	index@(.nv.constant0._ZN7cutlass13device_kernelIN5flash19enable_sm80_to_sm89INS1_16FlashAttnBwdSm80INS1_25CollectiveMainloopBwdSm80ILi2ELi2EN4cute5tupleIJNS5_1CILi64EEENS7_ILi128EEES9_EEENS_10bfloat16_tEfNS_4arch4Sm80ELb0ELb0ELb0ELb1ELb0ELb0ELb0ELb0ELi2ELi2ELi2ELi2ELb0EEENS1_21CollectiveEpilogueBwdISA_SB_SD_Li256ELb1ELb0ELi4EEENS1_19SingleTileSchedulerILb1ELb0ELb0ELi128EEEEEEEEEvNT_6ParamsE)
        /*004c*/ 	.short	0x0380
        /*004e*/ 	.short	0x0270


	//----- nvinfo : EIATTR_SW_WAR
	.align		4
.L_688:
        /*0050*/ 	.byte	0x04, 0x36
        /*0052*/ 	.short	(.L_690 - .L_689)
.L_689:
        /*0054*/ 	.word	0x00000008
.L_690:


//--------------------- .nv.info._ZN7cutlass13device_kernelIN5flash19enable_sm80_to_sm89INS1_16FlashAttnBwdSm80INS1_25CollectiveMainloopBwdSm80ILi2ELi2EN4cute5tupleIJNS5_1CILi64EEENS7_ILi128EEES9_EEENS_10bfloat16_tEfNS_4arch4Sm80ELb0ELb0ELb0ELb1ELb1ELb0ELb0ELb0ELi2ELi2ELi2ELi2ELb0EEENS1_21CollectiveEpilogueBwdISA_SB_SD_Li256ELb1ELb0ELi4EEENS1_19SingleTileSchedulerILb1ELb0ELb0ELi128EEEEEEEEEvNT_6ParamsE --------------------------
	.section	.nv.info._ZN7cutlass13device_kernelIN5flash19enable_sm80_to_sm89INS1_16FlashAttnBwdSm80INS1_25CollectiveMainloopBwdSm80ILi2ELi2EN4cute5tupleIJNS5_1CILi64EEENS7_ILi128EEES9_EEENS_10bfloat16_tEfNS_4arch4Sm80ELb0ELb0ELb0ELb1ELb1ELb0ELb0ELb0ELi2ELi2ELi2ELi2ELb0EEENS1_21CollectiveEpilogueBwdISA_SB_SD_Li256ELb1ELb0ELi4EEENS1_19SingleTileSchedulerILb1ELb0ELb0ELi128EEEEEEEEEvNT_6ParamsE,"",@"SHT_CUDA_INFO"
	.sectionflags	@""
	.align	4


	//----- nvinfo : EIATTR_CUDA_API_VERSION
	.align		4
        /*0000*/ 	.byte	0x04, 0x37
        /*0002*/ 	.short	(.L_692 - .L_691)
.L_691:
        /*0004*/ 	.word	0x00000082


	//----- nvinfo : EIATTR_KPARAM_INFO
	.align		4
.L_692:
        /*0008*/ 	.byte	0x04, 0x17
        /*000a*/ 	.short	(.L_694 - .L_693)
.L_693:
        /*000c*/ 	.word	0x00000000
        /*0010*/ 	.short	0x0000
        /*0012*/ 	.short	0x0000
        /*0014*/ 	.byte	0x00, 0xf0, 0xc1, 0x09


	//----- nvinfo : EIATTR_SPARSE_MMA_MASK
	.align		4
.L_694:
        /*0018*/ 	.byte	0x03, 0x50
        /*001a*/ 	.short	0x0000


	//----- nvinfo : EIATTR_MAXREG_COUNT
	.align		4
        /*001c*/ 	.byte	0x03, 0x1b
        /*001e*/ 	.short	0x00ff


	//----- nvinfo : EIATTR_MERCURY_ISA_VERSION
	.align		4
        /*0020*/ 	.byte	0x03, 0x5f
        /*0022*/ 	.short	0x0101


	//----- nvinfo : EIATTR_VRC_CTA_INIT_COUNT
	.align		4
        /*0024*/ 	.byte	0x02, 0x4a
	.zero		1
	.zero		1


	//----- nvinfo : EIATTR_EXIT_INSTR_OFFSETS
	.align		4
        /*0028*/ 	.byte	0x04, 0x1c
        /*002a*/ 	.short	(.L_696 - .L_695)


	//   ....[0]....
.L_695:
        /*002c*/ 	.word	0x00000010


	//----- nvinfo : EIATTR_MAX_THREADS
	.align		4
.L_696:
        /*0030*/ 	.byte	0x04, 0x05
        /*0032*/ 	.short	(.L_698 - .L_697)
.L_697:
        /*0034*/ 	.word	0x00000100
        /*0038*/ 	.word	0x00000001
        /*003c*/ 	.word	0x00000001


	//----- nvinfo : EIATTR_CBANK_PARAM_SIZE
	.align		4
.L_698:
        /*0040*/ 	.byte	0x03, 0x19
        /*0042*/ 	.short	0x0270


	//----- nvinfo : EIATTR_PARAM_CBANK
	.align		4
        /*0044*/ 	.byte	0x04, 0x0a
        /*0046*/ 	.short	(.L_700 - .L_699)
	.align		4
.L_699:
        /*0048*/ 	.word	index@(.nv.constant0._ZN7cutlass13device_kernelIN5flash19enable_sm80_to_sm89INS1_16FlashAttnBwdSm80INS1_25CollectiveMainloopBwdSm80ILi2ELi2EN4cute5tupleIJNS5_1CILi64EEENS7_ILi128EEES9_EEENS_10bfloat16_tEfNS_4arch4Sm80ELb0ELb0ELb0ELb1ELb1ELb0ELb0ELb0ELi2ELi2ELi2ELi2ELb0EEENS1_21CollectiveEpilogueBwdISA_SB_SD_Li256ELb1ELb0ELi4EEENS1_19SingleTileSchedulerILb1ELb0ELb0ELi128EEEEEEEEEvNT_6ParamsE)
        /*004c*/ 	.short	0x0380
        /*004e*/ 	.short	0x0270


	//----- nvinfo : EIATTR_SW_WAR
	.align		4
.L_700:
        /*0050*/ 	.byte	0x04, 0x36
        /*0052*/ 	.short	(.L_702 - .L_701)
.L_701:
        /*0054*/ 	.word	0x00000008
.L_702:


//--------------------- .nv.info._ZN7cutlass13device_kernelIN5flash19enable_sm80_to_sm89INS1_16FlashAttnBwdSm80INS1_25CollectiveMainloopBwdSm80ILi2ELi2EN4cute5tupleIJNS5_1CILi64EEENS7_ILi128EEES9_EEENS_10bfloat16_tEfNS_4arch4Sm80ELb0ELb0ELb0ELb1ELb0ELb0ELb0ELb0ELi2ELi2ELi2ELi2ELb0EEENS1_24CollectiveEpilogueBwdGQAISA_fSD_Li256ELb1ELb0EEENS1_19SingleTileSchedulerILb1ELb0ELb0ELi128EEEEEEEEEvNT_6ParamsE --------------------------
	.section	.nv.info._ZN7cutlass13device_kernelIN5flash19enable_sm80_to_sm89INS1_16FlashAttnBwdSm80INS1_25CollectiveMainloopBwdSm80ILi2ELi2EN4cute5tupleIJNS5_1CILi64EEENS7_ILi128EEES9_EEENS_10bfloat16_tEfNS_4arch4Sm80ELb0ELb0ELb0ELb1ELb0ELb0ELb0ELb0ELi2ELi2ELi2ELi2ELb0EEENS1_24CollectiveEpilogueBwdGQAISA_fSD_Li256ELb1ELb0EEENS1_19SingleTileSchedulerILb1ELb0ELb0ELi128EEEEEEEEEvNT_6ParamsE,"",@"SHT_CUDA_INFO"
	.sectionflags	@""
	.align	4


	//----- nvinfo : EIATTR_CUDA_API_VERSION
	.align		4
        /*0000*/ 	.byte	0x04, 0x37
        /*0002*/ 	.short	(.L_704 - .L_703)
.L_703:
        /*0004*/ 	.word	0x00000082


	//----- nvinfo : EIATTR_KPARAM_INFO
	.align		4
.L_704:
        /*0008*/ 	.byte	0x04, 0x17
        /*000a*/ 	.short	(.L_706 - .L_705)
.L_705:
        /*000c*/ 	.word	0x00000000
        /*0010*/ 	.short	0x0000
        /*0012*/ 	.short	0x0000
        /*0014*/ 	.byte	0x00, 0xf0, 0xe1, 0x09


	//----- nvinfo : EIATTR_SPARSE_MMA_MASK
	.align		4
.L_706:
        /*0018*/ 	.byte	0x03, 0x50
        /*001a*/ 	.short	0x0000


	//----- nvinfo : EIATTR_MAXREG_COUNT
	.align		4
        /*001c*/ 	.byte	0x03, 0x1b
        /*001e*/ 	.short	0x00ff


	//----- nvinfo : EIATTR_MERCURY_ISA_VERSION
	.align		4
        /*0020*/ 	.byte	0x03, 0x5f
        /*0022*/ 	.short	0x0101


	//----- nvinfo : EIATTR_VRC_CTA_INIT_COUNT
	.align		4
        /*0024*/ 	.byte	0x02, 0x4a
	.zero		1
	.zero		1


	//----- nvinfo : EIATTR_EXIT_INSTR_OFFSETS
	.align		4
        /*0028*/ 	.byte	0x04, 0x1c
        /*002a*/ 	.short	(.L_708 - .L_707)


	//   ....[0]....
.L_707:
        /*002c*/ 	.word	0x00000010


	//----- nvinfo : EIATTR_MAX_THREADS
	.align		4
.L_708:
        /*0030*/ 	.byte	0x04, 0x05
        /*0032*/ 	.short	(.L_710 - .L_709)
.L_709:
        /*0034*/ 	.word	0x00000100
        /*0038*/ 	.word	0x00000001
        /*003c*/ 	.word	0x00000001


	//----- nvinfo : EIATTR_CBANK_PARAM_SIZE
	.align		4
.L_710:
        /*0040*/ 	.byte	0x03, 0x19
        /*0042*/ 	.short	0x0278


	//----- nvinfo : EIATTR_PARAM_CBANK
	.align		4
        /*0044*/ 	.byte	0x04, 0x0a
        /*0046*/ 	.short	(.L_712 - .L_711)
	.align		4
.L_711:
        /*0048*/ 	.word	index@(.nv.constant0._ZN7cutlass13device_kernelIN5flash19enable_sm80_to_sm89INS1_16FlashAttnBwdSm80INS1_25CollectiveMainloopBwdSm80ILi2ELi2EN4cute5tupleIJNS5_1CILi64EEENS7_ILi128EEES9_EEENS_10bfloat16_tEfNS_4arch4Sm80ELb0ELb0ELb0ELb1ELb0ELb0ELb0ELb0ELi2ELi2ELi2ELi2ELb0EEENS1_24CollectiveEpilogueBwdGQAISA_fSD_Li256ELb1ELb0EEENS1_19SingleTileSchedulerILb1ELb0ELb0ELi128EEEEEEEEEvNT_6ParamsE)
        /*004c*/ 	.short	0x0380
        /*004e*/ 	.short	0x0278


	//----- nvinfo : EIATTR_SW_WAR
	.align		4
.L_712:
        /*0050*/ 	.byte	0x04, 0x36
        /*0052*/ 	.short	(.L_714 - .L_713)
.L_713:
        /*0054*/ 	.word	0x00000008
.L_714:


//--------------------- .nv.info._ZN7cutlass13device_kernelIN5flash19enable_sm80_to_sm89INS1_16FlashAttnBwdSm80INS1_25CollectiveMainloopBwdSm80ILi2ELi2EN4cute5tupleIJNS5_1CILi64EEENS7_ILi128EEES9_EEENS_10bfloat16_tEfNS_4arch4Sm80ELb0ELb0ELb0ELb1ELb1ELb0ELb0ELb0ELi2ELi2ELi2ELi2ELb0EEENS1_24CollectiveEpilogueBwdGQAISA_fSD_Li256ELb1ELb1EEENS1_19SingleTileSchedulerILb1ELb0ELb0ELi128EEEEEEEEEvNT_6ParamsE --------------------------
	.section	.nv.info._ZN7cutlass13device_kernelIN5flash19enable_sm80_to_sm89INS1_16FlashAttnBwdSm80INS1_25CollectiveMainloopBwdSm80ILi2ELi2EN4cute5tupleIJNS5_1CILi64EEENS7_ILi128EEES9_EEENS_10bfloat16_tEfNS_4arch4Sm80ELb0ELb0ELb0ELb1ELb1ELb0ELb0ELb0ELi2ELi2ELi2ELi2ELb0EEENS1_24CollectiveEpilogueBwdGQAISA_fSD_Li256ELb1ELb1EEENS1_19SingleTileSchedulerILb1ELb0ELb0ELi128EEEEEEEEEvNT_6ParamsE,"",@"SHT_CUDA_INFO"
	.sectionflags	@""
	.align	4


	//----- nvinfo : EIATTR_CUDA_API_VERSION
	.align		4
        /*0000*/ 	.byte	0x04, 0x37
        /*0002*/ 	.short	(.L_716 - .L_715)
.L_715:
        /*0004*/ 	.word	0x00000082


	//----- nvinfo : EIATTR_KPARAM_INFO
	.align		4
.L_716:
        /*0008*/ 	.byte	0x04, 0x17
        /*000a*/ 	.short	(.L_718 - .L_717)
.L_717:
        /*000c*/ 	.word	0x00000000
        /*0010*/ 	.short	0x0000
        /*0012*/ 	.short	0x0000
        /*0014*/ 	.byte	0x00, 0xf0, 0xe1, 0x09


	//----- nvinfo : EIATTR_SPARSE_MMA_MASK
	.align		4
.L_718:
        /*0018*/ 	.byte	0x03, 0x50
        /*001a*/ 	.short	0x0000


	//----- nvinfo : EIATTR_MAXREG_COUNT
	.align		4
        /*001c*/ 	.byte	0x03, 0x1b
        /*001e*/ 	.short	0x00ff


	//----- nvinfo : EIATTR_MERCURY_ISA_VERSION
	.align		4
        /*0020*/ 	.byte	0x03, 0x5f
        /*0022*/ 	.short	0x0101


	//----- nvinfo : EIATTR_VRC_CTA_INIT_COUNT
	.align		4
        /*0024*/ 	.byte	0x02, 0x4a
	.zero		1
	.zero		1


	//----- nvinfo : EIATTR_EXIT_INSTR_OFFSETS
	.align		4
        /*0028*/ 	.byte	0x04, 0x1c
        /*002a*/ 	.short	(.L_720 - .L_719)


	//   ....[0]....
.L_719:
        /*002c*/ 	.word	0x00000010


	//----- nvinfo : EIATTR_MAX_THREADS
	.align		4
.L_720:
        /*0030*/ 	.byte	0x04, 0x05
        /*0032*/ 	.short	(.L_722 - .L_721)
.L_721:
        /*0034*/ 	.word	0x00000100
        /*0038*/ 	.word	0x00000001
        /*003c*/ 	.word	0x00000001


	//----- nvinfo : EIATTR_CBANK_PARAM_SIZE
	.align		4
.L_722:
        /*0040*/ 	.byte	0x03, 0x19
        /*0042*/ 	.short	0x0278


	//----- nvinfo : EIATTR_PARAM_CBANK
	.align		4
        /*0044*/ 	.byte	0x04, 0x0a
        /*0046*/ 	.short	(.L_724 - .L_723)
	.align		4
.L_723:
        /*0048*/ 	.word	index@(.nv.constant0._ZN7cutlass13device_kernelIN5flash19enable_sm80_to_sm89INS1_16FlashAttnBwdSm80INS1_25CollectiveMainloopBwdSm80ILi2ELi2EN4cute5tupleIJNS5_1CILi64EEENS7_ILi128EEES9_EEENS_10bfloat16_tEfNS_4arch4Sm80ELb0ELb0ELb0ELb1ELb1ELb0ELb0ELb0ELi2ELi2ELi2ELi2ELb0EEENS1_24CollectiveEpilogueBwdGQAISA_fSD_Li256ELb1ELb1EEENS1_19SingleTileSchedulerILb1ELb0ELb0ELi128EEEEEEEEEvNT_6ParamsE)
        /*004c*/ 	.short	0x0380
        /*004e*/ 	.short	0x0278


	//----- nvinfo : EIATTR_SW_WAR
	.align		4
.L_724:
        /*0050*/ 	.byte	0x04, 0x36
        /*0052*/ 	.short	(.L_726 - .L_725)
.L_725:
        /*0054*/ 	.word	0x00000008
.L_726:


//--------------------- .nv.info._ZN7cutlass13device_kernelIN5flash19enable_sm80_to_sm89INS1_16FlashAttnBwdSm80INS1_25CollectiveMainloopBwdSm80ILi2ELi2EN4cute5tupleIJNS5_1CILi64EEENS7_ILi128EEES9_EEENS_10bfloat16_tEfNS_4arch4Sm80ELb0ELb1ELb0ELb0ELb0ELb0ELb0ELb0ELi2ELi2ELi2ELi2ELb0EEENS1_21CollectiveEpilogueBwdISA_SB_SD_Li256ELb0ELb0ELi4EEENS1_19SingleTileSchedulerILb0ELb0ELb0ELi128EEEEEEEEEvNT_6ParamsE --------------------------
	.section	.nv.info._ZN7cutlass13device_kernelIN5flash19enable_sm80_to_sm89INS1_16FlashAttnBwdSm80INS1_25CollectiveMainloopBwdSm80ILi2ELi2EN4cute5tupleIJNS5_1CILi64EEENS7_ILi128EEES9_EEENS_10bfloat16_tEfNS_4arch4Sm80ELb0ELb1ELb0ELb0ELb0ELb0ELb0ELb0ELi2ELi2ELi2ELi2ELb0EEENS1_21CollectiveEpilogueBwdISA_SB_SD_Li256ELb0ELb0ELi4EEENS1_19SingleTileSchedulerILb0ELb0ELb0ELi128EEEEEEEEEvNT_6ParamsE,"",@"SHT_CUDA_INFO"
	.sectionflags	@""
	.align	4


	//----- nvinfo : EIATTR_CUDA_API_VERSION
	.align		4
        /*0000*/ 	.byte	0x04, 0x37
        /*0002*/ 	.short	(.L_728 - .L_727)
.L_727:
        /*0004*/ 	.word	0x00000082


	//----- nvinfo : EIATTR_KPARAM_INFO
	.align		4
.L_728:
        /*0008*/ 	.byte	0x04, 0x17
        /*000a*/ 	.short	(.L_730 - .L_729)
.L_729:
        /*000c*/ 	.word	0x00000000
        /*0010*/ 	.short	0x0000
        /*0012*/ 	.short	0x0000
        /*0014*/ 	.byte	0x00, 0xf0, 0xc1, 0x09


	//----- nvinfo : EIATTR_SPARSE_MMA_MASK
	.align		4
.L_730:
        /*0018*/ 	.byte	0x03, 0x50
        /*001a*/ 	.short	0x0000


	//----- nvinfo : EIATTR_MAXREG_COUNT
	.align		4
        /*001c*/ 	.byte	0x03, 0x1b
        /*001e*/ 	.short	0x00ff


	//----- nvinfo : EIATTR_MERCURY_ISA_VERSION
	.align		4
        /*0020*/ 	.byte	0x03, 0x5f
        /*0022*/ 	.short	0x0101


	//----- nvinfo : EIATTR_VRC_CTA_INIT_COUNT
	.align		4
        /*0024*/ 	.byte	0x02, 0x4a
	.zero		1
	.zero		1


	//----- nvinfo : EIATTR_EXIT_INSTR_OFFSETS
	.align		4
        /*0028*/ 	.byte	0x04, 0x1c
        /*002a*/ 	.short	(.L_732 - .L_731)


	//   ....[0]....
.L_731:
        /*002c*/ 	.word	0x00000010


	//----- nvinfo : EIATTR_MAX_THREADS
	.align		4
.L_732:
        /*0030*/ 	.byte	0x04, 0x05
        /*0032*/ 	.short	(.L_734 - .L_733)
.L_733:
        /*0034*/ 	.word	0x00000100
        /*0038*/ 	.word	0x00000001
        /*003c*/ 	.word	0x00000001


	//----- nvinfo : EIATTR_CBANK_PARAM_SIZE
	.align		4
.L_734:
        /*0040*/ 	.byte	0x03, 0x19
        /*0042*/ 	.short	0x0270


	//----- nvinfo : EIATTR_PARAM_CBANK
	.align		4
        /*0044*/ 	.byte	0x04, 0x0a
        /*0046*/ 	.short	(.L_736 - .L_735)
	.align		4
.L_735:
        /*0048*/ 	.word	index@(.nv.constant0._ZN7cutlass13device_kernelIN5flash19enable_sm80_to_sm89INS1_16FlashAttnBwdSm80INS1_25CollectiveMainloopBwdSm80ILi2ELi2EN4cute5tupleIJNS5_1CILi64EEENS7_ILi128EEES9_EEENS_10bfloat16_tEfNS_4arch4Sm80ELb0ELb1ELb0ELb0ELb0ELb0ELb0ELb0ELi2ELi2ELi2ELi2ELb0EEENS1_21CollectiveEpilogueBwdISA_SB_SD_Li256ELb0ELb0ELi4EEENS1_19SingleTileSchedulerILb0ELb0ELb0ELi128EEEEEEEEEvNT_6ParamsE)
        /*004c*/ 	.short	0x0380
        /*004e*/ 	.short	0x0270


	//----- nvinfo : EIATTR_SW_WAR
	.align		4
.L_736:
        /*0050*/ 	.byte	0x04, 0x36
        /*0052*/ 	.short	(.L_738 - .L_737)
.L_737:
        /*0054*/ 	.word	0x00000008
.L_738:


//--------------------- .nv.info._ZN7cutlass13device_kernelIN5flash19enable_sm80_to_sm89INS1_16FlashAttnBwdSm80INS1_25CollectiveMainloopBwdSm80ILi2ELi2EN4cute5tupleIJNS5_1CILi64EEENS7_ILi128EEES9_EEENS_10bfloat16_tEfNS_4arch4Sm80ELb0ELb1ELb0ELb0ELb1ELb0ELb0ELb0ELi2ELi2ELi2ELi2ELb0EEENS1_21CollectiveEpilogueBwdISA_SB_SD_Li256ELb0ELb0ELi4EEENS1_19SingleTileSchedulerILb0ELb0ELb0ELi128EEEEEEEEEvNT_6ParamsE --------------------------
	.section	.nv.info._ZN7cutlass13device_kernelIN5flash19enable_sm80_to_sm89INS1_16FlashAttnBwdSm80INS1_25CollectiveMainloopBwdSm80ILi2ELi2EN4cute5tupleIJNS5_1CILi64EEENS7_ILi128EEES9_EEENS_10bfloat16_tEfNS_4arch4Sm80ELb0ELb1ELb0ELb0ELb1ELb0ELb0ELb0ELi2ELi2ELi2ELi2ELb0EEENS1_21CollectiveEpilogueBwdISA_SB_SD_Li256ELb0ELb0ELi4EEENS1_19SingleTileSchedulerILb0ELb0ELb0ELi128EEEEEEEEEvNT_6ParamsE,"",@"SHT_CUDA_INFO"
	.sectionflags	@""
	.align	4


	//----- nvinfo : EIATTR_CUDA_API_VERSION
	.align		4
        /*0000*/ 	.byte	0x04, 0x37
        /*0002*/ 	.short	(.L_740 - .L_739)
.L_739:
        /*0004*/ 	.word	0x00000082


	//----- nvinfo : EIATTR_KPARAM_INFO
	.align		4
.L_740:
        /*0008*/ 	.byte	0x04, 0x17
        /*000a*/ 	.short	(.L_742 - .L_741)
.L_741:
        /*000c*/ 	.word	0x00000000
        /*0010*/ 	.short	0x0000
        /*0012*/ 	.short	0x0000
        /*0014*/ 	.byte	0x00, 0xf0, 0xc1, 0x09


	//----- nvinfo : EIATTR_SPARSE_MMA_MASK
	.align		4
.L_742:
        /*0018*/ 	.byte	0x03, 0x50
        /*001a*/ 	.short	0x0000


	//----- nvinfo : EIATTR_MAXREG_COUNT
	.align		4
        /*001c*/ 	.byte	0x03, 0x1b
        /*001e*/ 	.short	0x00ff


	//----- nvinfo : EIATTR_MERCURY_ISA_VERSION
	.align		4
        /*0020*/ 	.byte	0x03, 0x5f
        /*0022*/ 	.short	0x0101


	//----- nvinfo : EIATTR_VRC_CTA_INIT_COUNT
	.align		4
        /*0024*/ 	.byte	0x02, 0x4a
	.zero		1
	.zero		1


	//----- nvinfo : EIATTR_EXIT_INSTR_OFFSETS
	.align		4
        /*0028*/ 	.byte	0x04, 0x1c
        /*002a*/ 	.short	(.L_744 - .L_743)


	//   ....[0]....
.L_743:
        /*002c*/ 	.word	0x00000010


	//----- nvinfo : EIATTR_MAX_THREADS
	.align		4
.L_744:
        /*0030*/ 	.byte	0x04, 0x05
        /*0032*/ 	.short	(.L_746 - .L_745)
.L_745:
        /*0034*/ 	.word	0x00000100
        /*0038*/ 	.word	0x00000001
        /*003c*/ 	.word	0x00000001


	//----- nvinfo : EIATTR_CBANK_PARAM_SIZE
	.align		4
.L_746:
        /*0040*/ 	.byte	0x03, 0x19
        /*0042*/ 	.short	0x0270


	//----- nvinfo : EIATTR_PARAM_CBANK
	.align		4
        /*0044*/ 	.byte	0x04, 0x0a
        /*0046*/ 	.short	(.L_748 - .L_747)
	.align		4
.L_747:
        /*0048*/ 	.word	index@(.nv.constant0._ZN7cutlass13device_kernelIN5flash19enable_sm80_to_sm89INS1_16FlashAttnBwdSm80INS1_25CollectiveMainloopBwdSm80ILi2ELi2EN4cute5tupleIJNS5_1CILi64EEENS7_ILi128EEES9_EEENS_10bfloat16_tEfNS_4arch4Sm80ELb0ELb1ELb0ELb0ELb1ELb0ELb0ELb0ELi2ELi2ELi2ELi2ELb0EEENS1_21CollectiveEpilogueBwdISA_SB_SD_Li256ELb0ELb0ELi4EEENS1_19SingleTileSchedulerILb0ELb0ELb0ELi128EEEEEEEEEvNT_6ParamsE)
        /*004c*/ 	.short	0x0380
        /*004e*/ 	.short	0x0270


	//----- nvinfo : EIATTR_SW_WAR
	.align		4
.L_748:
        /*0050*/ 	.byte	0x04, 0x36
        /*0052*/ 	.short	(.L_750 - .L_749)
.L_749:
        /*0054*/ 	.word	0x00000008
.L_750:


//--------------------- .nv.info._ZN7cutlass13device_kernelIN5flash19enable_sm80_to_sm89INS1_16FlashAttnBwdSm80INS1_25CollectiveMainloopBwdSm80ILi2ELi2EN4cute5tupleIJNS5_1CILi64EEENS7_ILi128EEES9_EEENS_10bfloat16_tEfNS_4arch4Sm80ELb0ELb1ELb0ELb0ELb0ELb0ELb0ELb0ELi2ELi2ELi2ELi2ELb0EEENS1_24CollectiveEpilogueBwdGQAISA_fSD_Li256ELb0ELb0EEENS1_19SingleTileSchedulerILb0ELb0ELb0ELi128EEEEEEEEEvNT_6ParamsE --------------------------
	.section	.nv.info._ZN7cutlass13device_kernelIN5flash19enable_sm80_to_sm89INS1_16FlashAttnBwdSm80INS1_25CollectiveMainloopBwdSm80ILi2ELi2EN4cute5tupleIJNS5_1CILi64EEENS7_ILi128EEES9_EEENS_10bfloat16_tEfNS_4arch4Sm80ELb0ELb1ELb0ELb0ELb0ELb0ELb0ELb0ELi2ELi2ELi2ELi2ELb0EEENS1_24CollectiveEpilogueBwdGQAISA_fSD_Li256ELb0ELb0EEENS1_19SingleTileSchedulerILb0ELb0ELb0ELi128EEEEEEEEEvNT_6ParamsE,"",@"SHT_CUDA_INFO"
	.sectionflags	@""
	.align	4


	//----- nvinfo : EIATTR_CUDA_API_VERSION
	.align		4
        /*0000*/ 	.byte	0x04, 0x37
        /*0002*/ 	.short	(.L_752 - .L_751)
.L_751:
        /*0004*/ 	.word	0x00000082


	//----- nvinfo : EIATTR_KPARAM_INFO
	.align		4
.L_752:
        /*0008*/ 	.byte	0x04, 0x17
        /*000a*/ 	.short	(.L_754 - .L_753)
.L_753:
        /*000c*/ 	.word	0x00000000
        /*0010*/ 	.short	0x0000
        /*0012*/ 	.short	0x0000
        /*0014*/ 	.byte	0x00, 0xf0, 0xe1, 0x09


	//----- nvinfo : EIATTR_SPARSE_MMA_MASK
	.align		4
.L_754:
        /*0018*/ 	.byte	0x03, 0x50
        /*001a*/ 	.short	0x0000


	//----- nvinfo : EIATTR_MAXREG_COUNT
	.align		4
        /*001c*/ 	.byte	0x03, 0x1b
        /*001e*/ 	.short	0x00ff


	//----- nvinfo : EIATTR_MERCURY_ISA_VERSION
	.align		4
        /*0020*/ 	.byte	0x03, 0x5f
        /*0022*/ 	.short	0x0101


	//----- nvinfo : EIATTR_VRC_CTA_INIT_COUNT
	.align		4
        /*0024*/ 	.byte	0x02, 0x4a
	.zero		1
	.zero		1


	//----- nvinfo : EIATTR_EXIT_INSTR_OFFSETS
	.align		4
        /*0028*/ 	.byte	0x04, 0x1c
        /*002a*/ 	.short	(.L_756 - .L_755)


	//   ....[0]....
.L_755:
        /*002c*/ 	.word	0x00000010


	//----- nvinfo : EIATTR_MAX_THREADS
	.align		4
.L_756:
        /*0030*/ 	.byte	0x04, 0x05
        /*0032*/ 	.short	(.L_758 - .L_757)
.L_757:
        /*0034*/ 	.word	0x00000100
        /*0038*/ 	.word	0x00000001
        /*003c*/ 	.word	0x00000001


	//----- nvinfo : EIATTR_CBANK_PARAM_SIZE
	.align		4
.L_758:
        /*0040*/ 	.byte	0x03, 0x19
        /*0042*/ 	.short	0x0278


	//----- nvinfo : EIATTR_PARAM_CBANK
	.align		4
        /*0044*/ 	.byte	0x04, 0x0a
        /*0046*/ 	.short	(.L_760 - .L_759)
	.align		4
.L_759:
        /*0048*/ 	.word	index@(.nv.constant0._ZN7cutlass13device_kernelIN5flash19enable_sm80_to_sm89INS1_16FlashAttnBwdSm80INS1_25CollectiveMainloopBwdSm80ILi2ELi2EN4cute5tupleIJNS5_1CILi64EEENS7_ILi128EEES9_EEENS_10bfloat16_tEfNS_4arch4Sm80ELb0ELb1ELb0ELb0ELb0ELb0ELb0ELb0ELi2ELi2ELi2ELi2ELb0EEENS1_24CollectiveEpilogueBwdGQAISA_fSD_Li256ELb0ELb0EEENS1_19SingleTileSchedulerILb0ELb0ELb0ELi128EEEEEEEEEvNT_6ParamsE)
        /*004c*/ 	.short	0x0380
        /*004e*/ 	.short	0x0278


	//----- nvinfo : EIATTR_SW_WAR
	.align		4
.L_760:
        /*0050*/ 	.byte	0x04, 0x36
        /*0052*/ 	.short	(.L_762 - .L_761)
.L_761:
        /*0054*/ 	.word	0x00000008
.L_762:


//--------------------- .nv.info._ZN7cutlass13device_kernelIN5flash19enable_sm80_to_sm89INS1_16FlashAttnBwdSm80INS1_25CollectiveMainloopBwdSm80ILi2ELi2EN4cute5tupleIJNS5_1CILi64EEENS7_ILi128EEES9_EEENS_10bfloat16_tEfNS_4arch4Sm80ELb0ELb1ELb0ELb0ELb1ELb0ELb0ELb0ELi2ELi2ELi2ELi2ELb0EEENS1_24CollectiveEpilogueBwdGQAISA_fSD_Li256ELb0ELb1EEENS1_19SingleTileSchedulerILb0ELb0ELb0ELi128EEEEEEEEEvNT_6ParamsE --------------------------
	.section	.nv.info._ZN7cutlass13device_kernelIN5flash19enable_sm80_to_sm89INS1_16FlashAttnBwdSm80INS1_25CollectiveMainloopBwdSm80ILi2ELi2EN4cute5tupleIJNS5_1CILi64EEENS7_ILi128EEES9_EEENS_10bfloat16_tEfNS_4arch4Sm80ELb0ELb1ELb0ELb0ELb1ELb0ELb0ELb0ELi2ELi2ELi2ELi2ELb0EEENS1_24CollectiveEpilogueBwdGQAISA_fSD_Li256ELb0ELb1EEENS1_19SingleTileSchedulerILb0ELb0ELb0ELi128EEEEEEEEEvNT_6ParamsE,"",@"SHT_CUDA_INFO"
	.sectionflags	@""
	.align	4


	//----- nvinfo : EIATTR_CUDA_API_VERSION
	.align		4
        /*0000*/ 	.byte	0x04, 0x37
        /*0002*/ 	.short	(.L_764 - .L_763)
.L_763:
        /*0004*/ 	.word	0x00000082


	//----- nvinfo : EIATTR_KPARAM_INFO
	.align		4
.L_764:
        /*0008*/ 	.byte	0x04, 0x17
        /*000a*/ 	.short	(.L_766 - .L_765)
.L_765:
        /*000c*/ 	.word	0x00000000
        /*0010*/ 	.short	0x0000
        /*0012*/ 	.short	0x0000
        /*0014*/ 	.byte	0x00, 0xf0, 0xe1, 0x09


	//----- nvinfo : EIATTR_SPARSE_MMA_MASK
	.align		4
.L_766:
        /*0018*/ 	.byte	0x03, 0x50
        /*001a*/ 	.short	0x0000


	//----- nvinfo : EIATTR_MAXREG_COUNT
	.align		4
        /*001c*/ 	.byte	0x03, 0x1b
        /*001e*/ 	.short	0x00ff


	//----- nvinfo : EIATTR_MERCURY_ISA_VERSION
	.align		4
        /*0020*/ 	.byte	0x03, 0x5f
        /*0022*/ 	.short	0x0101


	//----- nvinfo : EIATTR_VRC_CTA_INIT_COUNT
	.align		4
        /*0024*/ 	.byte	0x02, 0x4a
	.zero		1
	.zero		1


	//----- nvinfo : EIATTR_EXIT_INSTR_OFFSETS
	.align		4
        /*0028*/ 	.byte	0x04, 0x1c
        /*002a*/ 	.short	(.L_768 - .L_767)


	//   ....[0]....
.L_767:
        /*002c*/ 	.word	0x00000010


	//----- nvinfo : EIATTR_MAX_THREADS
	.align		4
.L_768:
        /*0030*/ 	.byte	0x04, 0x05
        /*0032*/ 	.short	(.L_770 - .L_769)
.L_769:
        /*0034*/ 	.word	0x00000100
        /*0038*/ 	.word	0x00000001
        /*003c*/ 	.word	0x00000001


	//----- nvinfo : EIATTR_CBANK_PARAM_SIZE
	.align		4
.L_770:
        /*0040*/ 	.byte	0x03, 0x19
        /*0042*/ 	.short	0x0278


	//----- nvinfo : EIATTR_PARAM_CBANK
	.align		4
        /*0044*/ 	.byte	0x04, 0x0a
        /*0046*/ 	.short	(.L_772 - .L_771)
	.align		4
.L_771:
        /*0048*/ 	.word	index@(.nv.constant0._ZN7cutlass13device_kernelIN5flash19enable_sm80_to_sm89INS1_16FlashAttnBwdSm80INS1_25CollectiveMainloopBwdSm80ILi2ELi2EN4cute5tupleIJNS5_1CILi64EEENS7_ILi128EEES9_EEENS_10bfloat16_tEfNS_4arch4Sm80ELb0ELb1ELb0ELb0ELb1ELb0ELb0ELb0ELi2ELi2ELi2ELi2ELb0EEENS1_24CollectiveEpilogueBwdGQAISA_fSD_Li256ELb0ELb1EEENS1_19SingleTileSchedulerILb0ELb0ELb0ELi128EEEEEEEEEvNT_6ParamsE)
        /*004c*/ 	.short	0x0380
        /*004e*/ 	.short	0x0278


	//----- nvinfo : EIATTR_SW_WAR
	.align		4
.L_772:
        /*0050*/ 	.byte	0x04, 0x36
        /*0052*/ 	.short	(.L_774 - .L_773)
.L_773:
        /*0054*/ 	.word	0x00000008
.L_774:


//--------------------- .nv.info._ZN7cutlass13device_kernelIN5flash19enable_sm80_to_sm89INS1_16FlashAttnBwdSm80INS1_25CollectiveMainloopBwdSm80ILi2ELi2EN4cute5tupleIJNS5_1CILi64EEENS7_ILi128EEES9_EEENS_10bfloat16_tEfNS_4arch4Sm80ELb0ELb1ELb0ELb1ELb0ELb0ELb0ELb0ELi2ELi2ELi2ELi2ELb0EEENS1_21CollectiveEpilogueBwdISA_SB_SD_Li256ELb1ELb0ELi4EEENS1_19SingleTileSchedulerILb1ELb0ELb0ELi128EEEEEEEEEvNT_6ParamsE --------------------------
	.section	.nv.info._ZN7cutlass13device_kernelIN5flash19enable_sm80_to_sm89INS1_16FlashAttnBwdSm80INS1_25CollectiveMainloopBwdSm80ILi2ELi2EN4cute5tupleIJNS5_1CILi64EEENS7_ILi128EEES9_EEENS_10bfloat16_tEfNS_4arch4Sm80ELb0ELb1ELb0ELb1ELb0ELb0ELb0ELb0ELi2ELi2ELi2ELi2ELb0EEENS1_21CollectiveEpilogueBwdISA_SB_SD_Li256ELb1ELb0ELi4EEENS1_19SingleTileSchedulerILb1ELb0ELb0ELi128EEEEEEEEEvNT_6ParamsE,"",@"SHT_CUDA_INFO"
	.sectionflags	@""
	.align	4


	//----- nvinfo : EIATTR_CUDA_API_VERSION
	.align		4
        /*0000*/ 	.byte	0x04, 0x37
        /*0002*/ 	.short	(.L_776 - .L_775)
.L_775:
        /*0004*/ 	.word	0x00000082


	//----- nvinfo : EIATTR_KPARAM_INFO
	.align		4
.L_776:
        /*0008*/ 	.byte	0x04, 0x17
        /*000a*/ 	.short	(.L_778 - .L_777)
.L_777:
        /*000c*/ 	.word	0x00000000
        /*0010*/ 	.short	0x0000
        /*0012*/ 	.short	0x0000
        /*0014*/ 	.byte	0x00, 0xf0, 0xc1, 0x09


	//----- nvinfo : EIATTR_SPARSE_MMA_MASK
	.align		4
.L_778:
        /*0018*/ 	.byte	0x03, 0x50
        /*001a*/ 	.short	0x0000


	//----- nvinfo : EIATTR_MAXREG_COUNT
	.align		4
        /*001c*/ 	.byte	0x03, 0x1b
        /*001e*/ 	.short	0x00ff


	//----- nvinfo : EIATTR_MERCURY_ISA_VERSION
	.align		4
        /*0020*/ 	.byte	0x03, 0x5f
        /*0022*/ 	.short	0x0101


	//----- nvinfo : EIATTR_VRC_CTA_INIT_COUNT
	.align		4
        /*0024*/ 	.byte	0x02, 0x4a
	.zero		1
	.zero		1


	//----- nvinfo : EIATTR_EXIT_INSTR_OFFSETS
	.align		4
        /*0028*/ 	.byte	0x04, 0x1c
        /*002a*/ 	.short	(.L_780 - .L_779)


	//   ....[0]....
.L_779:
        /*002c*/ 	.word	0x00000010


	//----- nvinfo : EIATTR_MAX_THREADS
	.align		4
.L_780:
        /*0030*/ 	.byte	0x04, 0x05
        /*0032*/ 	.short	(.L_782 - .L_781)
.L_781:
        /*0034*/ 	.word	0x00000100
        /*0038*/ 	.word	0x00000001
        /*003c*/ 	.word	0x00000001


	//----- nvinfo : EIATTR_CBANK_PARAM_SIZE
	.align		4
.L_782:
        /*0040*/ 	.byte	0x03, 0x19
        /*0042*/ 	.short	0x0270


	//----- nvinfo : EIATTR_PARAM_CBANK
	.align		4
        /*0044*/ 	.byte	0x04, 0x0a
        /*0046*/ 	.short	(.L_784 - .L_783)
	.align		4
.L_783:
        /*0048*/ 	.word	index@(.nv.constant0._ZN7cutlass13device_kernelIN5flash19enable_sm80_to_sm89INS1_16FlashAttnBwdSm80INS1_25CollectiveMainloopBwdSm80ILi2ELi2EN4cute5tupleIJNS5_1CILi64EEENS7_ILi128EEES9_EEENS_10bfloat16_tEfNS_4arch4Sm80ELb0ELb1ELb0ELb1ELb0ELb0ELb0ELb0ELi2ELi2ELi2ELi2ELb0EEENS1_21CollectiveEpilogueBwdISA_SB_SD_Li256ELb1ELb0ELi4EEENS1_19SingleTileSchedulerILb1ELb0ELb0ELi128EEEEEEEEEvNT_6ParamsE)
        /*004c*/ 	.short	0x0380
        /*004e*/ 	.short	0x0270


	//----- nvinfo : EIATTR_SW_WAR
	.align		4
.L_784:
        /*0050*/ 	.byte	0x04, 0x36
        /*0052*/ 	.short	(.L_786 - .L_785)
.L_785:
        /*0054*/ 	.word	0x00000008
.L_786:


//--------------------- .nv.info._ZN7cutlass13device_kernelIN5flash19enable_sm80_to_sm89INS1_16FlashAttnBwdSm80INS1_25CollectiveMainloopBwdSm80ILi2ELi2EN4cute5tupleIJNS5_1CILi64EEENS7_ILi128EEES9_EEENS_10bfloat16_tEfNS_4arch4Sm80ELb0ELb1ELb0ELb1ELb1ELb0ELb0ELb0ELi2ELi2ELi2ELi2ELb0EEENS1_21CollectiveEpilogueBwdISA_SB_SD_Li256ELb1ELb0ELi4EEENS1_19SingleTileSchedulerILb1ELb0ELb0ELi128EEEEEEEEEvNT_6ParamsE --------------------------
	.section	.nv.info._ZN7cutlass13device_kernelIN5flash19enable_sm80_to_sm89INS1_16FlashAttnBwdSm80INS1_25CollectiveMainloopBwdSm80ILi2ELi2EN4cute5tupleIJNS5_1CILi64EEENS7_ILi128EEES9_EEENS_10bfloat16_tEfNS_4arch4Sm80ELb0ELb1ELb0ELb1ELb1ELb0ELb0ELb0ELi2ELi2ELi2ELi2ELb0EEENS1_21CollectiveEpilogueBwdISA_SB_SD_Li256ELb1ELb0ELi4EEENS1_19SingleTileSchedulerILb1ELb0ELb0ELi128EEEEEEEEEvNT_6ParamsE,"",@"SHT_CUDA_INFO"
	.sectionflags	@""
	.align	4


	//----- nvinfo : EIATTR_CUDA_API_VERSION
	.align		4
        /*0000*/ 	.byte	0x04, 0x37
        /*0002*/ 	.short	(.L_788 - .L_787)
.L_787:
        /*0004*/ 	.word	0x00000082


	//----- nvinfo : EIATTR_KPARAM_INFO
	.align		4
.L_788:
        /*0008*/ 	.byte	0x04, 0x17
        /*000a*/ 	.short	(.L_790 - .L_789)
.L_789:
        /*000c*/ 	.word	0x00000000
        /*0010*/ 	.short	0x0000
        /*0012*/ 	.short	0x0000
        /*0014*/ 	.byte	0x00, 0xf0, 0xc1, 0x09


	//----- nvinfo : EIATTR_SPARSE_MMA_MASK
	.align		4
.L_790:
        /*0018*/ 	.byte	0x03, 0x50
        /*001a*/ 	.short	0x0000


	//----- nvinfo : EIATTR_MAXREG_COUNT
	.align		4
        /*001c*/ 	.byte	0x03, 0x1b
        /*001e*/ 	.short	0x00ff


	//----- nvinfo : EIATTR_MERCURY_ISA_VERSION
	.align		4
        /*0020*/ 	.byte	0x03, 0x5f
        /*0022*/ 	.short	0x0101


	//----- nvinfo : EIATTR_VRC_CTA_INIT_COUNT
	.align		4
        /*0024*/ 	.byte	0x02, 0x4a
	.zero		1
	.zero		1


	//----- nvinfo : EIATTR_EXIT_INSTR_OFFSETS
	.align		4
        /*0028*/ 	.byte	0x04, 0x1c
        /*002a*/ 	.short	(.L_792 - .L_791)


	//   ....[0]....
.L_791:
        /*002c*/ 	.word	0x00000010


	//----- nvinfo : EIATTR_MAX_THREADS
	.align		4
.L_792:
        /*0030*/ 	.byte	0x04, 0x05
        /*0032*/ 	.short	(.L_794 - .L_793)
.L_793:
        /*0034*/ 	.word	0x00000100
        /*0038*/ 	.word	0x00000001
        /*003c*/ 	.word	0x00000001


	//----- nvinfo : EIATTR_CBANK_PARAM_SIZE
	.align		4
.L_794:
        /*0040*/ 	.byte	0x03, 0x19
        /*0042*/ 	.short	0x0270


	//----- nvinfo : EIATTR_PARAM_CBANK
	.align		4
        /*0044*/ 	.byte	0x04, 0x0a
        /*0046*/ 	.short	(.L_796 - .L_795)
	.align		4
.L_795:
        /*0048*/ 	.word	index@(.nv.constant0._ZN7cutlass13device_kernelIN5flash19enable_sm80_to_sm89INS1_16FlashAttnBwdSm80INS1_25CollectiveMainloopBwdSm80ILi2ELi2EN4cute5tupleIJNS5_1CILi64EEENS7_ILi128EEES9_EEENS_10bfloat16_tEfNS_4arch4Sm80ELb0ELb1ELb0ELb1ELb1ELb0ELb0ELb0ELi2ELi2ELi2ELi2ELb0EEENS1_21CollectiveEpilogueBwdISA_SB_SD_Li256ELb1ELb0ELi4EEENS1_19SingleTileSchedulerILb1ELb0ELb0ELi128EEEEEEEEEvNT_6ParamsE)
        /*004c*/ 	.short	0x0380
        /*004e*/ 	.short	0x0270


	//----- nvinfo : EIATTR_SW_WAR
	.align		4
.L_796:
        /*0050*/ 	.byte	0x04, 0x36
        /*0052*/ 	.short	(.L_798 - .L_797)
.L_797:
        /*0054*/ 	.word	0x00000008
.L_798:


//--------------------- .nv.info._ZN7cutlass13device_kernelIN5flash19enable_sm80_to_sm89INS1_16FlashAttnBwdSm80INS1_25CollectiveMainloopBwdSm80ILi2ELi2EN4cute5tupleIJNS5_1CILi64EEENS7_ILi128EEES9_EEENS_10bfloat16_tEfNS_4arch4Sm80ELb0ELb1ELb0ELb1ELb0ELb0ELb0ELb0ELi2ELi2ELi2ELi2ELb0EEENS1_24CollectiveEpilogueBwdGQAISA_fSD_Li256ELb1ELb0EEENS1_19SingleTileSchedulerILb1ELb0ELb0ELi128EEEEEEEEEvNT_6ParamsE --------------------------
	.section	.nv.info._ZN7cutlass13device_kernelIN5flash19enable_sm80_to_sm89INS1_16FlashAttnBwdSm80INS1_25CollectiveMainloopBwdSm80ILi2ELi2EN4cute5tupleIJNS5_1CILi64EEENS7_ILi128EEES9_EEENS_10bfloat16_tEfNS_4arch4Sm80ELb0ELb1ELb0ELb1ELb0ELb0ELb0ELb0ELi2ELi2ELi2ELi2ELb0EEENS1_24CollectiveEpilogueBwdGQAISA_fSD_Li256ELb1ELb0EEENS1_19SingleTileSchedulerILb1ELb0ELb0ELi128EEEEEEEEEvNT_6ParamsE,"",@"SHT_CUDA_INFO"
	.sectionflags	@""
	.align	4


	//----- nvinfo : EIATTR_CUDA_API_VERSION
	.align		4
        /*0000*/ 	.byte	0x04, 0x37
        /*0002*/ 	.short	(.L_800 - .L_799)
.L_799:
        /*0004*/ 	.word	0x00000082


	//----- nvinfo : EIATTR_KPARAM_INFO
	.align		4
.L_800:
        /*0008*/ 	.byte	0x04, 0x17
        /*000a*/ 	.short	(.L_802 - .L_801)
.L_801:
        /*000c*/ 	.word	0x00000000
        /*0010*/ 	.short	0x0000
        /*0012*/ 	.short	0x0000
        /*0014*/ 	.byte	0x00, 0xf0, 0xe1, 0x09


	//----- nvinfo : EIATTR_SPARSE_MMA_MASK
	.align		4
.L_802:
        /*0018*/ 	.byte	0x03, 0x50
        /*001a*/ 	.short	0x0000


	//----- nvinfo : EIATTR_MAXREG_COUNT
	.align		4
        /*001c*/ 	.byte	0x03, 0x1b
        /*001e*/ 	.short	0x00ff


	//----- nvinfo : EIATTR_MERCURY_ISA_VERSION
	.align		4
        /*0020*/ 	.byte	0x03, 0x5f
        /*0022*/ 	.short	0x0101


	//----- nvinfo : EIATTR_VRC_CTA_INIT_COUNT
	.align		4
        /*0024*/ 	.byte	0x02, 0x4a
	.zero		1
	.zero		1


	//----- nvinfo : EIATTR_EXIT_INSTR_OFFSETS
	.align		4
        /*0028*/ 	.byte	0x04, 0x1c
        /*002a*/ 	.short	(.L_804 - .L_803)


	//   ....[0]....
.L_803:
        /*002c*/ 	.word	0x00000010


	//----- nvinfo : EIATTR_MAX_THREADS
	.align		4
.L_804:
        /*0030*/ 	.byte	0x04, 0x05
        /*0032*/ 	.short	(.L_806 - .L_805)
.L_805:
        /*0034*/ 	.word	0x00000100
        /*0038*/ 	.word	0x00000001
        /*003c*/ 	.word	0x00000001


	//----- nvinfo : EIATTR_CBANK_PARAM_SIZE
	.align		4
.L_806:
        /*0040*/ 	.byte	0x03, 0x19
        /*0042*/ 	.short	0x0278


	//----- nvinfo : EIATTR_PARAM_CBANK
	.align		4
        /*0044*/ 	.byte	0x04, 0x0a
        /*0046*/ 	.short	(.L_808 - .L_807)
	.align		4
.L_807:
        /*0048*/ 	.word	index@(.nv.constant0._ZN7cutlass13device_kernelIN5flash19enable_sm80_to_sm89INS1_16FlashAttnBwdSm80INS1_25CollectiveMainloopBwdSm80ILi2ELi2EN4cute5tupleIJNS5_1CILi64EEENS7_ILi128EEES9_EEENS_10bfloat16_tEfNS_4arch4Sm80ELb0ELb1ELb0ELb1ELb0ELb0ELb0ELb0ELi2ELi2ELi2ELi2ELb0EEENS1_24CollectiveEpilogueBwdGQAISA_fSD_Li256ELb1ELb0EEENS1_19SingleTileSchedulerILb1ELb0ELb0ELi128EEEEEEEEEvNT_6ParamsE)
        /*004c*/ 	.short	0x0380
        /*004e*/ 	.short	0x0278


	//----- nvinfo : EIATTR_SW_WAR
	.align		4
.L_808:
        /*0050*/ 	.byte	0x04, 0x36
        /*0052*/ 	.short	(.L_810 - .L_809)
.L_809:
        /*0054*/ 	.word	0x00000008
.L_810:


//--------------------- .nv.info._ZN7cutlass13device_kernelIN5flash19enable_sm80_to_sm89INS1_16FlashAttnBwdSm80INS1_25CollectiveMainloopBwdSm80ILi2ELi2EN4cute5tupleIJNS5_1CILi64EEENS7_ILi128EEES9_EEENS_10bfloat16_tEfNS_4arch4Sm80ELb0ELb1ELb0ELb1ELb1ELb0ELb0ELb0ELi2ELi2ELi2ELi2ELb0EEENS1_24CollectiveEpilogueBwdGQAISA_fSD_Li256ELb1ELb1EEENS1_19SingleTileSchedulerILb1ELb0ELb0ELi128EEEEEEEEEvNT_6ParamsE --------------------------
	.section	.nv.info._ZN7cutlass13device_kernelIN5flash19enable_sm80_to_sm89INS1_16FlashAttnBwdSm80INS1_25CollectiveMainloopBwdSm80ILi2ELi2EN4cute5tupleIJNS5_1CILi64EEENS7_ILi128EEES9_EEENS_10bfloat16_tEfNS_4arch4Sm80ELb0ELb1ELb0ELb1ELb1ELb0ELb0ELb0ELi2ELi2ELi2ELi2ELb0EEENS1_24CollectiveEpilogueBwdGQAISA_fSD_Li256ELb1ELb1EEENS1_19SingleTileSchedulerILb1ELb0ELb0ELi128EEEEEEEEEvNT_6ParamsE,"",@"SHT_CUDA_INFO"
	.sectionflags	@""
	.align	4


	//----- nvinfo : EIATTR_CUDA_API_VERSION
	.align		4
        /*0000*/ 	.byte	0x04, 0x37
        /*0002*/ 	.short	(.L_812 - .L_811)
.L_811:
        /*0004*/ 	.word	0x00000082


	//----- nvinfo : EIATTR_KPARAM_INFO
	.align		4
.L_812:
        /*0008*/ 	.byte	0x04, 0x17
        /*000a*/ 	.short	(.L_814 - .L_813)
.L_813:
        /*000c*/ 	.word	0x00000000
        /*0010*/ 	.short	0x0000
        /*0012*/ 	.short	0x0000
        /*0014*/ 	.byte	0x00, 0xf0, 0xe1, 0x09


	//----- nvinfo : EIATTR_SPARSE_MMA_MASK
	.align		4
.L_814:
        /*0018*/ 	.byte	0x03, 0x50
        /*001a*/ 	.short	0x0000


	//----- nvinfo : EIATTR_MAXREG_COUNT
	.align		4
        /*001c*/ 	.byte	0x03, 0x1b
        /*001e*/ 	.short	0x00ff


	//----- nvinfo : EIATTR_MERCURY_ISA_VERSION
	.align		4
        /*0020*/ 	.byte	0x03, 0x5f
        /*0022*/ 	.short	0x0101


	//----- nvinfo : EIATTR_VRC_CTA_INIT_COUNT
	.align		4
        /*0024*/ 	.byte	0x02, 0x4a
	.zero		1
	.zero		1


	//----- nvinfo : EIATTR_EXIT_INSTR_OFFSETS
	.align		4
        /*0028*/ 	.byte	0x04, 0x1c
        /*002a*/ 	.short	(.L_816 - .L_815)


	//   ....[0]....
.L_815:
        /*002c*/ 	.word	0x00000010


	//----- nvinfo : EIATTR_MAX_THREADS
	.align		4
.L_816:
        /*0030*/ 	.byte	0x04, 0x05
        /*0032*/ 	.short	(.L_818 - .L_817)
.L_817:
        /*0034*/ 	.word	0x00000100
        /*0038*/ 	.word	0x00000001
        /*003c*/ 	.word	0x00000001


	//----- nvinfo : EIATTR_CBANK_PARAM_SIZE
	.align		4
.L_818:
        /*0040*/ 	.byte	0x03, 0x19
        /*0042*/ 	.short	0x0278


	//----- nvinfo : EIATTR_PARAM_CBANK
	.align		4
        /*0044*/ 	.byte	0x04, 0x0a
        /*0046*/ 	.short	(.L_820 - .L_819)
	.align		4
.L_819:
        /*0048*/ 	.word	index@(.nv.constant0._ZN7cutlass13device_kernelIN5flash19enable_sm80_to_sm89INS1_16FlashAttnBwdSm80INS1_25CollectiveMainloopBwdSm80ILi2ELi2EN4cute5tupleIJNS5_1CILi64EEENS7_ILi128EEES9_EEENS_10bfloat16_tEfNS_4arch4Sm80ELb0ELb1ELb0ELb1ELb1ELb0ELb0ELb0ELi2ELi2ELi2ELi2ELb0EEENS1_24CollectiveEpilogueBwdGQAISA_fSD_Li256ELb1ELb1EEENS1_19SingleTileSchedulerILb1ELb0ELb0ELi128EEEEEEEEEvNT_6ParamsE)
        /*004c*/ 	.short	0x0380
        /*004e*/ 	.short	0x0278


	//----- nvinfo : EIATTR_SW_WAR
	.align		4
.L_820:
        /*0050*/ 	.byte	0x04, 0x36
        /*0052*/ 	.short	(.L_822 - .L_821)
.L_821:
        /*0054*/ 	.word	0x00000008
.L_822:


//--------------------- .nv.info._ZN7cutlass13device_kernelIN5flash19enable_sm80_to_sm89INS1_16FlashAttnBwdSm80INS1_25CollectiveMainloopBwdSm80ILi2ELi2EN4cute5tupleIJNS5_1CILi64EEENS7_ILi128EEES9_EEENS_10bfloat16_tEfNS_4arch4Sm80ELb1ELb0ELb0ELb0ELb0ELb0ELb0ELb0ELi2ELi2ELi2ELi2ELb0EEENS1_21CollectiveEpilogueBwdISA_SB_SD_Li256ELb0ELb0ELi4EEENS1_25SingleTileBwdLPTSchedulerILb0ELi128ELb0EEEEEEEEEvNT_6ParamsE --------------------------
	.section	.nv.info._ZN7cutlass13device_kernelIN5flash19enable_sm80_to_sm89INS1_16FlashAttnBwdSm80INS1_25CollectiveMainloopBwdSm80ILi2ELi2EN4cute5tupleIJNS5_1CILi64EEENS7_ILi128EEES9_EEENS_10bfloat16_tEfNS_4arch4Sm80ELb1ELb0ELb0ELb0ELb0ELb0ELb0ELb0ELi2ELi2ELi2ELi2ELb0EEENS1_21CollectiveEpilogueBwdISA_SB_SD_Li256ELb0ELb0ELi4EEENS1_25SingleTileBwdLPTSchedulerILb0ELi128ELb0EEEEEEEEEvNT_6ParamsE,"",@"SHT_CUDA_INFO"
	.sectionflags	@""
	.align	4


	//----- nvinfo : EIATTR_CUDA_API_VERSION
	.align		4
        /*0000*/ 	.byte	0x04, 0x37
        /*0002*/ 	.short	(.L_824 - .L_823)
.L_823:
        /*0004*/ 	.word	0x00000082


	//----- nvinfo : EIATTR_KPARAM_INFO
	.align		4
.L_824:
        /*0008*/ 	.byte	0x04, 0x17
        /*000a*/ 	.short	(.L_826 - .L_825)
.L_825:
        /*000c*/ 	.word	0x00000000
        /*0010*/ 	.short	0x0000
        /*0012*/ 	.short	0x0000
        /*0014*/ 	.byte	0x00, 0xf0, 0x21, 0x0a


	//----- nvinfo : EIATTR_SPARSE_MMA_MASK
	.align		4
.L_826:
        /*0018*/ 	.byte	0x03, 0x50
        /*001a*/ 	.short	0x0000


	//----- nvinfo : EIATTR_MAXREG_COUNT
	.align		4
        /*001c*/ 	.byte	0x03, 0x1b
        /*001e*/ 	.short	0x00ff


	//----- nvinfo : EIATTR_MERCURY_ISA_VERSION
	.align		4
        /*0020*/ 	.byte	0x03, 0x5f
        /*0022*/ 	.short	0x0101


	//----- nvinfo : EIATTR_VRC_CTA_INIT_COUNT
	.align		4
        /*0024*/ 	.byte	0x02, 0x4a
	.zero		1
	.zero		1


	//----- nvinfo : EIATTR_EXIT_INSTR_OFFSETS
	.align		4
        /*0028*/ 	.byte	0x04, 0x1c
        /*002a*/ 	.short	(.L_828 - .L_827)


	//   ....[0]....
.L_827:
        /*002c*/ 	.word	0x00000010


	//----- nvinfo : EIATTR_MAX_THREADS
	.align		4
.L_828:
        /*0030*/ 	.byte	0x04, 0x05
        /*0032*/ 	.short	(.L_830 - .L_829)
.L_829:
        /*0034*/ 	.word	0x00000100
        /*0038*/ 	.word	0x00000001
        /*003c*/ 	.word	0x00000001


	//----- nvinfo : EIATTR_CBANK_PARAM_SIZE
	.align		4
.L_830:
        /*0040*/ 	.byte	0x03, 0x19
        /*0042*/ 	.short	0x0288


	//----- nvinfo : EIATTR_PARAM_CBANK
	.align		4
        /*0044*/ 	.byte	0x04, 0x0a
        /*0046*/ 	.short	(.L_832 - .L_831)
	.align		4
.L_831:
        /*0048*/ 	.word	index@(.nv.constant0._ZN7cutlass13device_kernelIN5flash19enable_sm80_to_sm89INS1_16FlashAttnBwdSm80INS1_25CollectiveMainloopBwdSm80ILi2ELi2EN4cute5tupleIJNS5_1CILi64EEENS7_ILi128EEES9_EEENS_10bfloat16_tEfNS_4arch4Sm80ELb1ELb0ELb0ELb0ELb0ELb0ELb0ELb0ELi2ELi2ELi2ELi2ELb0EEENS1_21CollectiveEpilogueBwdISA_SB_SD_Li256ELb0ELb0ELi4EEENS1_25SingleTileBwdLPTSchedulerILb0ELi128ELb0EEEEEEEEEvNT_6ParamsE)
        /*004c*/ 	.short	0x0380
        /*004e*/ 	.short	0x0288


	//----- nvinfo : EIATTR_SW_WAR
	.align		4
.L_832:
        /*0050*/ 	.byte	0x04, 0x36
        /*0052*/ 	.short	(.L_834 - .L_833)
.L_833:
        /*0054*/ 	.word	0x00000008
.L_834:


//--------------------- .nv.info._ZN7cutlass13device_kernelIN5flash19enable_sm80_to_sm89INS1_16FlashAttnBwdSm80INS1_25CollectiveMainloopBwdSm80ILi2ELi2EN4cute5tupleIJNS5_1CILi64EEENS7_ILi128EEES9_EEENS_10bfloat16_tEfNS_4arch4Sm80ELb1ELb0ELb0ELb0ELb1ELb0ELb0ELb0ELi2ELi2ELi2ELi2ELb0EEENS1_21CollectiveEpilogueBwdISA_SB_SD_Li256ELb0ELb0ELi4EEENS1_25SingleTileBwdLPTSchedulerILb0ELi128ELb1EEEEEEEEEvNT_6ParamsE --------------------------
	.section	.nv.info._ZN7cutlass13device_kernelIN5flash19enable_sm80_to_sm89INS1_16FlashAttnBwdSm80INS1_25CollectiveMainloopBwdSm80ILi2ELi2EN4cute5tupleIJNS5_1CILi64EEENS7_ILi128EEES9_EEENS_10bfloat16_tEfNS_4arch4Sm80ELb1ELb0ELb0ELb0ELb1ELb0ELb0ELb0ELi2ELi2ELi2ELi2ELb0EEENS1_21CollectiveEpilogueBwdISA_SB_SD_Li256ELb0ELb0ELi4EEENS1_25SingleTileBwdLPTSchedulerILb0ELi128ELb1EEEEEEEEEvNT_6ParamsE,"",@"SHT_CUDA_INFO"
	.sectionflags	@""
	.align	4


	//----- nvinfo : EIATTR_CUDA_API_VERSION
	.align		4
        /*0000*/ 	.byte	0x04, 0x37
        /*0002*/ 	.short	(.L_836 - .L_835)
.L_835:
        /*0004*/ 	.word	0x00000082


	//----- nvinfo : EIATTR_KPARAM_INFO
	.align		4
.L_836:
        /*0008*/ 	.byte	0x04, 0x17
        /*000a*/ 	.short	(.L_838 - .L_837)
.L_837:
        /*000c*/ 	.word	0x00000000
        /*0010*/ 	.short	0x0000
        /*0012*/ 	.short	0x0000
        /*0014*/ 	.byte	0x00, 0xf0, 0x21, 0x0a


	//----- nvinfo : EIATTR_SPARSE_MMA_MASK
	.align		4
.L_838:
        /*0018*/ 	.byte	0x03, 0x50
        /*001a*/ 	.short	0x0000


	//----- nvinfo : EIATTR_MAXREG_COUNT
	.align		4
        /*001c*/ 	.byte	0x03, 0x1b
        /*001e*/ 	.short	0x00ff


	//----- nvinfo : EIATTR_MERCURY_ISA_VERSION
	.align		4
        /*0020*/ 	.byte	0x03, 0x5f
        /*0022*/ 	.short	0x0101


	//----- nvinfo : EIATTR_VRC_CTA_INIT_COUNT
	.align		4
        /*0024*/ 	.byte	0x02, 0x4a
	.zero		1
	.zero		1


	//----- nvinfo : EIATTR_EXIT_INSTR_OFFSETS
	.align		4
        /*0028*/ 	.byte	0x04, 0x1c
        /*002a*/ 	.short	(.L_840 - .L_839)


	//   ....[0]....
.L_839:
        /*002c*/ 	.word	0x00000010


	//----- nvinfo : EIATTR_MAX_THREADS
	.align		4
.L_840:
        /*0030*/ 	.byte	0x04, 0x05
        /*0032*/ 	.short	(.L_842 - .L_841)
.L_841:
        /*0034*/ 	.word	0x00000100
        /*0038*/ 	.word	0x00000001
        /*003c*/ 	.word	0x00000001


	//----- nvinfo : EIATTR_CBANK_PARAM_SIZE
	.align		4
.L_842:
        /*0040*/ 	.byte	0x03, 0x19
        /*0042*/ 	.short	0x0288


	//----- nvinfo : EIATTR_PARAM_CBANK
	.align		4
        /*0044*/ 	.byte	0x04, 0x0a
        /*0046*/ 	.short	(.L_844 - .L_843)
	.align		4
.L_843:
        /*0048*/ 	.word	index@(.nv.constant0._ZN7cutlass13device_kernelIN5flash19enable_sm80_to_sm89INS1_16FlashAttnBwdSm80INS1_25CollectiveMainloopBwdSm80ILi2ELi2EN4cute5tupleIJNS5_1CILi64EEENS7_ILi128EEES9_EEENS_10bfloat16_tEfNS_4arch4Sm80ELb1ELb0ELb0ELb0ELb1ELb0ELb0ELb0ELi2ELi2ELi2ELi2ELb0EEENS1_21CollectiveEpilogueBwdISA_SB_SD_Li256ELb0ELb0ELi4EEENS1_25SingleTileBwdLPTSchedulerILb0ELi128ELb1EEEEEEEEEvNT_6ParamsE)
        /*004c*/ 	.short	0x0380
        /*004e*/ 	.short	0x0288


	//----- nvinfo : EIATTR_SW_WAR
	.align		4
.L_844:
        /*0050*/ 	.byte	0x04, 0x36
        /*0052*/ 	.short	(.L_846 - .L_845)
.L_845:
        /*0054*/ 	.word	0x00000008
.L_846:


//--------------------- .nv.info._ZN7cutlass13device_kernelIN5flash19enable_sm80_to_sm89INS1_16FlashAttnBwdSm80INS1_25CollectiveMainloopBwdSm80ILi2ELi2EN4cute5tupleIJNS5_1CILi64EEENS7_ILi128EEES9_EEENS_10bfloat16_tEfNS_4arch4Sm80ELb1ELb0ELb0ELb0ELb0ELb0ELb0ELb0ELi2ELi2ELi2ELi2ELb0EEENS1_24CollectiveEpilogueBwdGQAISA_fSD_Li256ELb0ELb0EEENS1_25SingleTileBwdLPTSchedulerILb0ELi128ELb0EEEEEEEEEvNT_6ParamsE --------------------------
	.section	.nv.info._ZN7cutlass13device_kernelIN5flash19enable_sm80_to_sm89INS1_16FlashAttnBwdSm80INS1_25CollectiveMainloopBwdSm80ILi2ELi2EN4cute5tupleIJNS5_1CILi64EEENS7_ILi128EEES9_EEENS_10bfloat16_tEfNS_4arch4Sm80ELb1ELb0ELb0ELb0ELb0ELb0ELb0ELb0ELi2ELi2ELi2ELi2ELb0EEENS1_24CollectiveEpilogueBwdGQAISA_fSD_Li256ELb0ELb0EEENS1_25SingleTileBwdLPTSchedulerILb0ELi128ELb0EEEEEEEEEvNT_6ParamsE,"",@"SHT_CUDA_INFO"
	.sectionflags	@""
	.align	4


	//----- nvinfo : EIATTR_CUDA_API_VERSION
	.align		4
        /*0000*/ 	.byte	0x04, 0x37
        /*0002*/ 	.short	(.L_848 - .L_847)
.L_847:
        /*0004*/ 	.word	0x00000082


	//----- nvinfo : EIATTR_KPARAM_INFO
	.align		4
.L_848:
        /*0008*/ 	.byte	0x04, 0x17
        /*000a*/ 	.short	(.L_850 - .L_849)
.L_849:
        /*000c*/ 	.word	0x00000000
        /*0010*/ 	.short	0x0000
        /*0012*/ 	.short	0x0000
        /*0014*/ 	.byte	0x00, 0xf0, 0x41, 0x0a


	//----- nvinfo : EIATTR_SPARSE_MMA_MASK
	.align		4
.L_850:
        /*0018*/ 	.byte	0x03, 0x50
        /*001a*/ 	.short	0x0000


	//----- nvinfo : EIATTR_MAXREG_COUNT
	.align		4
        /*001c*/ 	.byte	0x03, 0x1b
        /*001e*/ 	.short	0x00ff


	//----- nvinfo : EIATTR_MERCURY_ISA_VERSION
	.align		4
        /*0020*/ 	.byte	0x03, 0x5f
        /*0022*/ 	.short	0x0101


	//----- nvinfo : EIATTR_VRC_CTA_INIT_COUNT
	.align		4
        /*0024*/ 	.byte	0x02, 0x4a
	.zero		1
	.zero		1


	//----- nvinfo : EIATTR_EXIT_INSTR_OFFSETS
	.align		4
        /*0028*/ 	.byte	0x04, 0x1c
        /*002a*/ 	.short	(.L_852 - .L_851)


	//   ....[0]....
.L_851:
        /*002c*/ 	.word	0x00000010


	//----- nvinfo : EIATTR_MAX_THREADS
	.align		4
.L_852:
        /*0030*/ 	.byte	0x04, 0x05
        /*0032*/ 	.short	(.L_854 - .L_853)
.L_853:
        /*0034*/ 	.word	0x00000100
        /*0038*/ 	.word	0x00000001
        /*003c*/ 	.word	0x00000001


	//----- nvinfo : EIATTR_CBANK_PARAM_SIZE
	.align		4
.L_854:
        /*0040*/ 	.byte	0x03, 0x19
        /*0042*/ 	.short	0x0290


	//----- nvinfo : EIATTR_PARAM_CBANK
	.align		4
        /*0044*/ 	.byte	0x04, 0x0a
        /*0046*/ 	.short	(.L_856 - .L_855)
	.align		4
.L_855:
        /*0048*/ 	.word	index@(.nv.constant0._ZN7cutlass13device_kernelIN5flash19enable_sm80_to_sm89INS1_16FlashAttnBwdSm80INS1_25CollectiveMainloopBwdSm80ILi2ELi2EN4cute5tupleIJNS5_1CILi64EEENS7_ILi128EEES9_EEENS_10bfloat16_tEfNS_4arch4Sm80ELb1ELb0ELb0ELb0ELb0ELb0ELb0ELb0ELi2ELi2ELi2ELi2ELb0EEENS1_24CollectiveEpilogueBwdGQAISA_fSD_Li256ELb0ELb0EEENS1_25SingleTileBwdLPTSchedulerILb0ELi128ELb0EEEEEEEEEvNT_6ParamsE)
        /*004c*/ 	.short	0x0380
        /*004e*/ 	.short	0x0290


	//----- nvinfo : EIATTR_SW_WAR
	.align		4
.L_856:
        /*0050*/ 	.byte	0x04, 0x36
        /*0052*/ 	.short	(.L_858 - .L_857)
.L_857:
        /*0054*/ 	.word	0x00000008
.L_858:


//--------------------- .nv.info._ZN7cutlass13device_kernelIN5flash19enable_sm80_to_sm89INS1_16FlashAttnBwdSm80INS1_25CollectiveMainloopBwdSm80ILi2ELi2EN4cute5tupleIJNS5_1CILi64EEENS7_ILi128EEES9_EEENS_10bfloat16_tEfNS_4arch4Sm80ELb1ELb0ELb0ELb0ELb1ELb0ELb0ELb0ELi2ELi2ELi2ELi2ELb0EEENS1_24CollectiveEpilogueBwdGQAISA_fSD_Li256ELb0ELb1EEENS1_25SingleTileBwdLPTSchedulerILb0ELi128ELb1EEEEEEEEEvNT_6ParamsE --------------------------
	.section	.nv.info._ZN7cutlass13device_kernelIN5flash19enable_sm80_to_sm89INS1_16FlashAttnBwdSm80INS1_25CollectiveMainloopBwdSm80ILi2ELi2EN4cute5tupleIJNS5_1CILi64EEENS7_ILi128EEES9_EEENS_10bfloat16_tEfNS_4arch4Sm80ELb1ELb0ELb0ELb0ELb1ELb0ELb0ELb0ELi2ELi2ELi2ELi2ELb0EEENS1_24CollectiveEpilogueBwdGQAISA_fSD_Li256ELb0ELb1EEENS1_25SingleTileBwdLPTSchedulerILb0ELi128ELb1EEEEEEEEEvNT_6ParamsE,"",@"SHT_CUDA_INFO"
	.sectionflags	@""
	.align	4


	//----- nvinfo : EIATTR_CUDA_API_VERSION
	.align		4
        /*0000*/ 	.byte	0x04, 0x37
        /*0002*/ 	.short	(.L_860 - .L_859)
.L_859:
        /*0004*/ 	.word	0x00000082


	//----- nvinfo : EIATTR_KPARAM_INFO
	.align		4
.L_860:
        /*0008*/ 	.byte	0x04, 0x17
        /*000a*/ 	.short	(.L_862 - .L_861)
.L_861:
        /*000c*/ 	.word	0x00000000
        /*0010*/ 	.short	0x0000
        /*0012*/ 	.short	0x0000
        /*0014*/ 	.byte	0x00, 0xf0, 0x41, 0x0a


	//----- nvinfo : EIATTR_SPARSE_MMA_MASK
	.align		4
.L_862:
        /*0018*/ 	.byte	0x03, 0x50
        /*001a*/ 	.short	0x0000


	//----- nvinfo : EIATTR_MAXREG_COUNT
	.align		4
        /*001c*/ 	.byte	0x03, 0x1b
        /*001e*/ 	.short	0x00ff


	//----- nvinfo : EIATTR_MERCURY_ISA_VERSION
	.align		4
        /*0020*/ 	.byte	0x03, 0x5f
        /*0022*/ 	.short	0x0101


	//----- nvinfo : EIATTR_VRC_CTA_INIT_COUNT
	.align		4
        /*0024*/ 	.byte	0x02, 0x4a
	.zero		1
	.zero		1


	//----- nvinfo : EIATTR_EXIT_INSTR_OFFSETS
	.align		4
        /*0028*/ 	.byte	0x04, 0x1c
        /*002a*/ 	.short	(.L_864 - .L_863)


	//   ....[0]....
.L_863:
        /*002c*/ 	.word	0x00000010


	//----- nvinfo : EIATTR_MAX_THREADS
	.align		4
.L_864:
        /*0030*/ 	.byte	0x04, 0x05
        /*0032*/ 	.short	(.L_866 - .L_865)
.L_865:
        /*0034*/ 	.word	0x00000100
        /*0038*/ 	.word	0x00000001
        /*003c*/ 	.word	0x00000001


	//----- nvinfo : EIATTR_CBANK_PARAM_SIZE
	.align		4
.L_866:
        /*0040*/ 	.byte	0x03, 0x19
        /*0042*/ 	.short	0x0290


	//----- nvinfo : EIATTR_PARAM_CBANK
	.align		4
        /*0044*/ 	.byte	0x04, 0x0a
        /*0046*/ 	.short	(.L_868 - .L_867)
	.align		4
.L_867:
        /*0048*/ 	.word	index@(.nv.constant0._ZN7cutlass13device_kernelIN5flash19enable_sm80_to_sm89INS1_16FlashAttnBwdSm80INS1_25CollectiveMainloopBwdSm80ILi2ELi2EN4cute5tupleIJNS5_1CILi64EEENS7_ILi128EEES9_EEENS_10bfloat16_tEfNS_4arch4Sm80ELb1ELb0ELb0ELb0ELb1ELb0ELb0ELb0ELi2ELi2ELi2ELi2ELb0EEENS1_24CollectiveEpilogueBwdGQAISA_fSD_Li256ELb0ELb1EEENS1_25SingleTileBwdLPTSchedulerILb0ELi128ELb1EEEEEEEEEvNT_6ParamsE)
        /*004c*/ 	.short	0x0380
        /*004e*/ 	.short	0x0290


	//----- nvinfo : EIATTR_SW_WAR
	.align		4
.L_868:
        /*0050*/ 	.byte	0x04, 0x36
        /*0052*/ 	.short	(.L_870 - .L_869)
.L_869:
        /*0054*/ 	.word	0x00000008
.L_870:


//--------------------- .nv.info._ZN7cutlass13device_kernelIN5flash22FlashAttnBwdPreprocessIN4cute5tupleIJNS3_1CILi64EEENS5_ILi128EEEEEENS_10bfloat16_tEfNS_4arch4Sm80ELb1ELb0EEEEEvNT_6ParamsE --------------------------
	.section	.nv.info._ZN7cutlass13device_kernelIN5flash22FlashAttnBwdPreprocessIN4cute5tupleIJNS3_1CILi64EEENS5_ILi128EEEEEENS_10bfloat16_tEfNS_4arch4Sm80ELb1ELb0EEEEEvNT_6ParamsE,"",@"SHT_CUDA_INFO"
	.sectionflags	@""
	.align	4


	//----- nvinfo : EIATTR_CUDA_API_VERSION
	.align		4
        /*0000*/ 	.byte	0x04, 0x37
        /*0002*/ 	.short	(.L_872 - .L_871)
.L_871:
        /*0004*/ 	.word	0x00000082


	//----- nvinfo : EIATTR_KPARAM_INFO
	.align		4
.L_872:
        /*0008*/ 	.byte	0x04, 0x17
        /*000a*/ 	.short	(.L_874 - .L_873)
.L_873:
        /*000c*/ 	.word	0x00000000
        /*0010*/ 	.short	0x0000
        /*0012*/ 	.short	0x0000
        /*0014*/ 	.byte	0x00, 0xf0, 0xc1, 0x03


	//----- nvinfo : EIATTR_SPARSE_MMA_MASK
	.align		4
.L_874:
        /*0018*/ 	.byte	0x03, 0x50
        /*001a*/ 	.short	0x0000


	//----- nvinfo : EIATTR_MAXREG_COUNT
	.align		4
        /*001c*/ 	.byte	0x03, 0x1b
        /*001e*/ 	.short	0x0080


	//----- nvinfo : EIATTR_MERCURY_ISA_VERSION
	.align		4
        /*0020*/ 	.byte	0x03, 0x5f
        /*0022*/ 	.short	0x0101


	//----- nvinfo : EIATTR_COOP_GROUP_MASK_REGIDS
	.align		4
        /*0024*/ 	.byte	0x04, 0x29
        /*0026*/ 	.short	(.L_876 - .L_875)


	//   ....[0]....
.L_875:
        /*0028*/ 	.word	0xffffffff


	//   ....[1]....
        /*002c*/ 	.word	0xffffffff


	//   ....[2]....
        /*0030*/ 	.word	0xffffffff


	//   ....[3]....
        /*0034*/ 	.word	0xffffffff


	//   ....[4]....
        /*0038*/ 	.word	0xffffffff


	//   ....[5]....
        /*003c*/ 	.word	0xffffffff


	//   ....[6]....
        /*0040*/ 	.word	0xffffffff


	//   ....[7]....
        /*0044*/ 	.word	0xffffffff


	//   ....[8]....
        /*0048*/ 	.word	0xffffffff


	//   ....[9]....
        /*004c*/ 	.word	0xffffffff


	//   ....[10]....
        /*0050*/ 	.word	0xffffffff


	//   ....[11]....
        /*0054*/ 	.word	0xffffffff


	//   ....[12]....
        /*0058*/ 	.word	0xffffffff


	//   ....[13]....
        /*005c*/ 	.word	0xffffffff


	//   ....[14]....
        /*0060*/ 	.word	0xffffffff


	//   ....[15]....
        /*0064*/ 	.word	0xffffffff


	//----- nvinfo : EIATTR_COOP_GROUP_INSTR_OFFSETS
	.align		4
.L_876:
        /*0068*/ 	.byte	0x04, 0x28
        /*006a*/ 	.short	(.L_878 - .L_877)


	//   ....[0]....
.L_877:
        /*006c*/ 	.word	0x00001010


	//   ....[1]....
        /*0070*/ 	.word	0x00001020


	//   ....[2]....
        /*0074*/ 	.word	0x00001030


	//   ....[3]....
        /*0078*/ 	.word	0x00001040


	//   ....[4]....
        /*007c*/ 	.word	0x00001090


	//   ....[5]....
        /*0080*/ 	.word	0x000010a0


	//   ....[6]....
        /*0084*/ 	.word	0x000010b0


	//   ....[7]....
        /*0088*/ 	.word	0x000010c0


	//   ....[8]....
        /*008c*/ 	.word	0x00001110


	//   ....[9]....
        /*0090*/ 	.word	0x00001120


	//   ....[10]....
        /*0094*/ 	.word	0x00001130


	//   ....[11]....
        /*0098*/ 	.word	0x00001140


	//   ....[12]....
        /*009c*/ 	.word	0x00001190


	//   ....[13]....
        /*00a0*/ 	.word	0x000011a0


	//   ....[14]....
        /*00a4*/ 	.word	0x000011b0


	//   ....[15]....
        /*00a8*/ 	.word	0x000011c0


	//----- nvinfo : EIATTR_VRC_CTA_INIT_COUNT
	.align		4
.L_878:
        /*00ac*/ 	.byte	0x02, 0x4a
	.zero		1
	.zero		1


	//----- nvinfo : EIATTR_EXIT_INSTR_OFFSETS
	.align		4
        /*00b0*/ 	.byte	0x04, 0x1c
        /*00b2*/ 	.short	(.L_880 - .L_879)


	//   ....[0]....
.L_879:
        /*00b4*/ 	.word	0x000016f0


	//   ....[1]....
        /*00b8*/ 	.word	0x00001770


	//----- nvinfo : EIATTR_MAX_THREADS
	.align		4
.L_880:
        /*00bc*/ 	.byte	0x04, 0x05
        /*00be*/ 	.short	(.L_882 - .L_881)
.L_881:
        /*00c0*/ 	.word	0x00000100
        /*00c4*/ 	.word	0x00000001
        /*00c8*/ 	.word	0x00000001


	//----- nvinfo : EIATTR_CRS_STACK_SIZE
	.align		4
.L_882:
        /*00cc*/ 	.byte	0x04, 0x1e
        /*00ce*/ 	.short	(.L_884 - .L_883)
.L_883:
        /*00d0*/ 	.word	0x00000000


	//----- nvinfo : EIATTR_CBANK_PARAM_SIZE
	.align		4
.L_884:
        /*00d4*/ 	.byte	0x03, 0x19
        /*00d6*/ 	.short	0x00f0


	//----- nvinfo : EIATTR_PARAM_CBANK
	.align		4
        /*00d8*/ 	.byte	0x04, 0x0a
        /*00da*/ 	.short	(.L_886 - .L_885)
	.align		4
.L_885:
        /*00dc*/ 	.word	index@(.nv.constant0._ZN7cutlass13device_kernelIN5flash22FlashAttnBwdPreprocessIN4cute5tupleIJNS3_1CILi64EEENS5_ILi128EEEEEENS_10bfloat16_tEfNS_4arch4Sm80ELb1ELb0EEEEEvNT_6ParamsE)
        /*00e0*/ 	.short	0x0380
        /*00e2*/ 	.short	0x00f0


	//----- nvinfo : EIATTR_SW_WAR
	.align		4
.L_886:
        /*00e4*/ 	.byte	0x04, 0x36
        /*00e6*/ 	.short	(.L_888 - .L_887)
.L_887:
        /*00e8*/ 	.word	0x00000008
.L_888:


//--------------------- .nv.info._ZN7cutlass13device_kernelIN5flash19enable_sm80_to_sm89INS1_16FlashAttnBwdSm80INS1_25CollectiveMainloopBwdSm80ILi2ELi2EN4cute5tupleIJNS5_1CILi64EEENS7_ILi128EEES9_EEENS_10bfloat16_tEfNS_4arch4Sm80ELb1ELb0ELb0ELb1ELb0ELb0ELb0ELb0ELi2ELi2ELi2ELi2ELb0EEENS1_21CollectiveEpilogueBwdISA_SB_SD_Li256ELb1ELb0ELi4EEENS1_25SingleTileBwdLPTSchedulerILb1ELi128ELb0EEEEEEEEEvNT_6ParamsE --------------------------
	.section	.nv.info._ZN7cutlass13device_kernelIN5flash19enable_sm80_to_sm89INS1_16FlashAttnBwdSm80INS1_25CollectiveMainloopBwdSm80ILi2ELi2EN4cute5tupleIJNS5_1CILi64EEENS7_ILi128EEES9_EEENS_10bfloat16_tEfNS_4arch4Sm80ELb1ELb0ELb0ELb1ELb0ELb0ELb0ELb0ELi2ELi2ELi2ELi2ELb0EEENS1_21CollectiveEpilogueBwdISA_SB_SD_Li256ELb1ELb0ELi4EEENS1_25SingleTileBwdLPTSchedulerILb1ELi128ELb0EEEEEEEEEvNT_6ParamsE,"",@"SHT_CUDA_INFO"
	.sectionflags	@""
	.align	4


	//----- nvinfo : EIATTR_CUDA_API_VERSION
	.align		4
        /*0000*/ 	.byte	0x04, 0x37
        /*0002*/ 	.short	(.L_890 - .L_889)
.L_889:
        /*0004*/ 	.word	0x00000082


	//----- nvinfo : EIATTR_KPARAM_INFO
	.align		4
.L_890:
        /*0008*/ 	.byte	0x04, 0x17
        /*000a*/ 	.short	(.L_892 - .L_891)
.L_891:
        /*000c*/ 	.word	0x00000000
        /*0010*/ 	.short	0x0000
        /*0012*/ 	.short	0x0000
        /*0014*/ 	.byte	0x00, 0xf0, 0x21, 0x0a


	//----- nvinfo : EIATTR_SPARSE_MMA_MASK
	.align		4
.L_892:
        /*0018*/ 	.byte	0x03, 0x50
        /*001a*/ 	.short	0x0000


	//----- nvinfo : EIATTR_MAXREG_COUNT
	.align		4
        /*001c*/ 	.byte	0x03, 0x1b
        /*001e*/ 	.short	0x00ff


	//----- nvinfo : EIATTR_MERCURY_ISA_VERSION
	.align		4
        /*0020*/ 	.byte	0x03, 0x5f
        /*0022*/ 	.short	0x0101


	//----- nvinfo : EIATTR_VRC_CTA_INIT_COUNT
	.align		4
        /*0024*/ 	.byte	0x02, 0x4a
	.zero		1
	.zero		1


	//----- nvinfo : EIATTR_EXIT_INSTR_OFFSETS
	.align		4
        /*0028*/ 	.byte	0x04, 0x1c
        /*002a*/ 	.short	(.L_894 - .L_893)


	//   ....[0]....
.L_893:
        /*002c*/ 	.word	0x00000010


	//----- nvinfo : EIATTR_MAX_THREADS
	.align		4
.L_894:
        /*0030*/ 	.byte	0x04, 0x05
        /*0032*/ 	.short	(.L_896 - .L_895)
.L_895:
        /*0034*/ 	.word	0x00000100
        /*0038*/ 	.word	0x00000001
        /*003c*/ 	.word	0x00000001


	//----- nvinfo : EIATTR_CBANK_PARAM_SIZE
	.align		4
.L_896:
        /*0040*/ 	.byte	0x03, 0x19
        /*0042*/ 	.short	0x0288


	//----- nvinfo : EIATTR_PARAM_CBANK
	.align		4
        /*0044*/ 	.byte	0x04, 0x0a
        /*0046*/ 	.short	(.L_898 - .L_897)
	.align		4
.L_897:
        /*0048*/ 	.word	index@(.nv.constant0._ZN7cutlass13device_kernelIN5flash19enable_sm80_to_sm89INS1_16FlashAttnBwdSm80INS1_25CollectiveMainloopBwdSm80ILi2ELi2EN4cute5tupleIJNS5_1CILi64EEENS7_ILi128EEES9_EEENS_10bfloat16_tEfNS_4arch4Sm80ELb1ELb0ELb0ELb1ELb0ELb0ELb0ELb0ELi2ELi2ELi2ELi2ELb0EEENS1_21CollectiveEpilogueBwdISA_SB_SD_Li256ELb1ELb0ELi4EEENS1_25SingleTileBwdLPTSchedulerILb1ELi128ELb0EEEEEEEEEvNT_6ParamsE)
        /*004c*/ 	.short	0x0380
        /*004e*/ 	.short	0x0288


	//----- nvinfo : EIATTR_SW_WAR
	.align		4
.L_898:
        /*0050*/ 	.byte	0x04, 0x36
        /*0052*/ 	.short	(.L_900 - .L_899)
.L_899:
        /*0054*/ 	.word	0x00000008
.L_900:


//--------------------- .nv.info._ZN7cutlass13device_kernelIN5flash19enable_sm80_to_sm89INS1_16FlashAttnBwdSm80INS1_25CollectiveMainloopBwdSm80ILi2ELi2EN4cute5tupleIJNS5_1CILi64EEENS7_ILi128EEES9_EEENS_10bfloat16_tEfNS_4arch4Sm80ELb1ELb0ELb0ELb1ELb1ELb0ELb0ELb0ELi2ELi2ELi2ELi2ELb0EEENS1_21CollectiveEpilogueBwdISA_SB_SD_Li256ELb1ELb0ELi4EEENS1_25SingleTileBwdLPTSchedulerILb1ELi128ELb1EEEEEEEEEvNT_6ParamsE --------------------------
	.section	.nv.info._ZN7cutlass13device_kernelIN5flash19enable_sm80_to_sm89INS1_16FlashAttnBwdSm80INS1_25CollectiveMainloopBwdSm80ILi2ELi2EN4cute5tupleIJNS5_1CILi64EEENS7_ILi128EEES9_EEENS_10bfloat16_tEfNS_4arch4Sm80ELb1ELb0ELb0ELb1ELb1ELb0ELb0ELb0ELi2ELi2ELi2ELi2ELb0EEENS1_21CollectiveEpilogueBwdISA_SB_SD_Li256ELb1ELb0ELi4EEENS1_25SingleTileBwdLPTSchedulerILb1ELi128ELb1EEEEEEEEEvNT_6ParamsE,"",@"SHT_CUDA_INFO"
	.sectionflags	@""
	.align	4


	//----- nvinfo : EIATTR_CUDA_API_VERSION
	.align		4
        /*0000*/ 	.byte	0x04, 0x37
        /*0002*/ 	.short	(.L_902 - .L_901)
.L_901:
        /*0004*/ 	.word	0x00000082


	//----- nvinfo : EIATTR_KPARAM_INFO
	.align		4
.L_902:
        /*0008*/ 	.byte	0x04, 0x17
        /*000a*/ 	.short	(.L_904 - .L_903)
.L_903:
        /*000c*/ 	.word	0x00000000
        /*0010*/ 	.short	0x0000
        /*0012*/ 	.short	0x0000
        /*0014*/ 	.byte	0x00, 0xf0, 0x21, 0x0a


	//----- nvinfo : EIATTR_SPARSE_MMA_MASK
	.align		4
.L_904:
        /*0018*/ 	.byte	0x03, 0x50
        /*001a*/ 	.short	0x0000


	//----- nvinfo : EIATTR_MAXREG_COUNT
	.align		4
        /*001c*/ 	.byte	0x03, 0x1b
        /*001e*/ 	.short	0x00ff


	//----- nvinfo : EIATTR_MERCURY_ISA_VERSION
	.align		4
        /*0020*/ 	.byte	0x03, 0x5f
        /*0022*/ 	.short	0x0101


	//----- nvinfo : EIATTR_VRC_CTA_INIT_COUNT
	.align		4
        /*0024*/ 	.byte	0x02, 0x4a
	.zero		1
	.zero		1


	//----- nvinfo : EIATTR_EXIT_INSTR_OFFSETS
	.align		4
        /*0028*/ 	.byte	0x04, 0x1c
        /*002a*/ 	.short	(.L_906 - .L_905)


	//   ....[0]....
.L_905:
        /*002c*/ 	.word	0x00000010


	//----- nvinfo : EIATTR_MAX_THREADS
	.align		4
.L_906:
        /*0030*/ 	.byte	0x04, 0x05
        /*0032*/ 	.short	(.L_908 - .L_907)
.L_907:
        /*0034*/ 	.word	0x00000100
        /*0038*/ 	.word	0x00000001
        /*003c*/ 	.word	0x00000001


	//----- nvinfo : EIATTR_CBANK_PARAM_SIZE
	.align		4
.L_908:
        /*0040*/ 	.byte	0x03, 0x19
        /*0042*/ 	.short	0x0288


	//----- nvinfo : EIATTR_PARAM_CBANK
	.align		4
        /*0044*/ 	.byte	0x04, 0x0a
        /*0046*/ 	.short	(.L_910 - .L_909)
	.align		4
.L_909:
        /*0048*/ 	.word	index@(.nv.constant0._ZN7cutlass13device_kernelIN5flash19enable_sm80_to_sm89INS1_16FlashAttnBwdSm80INS1_25CollectiveMainloopBwdSm80ILi2ELi2EN4cute5tupleIJNS5_1CILi64EEENS7_ILi128EEES9_EEENS_10bfloat16_tEfNS_4arch4Sm80ELb1ELb0ELb0ELb1ELb1ELb0ELb0ELb0ELi2ELi2ELi2ELi2ELb0EEENS1_21CollectiveEpilogueBwdISA_SB_SD_Li256ELb1ELb0ELi4EEENS1_25SingleTileBwdLPTSchedulerILb1ELi128ELb1EEEEEEEEEvNT_6ParamsE)
        /*004c*/ 	.short	0x0380
        /*004e*/ 	.short	0x0288


	//----- nvinfo : EIATTR_SW_WAR
	.align		4
.L_910:
        /*0050*/ 	.byte	0x04, 0x36
        /*0052*/ 	.short	(.L_912 - .L_911)
.L_911:
        /*0054*/ 	.word	0x00000008
.L_912:


//--------------------- .nv.info._ZN7cutlass13device_kernelIN5flash19enable_sm80_to_sm89INS1_16FlashAttnBwdSm80INS1_25CollectiveMainloopBwdSm80ILi2ELi2EN4cute5tupleIJNS5_1CILi64EEENS7_ILi128EEES9_EEENS_10bfloat16_tEfNS_4arch4Sm80ELb1ELb0ELb0ELb1ELb0ELb0ELb0ELb0ELi2ELi2ELi2ELi2ELb0EEENS1_24CollectiveEpilogueBwdGQAISA_fSD_Li256ELb1ELb0EEENS1_25SingleTileBwdLPTSchedulerILb1ELi128ELb0EEEEEEEEEvNT_6ParamsE --------------------------
	.section	.nv.info._ZN7cutlass13device_kernelIN5flash19enable_sm80_to_sm89INS1_16FlashAttnBwdSm80INS1_25CollectiveMainloopBwdSm80ILi2ELi2EN4cute5tupleIJNS5_1CILi64EEENS7_ILi128EEES9_EEENS_10bfloat16_tEfNS_4arch4Sm80ELb1ELb0ELb0ELb1ELb0ELb0ELb0ELb0ELi2ELi2ELi2ELi2ELb0EEENS1_24CollectiveEpilogueBwdGQAISA_fSD_Li256ELb1ELb0EEENS1_25SingleTileBwdLPTSchedulerILb1ELi128ELb0EEEEEEEEEvNT_6ParamsE,"",@"SHT_CUDA_INFO"
	.sectionflags	@""
	.align	4


	//----- nvinfo : EIATTR_CUDA_API_VERSION
	.align		4
        /*0000*/ 	.byte	0x04, 0x37
        /*0002*/ 	.short	(.L_914 - .L_913)
.L_913:
        /*0004*/ 	.word	0x00000082


	//----- nvinfo : EIATTR_KPARAM_INFO
	.align		4
.L_914:
        /*0008*/ 	.byte	0x04, 0x17
        /*000a*/ 	.short	(.L_916 - .L_915)
.L_915:
        /*000c*/ 	.word	0x00000000
        /*0010*/ 	.short	0x0000
        /*0012*/ 	.short	0x0000
        /*0014*/ 	.byte	0x00, 0xf0, 0x41, 0x0a


	//----- nvinfo : EIATTR_SPARSE_MMA_MASK
	.align		4
.L_916:
        /*0018*/ 	.byte	0x03, 0x50
        /*001a*/ 	.short	0x0000


	//----- nvinfo : EIATTR_MAXREG_COUNT
	.align		4
        /*001c*/ 	.byte	0x03, 0x1b
        /*001e*/ 	.short	0x00ff


	//----- nvinfo : EIATTR_MERCURY_ISA_VERSION
	.align		4
        /*0020*/ 	.byte	0x03, 0x5f
        /*0022*/ 	.short	0x0101


	//----- nvinfo : EIATTR_VRC_CTA_INIT_COUNT
	.align		4
        /*0024*/ 	.byte	0x02, 0x4a
	.zero		1
	.zero		1


	//----- nvinfo : EIATTR_EXIT_INSTR_OFFSETS
	.align		4
        /*0028*/ 	.byte	0x04, 0x1c
        /*002a*/ 	.short	(.L_918 - .L_917)


	//   ....[0]....
.L_917:
        /*002c*/ 	.word	0x00000010


	//----- nvinfo : EIATTR_MAX_THREADS
	.align		4
.L_918:
        /*0030*/ 	.byte	0x04, 0x05
        /*0032*/ 	.short	(.L_920 - .L_919)
.L_919:
        /*0034*/ 	.word	0x00000100
        /*0038*/ 	.word	0x00000001
        /*003c*/ 	.word	0x00000001


	//----- nvinfo : EIATTR_CBANK_PARAM_SIZE
	.align		4
.L_920:
        /*0040*/ 	.byte	0x03, 0x19
        /*0042*/ 	.short	0x0290


	//----- nvinfo : EIATTR_PARAM_CBANK
	.align		4
        /*0044*/ 	.byte	0x04, 0x0a
        /*0046*/ 	.short	(.L_922 - .L_921)
	.align		4
.L_921:
        /*0048*/ 	.word	index@(.nv.constant0._ZN7cutlass13device_kernelIN5flash19enable_sm80_to_sm89INS1_16FlashAttnBwdSm80INS1_25CollectiveMainloopBwdSm80ILi2ELi2EN4cute5tupleIJNS5_1CILi64EEENS7_ILi128EEES9_EEENS_10bfloat16_tEfNS_4arch4Sm80ELb1ELb0ELb0ELb1ELb0ELb0ELb0ELb0ELi2ELi2ELi2ELi2ELb0EEENS1_24CollectiveEpilogueBwdGQAISA_fSD_Li256ELb1ELb0EEENS1_25SingleTileBwdLPTSchedulerILb1ELi128ELb0EEEEEEEEEvNT_6ParamsE)
        /*004c*/ 	.short	0x0380
        /*004e*/ 	.short	0x0290


	//----- nvinfo : EIATTR_SW_WAR
	.align		4
.L_922:
        /*0050*/ 	.byte	0x04, 0x36
        /*0052*/ 	.short	(.L_924 - .L_923)
.L_923:
        /*0054*/ 	.word	0x00000008
.L_924:


//--------------------- .nv.info._ZN7cutlass13device_kernelIN5flash32FlashAttnBwdPostprocessConvertdQIN4cute5tupleIJNS3_1CILi128EEES6_EEENS_10bfloat16_tEfNS_4arch4Sm80ELi256ENS3_8TiledMMAINS3_8MMA_AtomIJNS3_30SM80_16x8x16_F32BF16BF16F32_TNEEEENS3_6LayoutINS4_IJNS5_ILi2EEENS5_ILi4EEENS5_ILi1EEEEEENS4_IJSI_SG_NS5_ILi0EEEEEEEENS4_IJNS5_ILi32EEENS5_ILi64EEENS5_ILi16EEEEEEEELb0EEEEEvNT_6ParamsE --------------------------
	.section	.nv.info._ZN7cutlass13device_kernelIN5flash32FlashAttnBwdPostprocessConvertdQIN4cute5tupleIJNS3_1CILi128EEES6_EEENS_10bfloat16_tEfNS_4arch4Sm80ELi256ENS3_8TiledMMAINS3_8MMA_AtomIJNS3_30SM80_16x8x16_F32BF16BF16F32_TNEEEENS3_6LayoutINS4_IJNS5_ILi2EEENS5_ILi4EEENS5_ILi1EEEEEENS4_IJSI_SG_NS5_ILi0EEEEEEEENS4_IJNS5_ILi32EEENS5_ILi64EEENS5_ILi16EEEEEEEELb0EEEEEvNT_6ParamsE,"",@"SHT_CUDA_INFO"
	.sectionflags	@""
	.align	4


	//----- nvinfo : EIATTR_CUDA_API_VERSION
	.align		4
        /*0000*/ 	.byte	0x04, 0x37
        /*0002*/ 	.short	(.L_926 - .L_925)
.L_925:
        /*0004*/ 	.word	0x00000082


	//----- nvinfo : EIATTR_KPARAM_INFO
	.align		4
.L_926:
        /*0008*/ 	.byte	0x04, 0x17
        /*000a*/ 	.short	(.L_928 - .L_927)
.L_927:
        /*000c*/ 	.word	0x00000000
        /*0010*/ 	.short	0x0000
        /*0012*/ 	.short	0x0000
        /*0014*/ 	.byte	0x00, 0xf0, 0xc1, 0x01


	//----- nvinfo : EIATTR_SPARSE_MMA_MASK
	.align		4
.L_928:
        /*0018*/ 	.byte	0x03, 0x50
        /*001a*/ 	.short	0x0000


	//----- nvinfo : EIATTR_MAXREG_COUNT
	.align		4
        /*001c*/ 	.byte	0x03, 0x1b
        /*001e*/ 	.short	0x0080


	//----- nvinfo : EIATTR_NUM_BARRIERS
	.align		4
        /*0020*/ 	.byte	0x02, 0x4c
        /*0022*/ 	.byte	0x01
	.zero		1


	//----- nvinfo : EIATTR_MERCURY_ISA_VERSION
	.align		4
        /*0024*/ 	.byte	0x03, 0x5f
        /*0026*/ 	.short	0x0101


	//----- nvinfo : EIATTR_VRC_CTA_INIT_COUNT
	.align		4
        /*0028*/ 	.byte	0x02, 0x4a
	.zero		1
	.zero		1


	//----- nvinfo : EIATTR_EXIT_INSTR_OFFSETS
	.align		4
        /*002c*/ 	.byte	0x04, 0x1c
        /*002e*/ 	.short	(.L_930 - .L_929)


	//   ....[0]....
.L_929:
        /*0030*/ 	.word	0x00000280


	//   ....[1]....
        /*0034*/ 	.word	0x00001cb0


	//   ....[2]....
        /*0038*/ 	.word	0x00001d90


	//----- nvinfo : EIATTR_MAX_THREADS
	.align		4
.L_930:
        /*003c*/ 	.byte	0x04, 0x05
        /*003e*/ 	.short	(.L_932 - .L_931)
.L_931:
        /*0040*/ 	.word	0x00000100
        /*0044*/ 	.word	0x00000001
        /*0048*/ 	.word	0x00000001


	//----- nvinfo : EIATTR_CRS_STACK_SIZE
	.align		4
.L_932:
        /*004c*/ 	.byte	0x04, 0x1e
        /*004e*/ 	.short	(.L_934 - .L_933)
.L_933:
        /*0050*/ 	.word	0x00000000


	//----- nvinfo : EIATTR_CBANK_PARAM_SIZE
	.align		4
.L_934:
        /*0054*/ 	.byte	0x03, 0x19
        /*0056*/ 	.short	0x0070


	//----- nvinfo : EIATTR_PARAM_CBANK
	.align		4
        /*0058*/ 	.byte	0x04, 0x0a
        /*005a*/ 	.short	(.L_936 - .L_935)
	.align		4
.L_935:
        /*005c*/ 	.word	index@(.nv.constant0._ZN7cutlass13device_kernelIN5flash32FlashAttnBwdPostprocessConvertdQIN4cute5tupleIJNS3_1CILi128EEES6_EEENS_10bfloat16_tEfNS_4arch4Sm80ELi256ENS3_8TiledMMAINS3_8MMA_AtomIJNS3_30SM80_16x8x16_F32BF16BF16F32_TNEEEENS3_6LayoutINS4_IJNS5_ILi2EEENS5_ILi4EEENS5_ILi1EEEEEENS4_IJSI_SG_NS5_ILi0EEEEEEEENS4_IJNS5_ILi32EEENS5_ILi64EEENS5_ILi16EEEEEEEELb0EEEEEvNT_6ParamsE)
        /*0060*/ 	.short	0x0380
        /*0062*/ 	.short	0x0070


	//----- nvinfo : EIATTR_SW_WAR
	.align		4
.L_936:
        /*0064*/ 	.byte	0x04, 0x36
        /*0066*/ 	.short	(.L_938 - .L_937)
.L_937:
        /*0068*/ 	.word	0x00000008
.L_938:


//--------------------- .nv.info._ZN7cutlass13device_kernelIN5flash32FlashAttnBwdPostprocessConvertdQIN4cute5tupleIJNS3_1CILi64EEENS5_ILi128EEEEEENS_10bfloat16_tEfNS_4arch4Sm80ELi256ENS3_8TiledMMAINS3_8MMA_AtomIJNS3_30SM80_16x8x16_F32BF16BF16F32_TNEEEENS3_6LayoutINS4_IJNS5_ILi2EEENS5_ILi4EEENS5_ILi1EEEEEENS4_IJSJ_SH_NS5_ILi0EEEEEEEENS4_IJNS5_ILi32EEES6_NS5_ILi16EEEEEEEELb0EEEEEvNT_6ParamsE --------------------------
	.section	.nv.info._ZN7cutlass13device_kernelIN5flash32FlashAttnBwdPostprocessConvertdQIN4cute5tupleIJNS3_1CILi64EEENS5_ILi128EEEEEENS_10bfloat16_tEfNS_4arch4Sm80ELi256ENS3_8TiledMMAINS3_8MMA_AtomIJNS3_30SM80_16x8x16_F32BF16BF16F32_TNEEEENS3_6LayoutINS4_IJNS5_ILi2EEENS5_ILi4EEENS5_ILi1EEEEEENS4_IJSJ_SH_NS5_ILi0EEEEEEEENS4_IJNS5_ILi32EEES6_NS5_ILi16EEEEEEEELb0EEEEEvNT_6ParamsE,"",@"SHT_CUDA_INFO"
	.sectionflags	@""
	.align	4


	//----- nvinfo : EIATTR_CUDA_API_VERSION
	.align		4
        /*0000*/ 	.byte	0x04, 0x37
        /*0002*/ 	.short	(.L_940 - .L_939)
.L_939:
        /*0004*/ 	.word	0x00000082


	//----- nvinfo : EIATTR_KPARAM_INFO
	.align		4
.L_940:
        /*0008*/ 	.byte	0x04, 0x17
        /*000a*/ 	.short	(.L_942 - .L_941)
.L_941:
        /*000c*/ 	.word	0x00000000
        /*0010*/ 	.short	0x0000
        /*0012*/ 	.short	0x0000
        /*0014*/ 	.byte	0x00, 0xf0, 0xc1, 0x01


	//----- nvinfo : EIATTR_SPARSE_MMA_MASK
	.align		4
.L_942:
        /*0018*/ 	.byte	0x03, 0x50
        /*001a*/ 	.short	0x0000


	//----- nvinfo : EIATTR_MAXREG_COUNT
	.align		4
        /*001c*/ 	.byte	0x03, 0x1b
        /*001e*/ 	.short	0x0080


	//----- nvinfo : EIATTR_NUM_BARRIERS
	.align		4
        /*0020*/ 	.byte	0x02, 0x4c
        /*0022*/ 	.byte	0x01
	.zero		1


	//----- nvinfo : EIATTR_MERCURY_ISA_VERSION
	.align		4
        /*0024*/ 	.byte	0x03, 0x5f
        /*0026*/ 	.short	0x0101


	//----- nvinfo : EIATTR_VRC_CTA_INIT_COUNT
	.align		4
        /*0028*/ 	.byte	0x02, 0x4a
	.zero		1
	.zero		1


	//----- nvinfo : EIATTR_EXIT_INSTR_OFFSETS
	.align		4
        /*002c*/ 	.byte	0x04, 0x1c
        /*002e*/ 	.short	(.L_944 - .L_943)


	//   ....[0]....
.L_943:
        /*0030*/ 	.word	0x00000280


	//   ....[1]....
        /*0034*/ 	.word	0x000010e0


	//   ....[2]....
        /*0038*/ 	.word	0x000011b0


	//----- nvinfo : EIATTR_MAX_THREADS
	.align		4
.L_944:
        /*003c*/ 	.byte	0x04, 0x05
        /*003e*/ 	.short	(.L_946 - .L_945)
.L_945:
        /*0040*/ 	.word	0x00000100
        /*0044*/ 	.word	0x00000001
        /*0048*/ 	.word	0x00000001


	//----- nvinfo : EIATTR_CRS_STACK_SIZE
	.align		4
.L_946:
        /*004c*/ 	.byte	0x04, 0x1e
        /*004e*/ 	.short	(.L_948 - .L_947)
.L_947:
        /*0050*/ 	.word	0x00000000


	//----- nvinfo : EIATTR_CBANK_PARAM_SIZE
	.align		4
.L_948:
        /*0054*/ 	.byte	0x03, 0x19
        /*0056*/ 	.short	0x0070


	//----- nvinfo : EIATTR_PARAM_CBANK
	.align		4
        /*0058*/ 	.byte	0x04, 0x0a
        /*005a*/ 	.short	(.L_950 - .L_949)
	.align		4
.L_949:
        /*005c*/ 	.word	index@(.nv.constant0._ZN7cutlass13device_kernelIN5flash32FlashAttnBwdPostprocessConvertdQIN4cute5tupleIJNS3_1CILi64EEENS5_ILi128EEEEEENS_10bfloat16_tEfNS_4arch4Sm80ELi256ENS3_8TiledMMAINS3_8MMA_AtomIJNS3_30SM80_16x8x16_F32BF16BF16F32_TNEEEENS3_6LayoutINS4_IJNS5_ILi2EEENS5_ILi4EEENS5_ILi1EEEEEENS4_IJSJ_SH_NS5_ILi0EEEEEEEENS4_IJNS5_ILi32EEES6_NS5_ILi16EEEEEEEELb0EEEEEvNT_6ParamsE)
        /*0060*/ 	.short	0x0380
        /*0062*/ 	.short	0x0070


	//----- nvinfo : EIATTR_SW_WAR
	.align		4
.L_950:
        /*0064*/ 	.byte	0x04, 0x36
        /*0066*/ 	.short	(.L_952 - .L_951)
.L_951:
        /*0068*/ 	.word	0x00000008
.L_952:


//--------------------- .nv.info._ZN7cutlass13device_kernelIN5flash19enable_sm80_to_sm89INS1_16FlashAttnBwdSm80INS1_25CollectiveMainloopBwdSm80ILi2ELi2EN4cute5tupleIJNS5_1CILi64EEENS7_ILi128EEES9_EEENS_10bfloat16_tEfNS_4arch4Sm80ELb1ELb0ELb0ELb1ELb1ELb0ELb0ELb0ELi2ELi2ELi2ELi2ELb0EEENS1_24CollectiveEpilogueBwdGQAISA_fSD_Li256ELb1ELb1EEENS1_25SingleTileBwdLPTSchedulerILb1ELi128ELb1EEEEEEEEEvNT_6ParamsE --------------------------
	.section	.nv.info._ZN7cutlass13device_kernelIN5flash19enable_sm80_to_sm89INS1_16FlashAttnBwdSm80INS1_25CollectiveMainloopBwdSm80ILi2ELi2EN4cute5tupleIJNS5_1CILi64EEENS7_ILi128EEES9_EEENS_10bfloat16_tEfNS_4arch4Sm80ELb1ELb0ELb0ELb1ELb1ELb0ELb0ELb0ELi2ELi2ELi2ELi2ELb0EEENS1_24CollectiveEpilogueBwdGQAISA_fSD_Li256ELb1ELb1EEENS1_25SingleTileBwdLPTSchedulerILb1ELi128ELb1EEEEEEEEEvNT_6ParamsE,"",@"SHT_CUDA_INFO"
	.sectionflags	@""
	.align	4


	//----- nvinfo : EIATTR_CUDA_API_VERSION
	.align		4
        /*0000*/ 	.byte	0x04, 0x37
        /*0002*/ 	.short	(.L_954 - .L_953)
.L_953:
        /*0004*/ 	.word	0x00000082


	//----- nvinfo : EIATTR_KPARAM_INFO
	.align		4
.L_954:
        /*0008*/ 	.byte	0x04, 0x17
        /*000a*/ 	.short	(.L_956 - .L_955)
.L_955:
        /*000c*/ 	.word	0x00000000
        /*0010*/ 	.short	0x0000
        /*0012*/ 	.short	0x0000
        /*0014*/ 	.byte	0x00, 0xf0, 0x41, 0x0a


	//----- nvinfo : EIATTR_SPARSE_MMA_MASK
	.align		4
.L_956:
        /*0018*/ 	.byte	0x03, 0x50
        /*001a*/ 	.short	0x0000


	//----- nvinfo : EIATTR_MAXREG_COUNT
	.align		4
        /*001c*/ 	.byte	0x03, 0x1b
        /*001e*/ 	.short	0x00ff


	//----- nvinfo : EIATTR_MERCURY_ISA_VERSION
	.align		4
        /*0020*/ 	.byte	0x03, 0x5f
        /*0022*/ 	.short	0x0101


	//----- nvinfo : EIATTR_VRC_CTA_INIT_COUNT
	.align		4
        /*0024*/ 	.byte	0x02, 0x4a
	.zero		1
	.zero		1


	//----- nvinfo : EIATTR_EXIT_INSTR_OFFSETS
	.align		4
        /*0028*/ 	.byte	0x04, 0x1c
        /*002a*/ 	.short	(.L_958 - .L_957)


	//   ....[0]....
.L_957:
        /*002c*/ 	.word	0x00000010


	//----- nvinfo : EIATTR_MAX_THREADS
	.align		4
.L_958:
        /*0030*/ 	.byte	0x04, 0x05
        /*0032*/ 	.short	(.L_960 - .L_959)
.L_959:
        /*0034*/ 	.word	0x00000100
        /*0038*/ 	.word	0x00000001
        /*003c*/ 	.word	0x00000001


	//----- nvinfo : EIATTR_CBANK_PARAM_SIZE
	.align		4
.L_960:
        /*0040*/ 	.byte	0x03, 0x19
        /*0042*/ 	.short	0x0290


	//----- nvinfo : EIATTR_PARAM_CBANK
	.align		4
        /*0044*/ 	.byte	0x04, 0x0a
        /*0046*/ 	.short	(.L_962 - .L_961)
	.align		4
.L_961:
        /*0048*/ 	.word	index@(.nv.constant0._ZN7cutlass13device_kernelIN5flash19enable_sm80_to_sm89INS1_16FlashAttnBwdSm80INS1_25CollectiveMainloopBwdSm80ILi2ELi2EN4cute5tupleIJNS5_1CILi64EEENS7_ILi128EEES9_EEENS_10bfloat16_tEfNS_4arch4Sm80ELb1ELb0ELb0ELb1ELb1ELb0ELb0ELb0ELi2ELi2ELi2ELi2ELb0EEENS1_24CollectiveEpilogueBwdGQAISA_fSD_Li256ELb1ELb1EEENS1_25SingleTileBwdLPTSchedulerILb1ELi128ELb1EEEEEEEEEvNT_6ParamsE)
        /*004c*/ 	.short	0x0380
        /*004e*/ 	.short	0x0290


	//----- nvinfo : EIATTR_SW_WAR
	.align		4
.L_962:
        /*0050*/ 	.byte	0x04, 0x36
        /*0052*/ 	.short	(.L_964 - .L_963)
.L_963:
        /*0054*/ 	.word	0x00000008
.L_964:


//--------------------- .nv.info._ZN7cutlass13device_kernelIN5flash22FlashAttnBwdPreprocessIN4cute5tupleIJNS3_1CILi64EEENS5_ILi128EEEEEENS_10bfloat16_tEfNS_4arch4Sm80ELb1ELb1EEEEEvNT_6ParamsE --------------------------
	.section	.nv.info._ZN7cutlass13device_kernelIN5flash22FlashAttnBwdPreprocessIN4cute5tupleIJNS3_1CILi64EEENS5_ILi128EEEEEENS_10bfloat16_tEfNS_4arch4Sm80ELb1ELb1EEEEEvNT_6ParamsE,"",@"SHT_CUDA_INFO"
	.sectionflags	@""
	.align	4


	//----- nvinfo : EIATTR_CUDA_API_VERSION
	.align		4
        /*0000*/ 	.byte	0x04, 0x37
        /*0002*/ 	.short	(.L_966 - .L_965)
.L_965:
        /*0004*/ 	.word	0x00000082


	//----- nvinfo : EIATTR_KPARAM_INFO
	.align		4
.L_966:
        /*0008*/ 	.byte	0x04, 0x17
        /*000a*/ 	.short	(.L_968 - .L_967)
.L_967:
        /*000c*/ 	.word	0x00000000
        /*0010*/ 	.short	0x0000
        /*0012*/ 	.short	0x0000
        /*0014*/ 	.byte	0x00, 0xf0, 0xc1, 0x03


	//----- nvinfo : EIATTR_SPARSE_MMA_MASK
	.align		4
.L_968:
        /*0018*/ 	.byte	0x03, 0x50
        /*001a*/ 	.short	0x0000


	//----- nvinfo : EIATTR_MAXREG_COUNT
	.align		4
        /*001c*/ 	.byte	0x03, 0x1b
        /*001e*/ 	.short	0x0080


	//----- nvinfo : EIATTR_MERCURY_ISA_VERSION
	.align		4
        /*0020*/ 	.byte	0x03, 0x5f
        /*0022*/ 	.short	0x0101


	//----- nvinfo : EIATTR_COOP_GROUP_MASK_REGIDS
	.align		4
        /*0024*/ 	.byte	0x04, 0x29
        /*0026*/ 	.short	(.L_970 - .L_969)


	//   ....[0]....
.L_969:
        /*0028*/ 	.word	0xffffffff


	//   ....[1]....
        /*002c*/ 	.word	0xffffffff


	//   ....[2]....
        /*0030*/ 	.word	0xffffffff


	//   ....[3]....
        /*0034*/ 	.word	0xffffffff


	//   ....[4]....
        /*0038*/ 	.word	0xffffffff


	//   ....[5]....
        /*003c*/ 	.word	0xffffffff


	//   ....[6]....
        /*0040*/ 	.word	0xffffffff


	//   ....[7]....
        /*0044*/ 	.word	0xffffffff


	//   ....[8]....
        /*0048*/ 	.word	0xffffffff


	//   ....[9]....
        /*004c*/ 	.word	0xffffffff


	//   ....[10]....
        /*0050*/ 	.word	0xffffffff


	//   ....[11]....
        /*0054*/ 	.word	0xffffffff


	//   ....[12]....
        /*0058*/ 	.word	0xffffffff


	//   ....[13]....
        /*005c*/ 	.word	0xffffffff


	//   ....[14]....
        /*0060*/ 	.word	0xffffffff


	//   ....[15]....
        /*0064*/ 	.word	0xffffffff


	//----- nvinfo : EIATTR_COOP_GROUP_INSTR_OFFSETS
	.align		4
.L_970:
        /*0068*/ 	.byte	0x04, 0x28
        /*006a*/ 	.short	(.L_972 - .L_971)


	//   ....[0]....
.L_971:
        /*006c*/ 	.word	0x00001220


	//   ....[1]....
        /*0070*/ 	.word	0x00001240


	//   ....[2]....
        /*0074*/ 	.word	0x00001250


	//   ....[3]....
        /*0078*/ 	.word	0x00001260


	//   ....[4]....
        /*007c*/ 	.word	0x00001290


	//   ....[5]....
        /*0080*/ 	.word	0x000012c0


	//   ....[6]....
        /*0084*/ 	.word	0x000012d0


	//   ....[7]....
        /*0088*/ 	.word	0x000012e0


	//   ....[8]....
        /*008c*/ 	.word	0x00001300


	//   ....[9]....
        /*0090*/ 	.word	0x00001340


	//   ....[10]....
        /*0094*/ 	.word	0x00001350


	//   ....[11]....
        /*0098*/ 	.word	0x00001360


	//   ....[12]....
        /*009c*/ 	.word	0x000013c0


	//   ....[13]....
        /*00a0*/ 	.word	0x00001400


	//   ....[14]....
        /*00a4*/ 	.word	0x00001430


	//   ....[15]....
        /*00a8*/ 	.word	0x00001440


	//----- nvinfo : EIATTR_VRC_CTA_INIT_COUNT
	.align		4
.L_972:
        /*00ac*/ 	.byte	0x02, 0x4a
	.zero		1
	.zero		1


	//----- nvinfo : EIATTR_EXIT_INSTR_OFFSETS
	.align		4
        /*00b0*/ 	.byte	0x04, 0x1c
        /*00b2*/ 	.short	(.L_974 - .L_973)


	//   ....[0]....
.L_973:
        /*00b4*/ 	.word	0x00000280


	//   ....[1]....
        /*00b8*/ 	.word	0x00001970


	//   ....[2]....
        /*00bc*/ 	.word	0x000019f0


	//----- nvinfo : EIATTR_MAX_THREADS
	.align		4
.L_974:
        /*00c0*/ 	.byte	0x04, 0x05
        /*00c2*/ 	.short	(.L_976 - .L_975)
.L_975:
        /*00c4*/ 	.word	0x00000100
        /*00c8*/ 	.word	0x00000001
        /*00cc*/ 	.word	0x00000001


	//----- nvinfo : EIATTR_CRS_STACK_SIZE
	.align		4
.L_976:
        /*00d0*/ 	.byte	0x04, 0x1e
        /*00d2*/ 	.short	(.L_978 - .L_977)
.L_977:
        /*00d4*/ 	.word	0x00000000


	//----- nvinfo : EIATTR_CBANK_PARAM_SIZE
	.align		4
.L_978:
        /*00d8*/ 	.byte	0x03, 0x19
        /*00da*/ 	.short	0x00f0


	//----- nvinfo : EIATTR_PARAM_CBANK
	.align		4
        /*00dc*/ 	.byte	0x04, 0x0a
        /*00de*/ 	.short	(.L_980 - .L_979)
	.align		4
.L_979:
        /*00e0*/ 	.word	index@(.nv.constant0._ZN7cutlass13device_kernelIN5flash22FlashAttnBwdPreprocessIN4cute5tupleIJNS3_1CILi64EEENS5_ILi128EEEEEENS_10bfloat16_tEfNS_4arch4Sm80ELb1ELb1EEEEEvNT_6ParamsE)
        /*00e4*/ 	.short	0x0380
        /*00e6*/ 	.short	0x00f0


	//----- nvinfo : EIATTR_SW_WAR
	.align		4
.L_980:
        /*00e8*/ 	.byte	0x04, 0x36
        /*00ea*/ 	.short	(.L_982 - .L_981)
.L_981:
        /*00ec*/ 	.word	0x00000008
.L_982:


//--------------------- .nv.callgraph             --------------------------
	.section	.nv.callgraph,"",@"SHT_CUDA_CALLGRAPH"
	.align	4
	.sectionentsize	8
	.align		4
        /*0000*/ 	.word	0x00000000
	.align		4
        /*0004*/ 	.word	0xffffffff
	.align		4
        /*0008*/ 	.word	0x00000000
	.align		4
        /*000c*/ 	.word	0xfffffffe
	.align		4
        /*0010*/ 	.word	0x00000000
	.align		4
        /*0014*/ 	.word	0xfffffffd
	.align		4
        /*0018*/ 	.word	0x00000000
	.align		4
        /*001c*/ 	.word	0xfffffffc


//--------------------- .nv.constant4             --------------------------
	.section	.nv.constant4,"a",@progbits
	.align	8
	.align		8
.nv.constant4:
        /*0000*/ 	.dword	_ZN66_INTERNAL_2af2d375_30_flash_bwd_hdim128_bf16_sm80_cu_49158569_28474cuda3std3__45__cpo5beginE
	.align		8
        /*0008*/ 	.dword	_ZN66_INTERNAL_2af2d375_30_flash_bwd_hdim128_bf16_sm80_cu_49158569_28474cuda3std3__45__cpo3endE
	.align		8
        /*0010*/ 	.dword	_ZN66_INTERNAL_2af2d375_30_flash_bwd_hdim128_bf16_sm80_cu_49158569_28474cuda3std3__45__cpo6cbeginE
	.align		8
        /*0018*/ 	.dword	_ZN66_INTERNAL_2af2d375_30_flash_bwd_hdim128_bf16_sm80_cu_49158569_28474cuda3std3__45__cpo4cendE
	.align		8
        /*0020*/ 	.dword	_ZN66_INTERNAL_2af2d375_30_flash_bwd_hdim128_bf16_sm80_cu_49158569_28474cuda3std3__468_GLOBAL__N__2af2d375_30_flash_bwd_hdim128_bf16_sm80_cu_49158569_28476ignoreE
	.align		8
        /*0028*/ 	.dword	_ZN66_INTERNAL_2af2d375_30_flash_bwd_hdim128_bf16_sm80_cu_49158569_28474cuda3std3__419piecewise_constructE
	.align		8
        /*0030*/ 	.dword	_ZN66_INTERNAL_2af2d375_30_flash_bwd_hdim128_bf16_sm80_cu_49158569_28474cuda3std3__48in_placeE
	.align		8
        /*0038*/ 	.dword	_ZN66_INTERNAL_2af2d375_30_flash_bwd_hdim128_bf16_sm80_cu_49158569_28474cuda3std6ranges3__45__cpo4swapE
	.align		8
        /*0040*/ 	.dword	_ZN66_INTERNAL_2af2d375_30_flash_bwd_hdim128_bf16_sm80_cu_49158569_28474cuda3std6ranges3__45__cpo9iter_moveE
	.align		8
        /*0048*/ 	.dword	_ZN66_INTERNAL_2af2d375_30_flash_bwd_hdim128_bf16_sm80_cu_49158569_28474cute7productE
	.align		8
        /*0050*/ 	.dword	_ZN66_INTERNAL_2af2d375_30_flash_bwd_hdim128_bf16_sm80_cu_49158569_28474cute1_E


//--------------------- .text._ZN7cutlass13device_kernelIN5flash19enable_sm80_to_sm89INS1_16FlashAttnBwdSm80INS1_25CollectiveMainloopBwdSm80ILi2ELi1EN4cute5tupleIJNS5_1CILi64EEENS7_ILi96EEENS7_ILi128EEEEEENS_10bfloat16_tEfNS_4arch4Sm80ELb0ELb0ELb0ELb0ELb0ELb0ELb0ELb0ELi2ELi2ELi2ELi2ELb1EEENS1_21CollectiveEpilogueBwdISB_SC_SE_Li256ELb0ELb0ELi4EEENS1_19SingleTileSchedulerILb0ELb0ELb0ELi96EEEEEEEEEvNT_6ParamsE --------------------------
	.section	.text._ZN7cutlass13device_kernelIN5flash19enable_sm80_to_sm89INS1_16FlashAttnBwdSm80INS1_25CollectiveMainloopBwdSm80ILi2ELi1EN4cute5tupleIJNS5_1CILi64EEENS7_ILi96EEENS7_ILi128EEEEEENS_10bfloat16_tEfNS_4arch4Sm80ELb0ELb0ELb0ELb0ELb0ELb0ELb0ELb0ELi2ELi2ELi2ELi2ELb1EEENS1_21CollectiveEpilogueBwdISB_SC_SE_Li256ELb0ELb0ELi4EEENS1_19SingleTileSchedulerILb0ELb0ELb0ELi96EEEEEEEEEvNT_6ParamsE,"ax",@progbits
	.align	128
.text._ZN7cutlass13device_kernelIN5flash19enable_sm80_to_sm89INS1_16FlashAttnBwdSm80INS1_25CollectiveMainloopBwdSm80ILi2ELi1EN4cute5tupleIJNS5_1CILi64EEENS7_ILi96EEENS7_ILi128EEEEEENS_10bfloat16_tEfNS_4arch4Sm80ELb0ELb0ELb0ELb0ELb0ELb0ELb0ELb0ELi2ELi2ELi2ELi2ELb1EEENS1_21CollectiveEpilogueBwdISB_SC_SE_Li256ELb0ELb0ELi4EEENS1_19SingleTileSchedulerILb0ELb0ELb0ELi96EEEEEEEEEvNT_6ParamsE:
        .type           _ZN7cutlass13device_kernelIN5flash19enable_sm80_to_sm89INS1_16FlashAttnBwdSm80INS1_25CollectiveMainloopBwdSm80ILi2ELi1EN4cute5tupleIJNS5_1CILi64EEENS7_ILi96EEENS7_ILi128EEEEEENS_10bfloat16_tEfNS_4arch4Sm80ELb0ELb0ELb0ELb0ELb0ELb0ELb0ELb0ELi2ELi2ELi2ELi2ELb1EEENS1_21CollectiveEpilogueBwdISB_SC_SE_Li256ELb0ELb0ELi4EEENS1_19SingleTileSchedulerILb0ELb0ELb0ELi96EEEEEEEEEvNT_6ParamsE,@function
        .size           _ZN7cutlass13device_kernelIN5flash19enable_sm80_to_sm89INS1_16FlashAttnBwdSm80INS1_25CollectiveMainloopBwdSm80ILi2ELi1EN4cute5tupleIJNS5_1CILi64EEENS7_ILi96EEENS7_ILi128EEEEEENS_10bfloat16_tEfNS_4arch4Sm80ELb0ELb0ELb0ELb0ELb0ELb0ELb0ELb0ELi2ELi2ELi2ELi2ELb1EEENS1_21CollectiveEpilogueBwdISB_SC_SE_Li256ELb0ELb0ELi4EEENS1_19SingleTileSchedulerILb0ELb0ELb0ELi96EEEEEEEEEvNT_6ParamsE,(.L_x_107 - _ZN7cutlass13device_kernelIN5flash19enable_sm80_to_sm89INS1_16FlashAttnBwdSm80INS1_25CollectiveMainloopBwdSm80ILi2ELi1EN4cute5tupleIJNS5_1CILi64EEENS7_ILi96EEENS7_ILi128EEEEEENS_10bfloat16_tEfNS_4arch4Sm80ELb0ELb0ELb0ELb0ELb0ELb0ELb0ELb0ELi2ELi2ELi2ELi2ELb1EEENS1_21CollectiveEpilogueBwdISB_SC_SE_Li256ELb0ELb0ELi4EEENS1_19SingleTileSchedulerILb0ELb0ELb0ELi96EEEEEEEEEvNT_6ParamsE)
        .other          _ZN7cutlass13device_kernelIN5flash19enable_sm80_to_sm89INS1_16FlashAttnBwdSm80INS1_25CollectiveMainloopBwdSm80ILi2ELi1EN4cute5tupleIJNS5_1CILi64EEENS7_ILi96EEENS7_ILi128EEEEEENS_10bfloat16_tEfNS_4arch4Sm80ELb0ELb0ELb0ELb0ELb0ELb0ELb0ELb0ELi2ELi2ELi2ELi2ELb1EEENS1_21CollectiveEpilogueBwdISB_SC_SE_Li256ELb0ELb0ELi4EEENS1_19SingleTileSchedulerILb0ELb0ELb0ELi96EEEEEEEEEvNT_6ParamsE,@"STO_CUDA_ENTRY STV_DEFAULT"
_ZN7cutlass13device_kernelIN5flash19enable_sm80_to_sm89INS1_16FlashAttnBwdSm80INS1_25CollectiveMainloopBwdSm80ILi2ELi1EN4cute5tupleIJNS5_1CILi64EEENS7_ILi96EEENS7_ILi128EEEEEENS_10bfloat16_tEfNS_4arch4Sm80ELb0ELb0ELb0ELb0ELb0ELb0ELb0ELb0ELi2ELi2ELi2ELi2ELb1EEENS1_21CollectiveEpilogueBwdISB_SC_SE_Li256ELb0ELb0ELi4EEENS1_19SingleTileSchedulerILb0ELb0ELb0ELi96EEEEEEEEEvNT_6ParamsE:
[----:B------:R-:W-:Y:S01]  /*0000*/  LDC R1, c[0x0][0x37c] ;  /* 0x0000df00ff017b82 */ /* 0x000fe20000000800 */
[----:B------:R-:W-:Y:S05]  /*0010*/  EXIT ;  /* 0x000000000000794d */ /* 0x000fea0003800000 */
.L_x_0:
[----:B------:R-:W-:-:S00]  /*0020*/  BRA `(.L_x_0) ;  /* 0xfffffffc00fc7947 */ /* 0x000fc0000383ffff */
[----:B------:R-:W-:-:S00]  /*0030*/  NOP ;  /* 0x0000000000007918 */ /* 0x000fc00000000000 */
        /* <DEDUP_REMOVED lines=12> */
.L_x_107:


//--------------------- .text._ZN7cutlass13device_kernelIN5flash19enable_sm80_to_sm89INS1_16FlashAttnBwdSm80INS1_25CollectiveMainloopBwdSm80ILi2ELi1EN4cute5tupleIJNS5_1CILi64EEENS7_ILi96EEENS7_ILi128EEEEEENS_10bfloat16_tEfNS_4arch4Sm80ELb0ELb0ELb0ELb0ELb1ELb0ELb0ELb0ELi2ELi2ELi2ELi2ELb1EEENS1_21CollectiveEpilogueBwdISB_SC_SE_Li256ELb0ELb0ELi4EEENS1_19SingleTileSchedulerILb0ELb0ELb0ELi96EEEEEEEEEvNT_6ParamsE --------------------------
	.section	.text._ZN7cutlass13device_kernelIN5flash19enable_sm80_to_sm89INS1_16FlashAttnBwdSm80INS1_25CollectiveMainloopBwdSm80ILi2ELi1EN4cute5tupleIJNS5_1CILi64EEENS7_ILi96EEENS7_ILi128EEEEEENS_10bfloat16_tEfNS_4arch4Sm80ELb0ELb0ELb0ELb0ELb1ELb0ELb0ELb0ELi2ELi2ELi2ELi2ELb1EEENS1_21CollectiveEpilogueBwdISB_SC_SE_Li256ELb0ELb0ELi4EEENS1_19SingleTileSchedulerILb0ELb0ELb0ELi96EEEEEEEEEvNT_6ParamsE,"ax",@progbits
	.align	128
.text._ZN7cutlass13device_kernelIN5flash19enable_sm80_to_sm89INS1_16FlashAttnBwdSm80INS1_25CollectiveMainloopBwdSm80ILi2ELi1EN4cute5tupleIJNS5_1CILi64EEENS7_ILi96EEENS7_ILi128EEEEEENS_10bfloat16_tEfNS_4arch4Sm80ELb0ELb0ELb0ELb0ELb1ELb0ELb0ELb0ELi2ELi2ELi2ELi2ELb1EEENS1_21CollectiveEpilogueBwdISB_SC_SE_Li256ELb0ELb0ELi4EEENS1_19SingleTileSchedulerILb0ELb0ELb0ELi96EEEEEEEEEvNT_6ParamsE:
        .type           _ZN7cutlass13device_kernelIN5flash19enable_sm80_to_sm89INS1_16FlashAttnBwdSm80INS1_25CollectiveMainloopBwdSm80ILi2ELi1EN4cute5tupleIJNS5_1CILi64EEENS7_ILi96EEENS7_ILi128EEEEEENS_10bfloat16_tEfNS_4arch4Sm80ELb0ELb0ELb0ELb0ELb1ELb0ELb0ELb0ELi2ELi2ELi2ELi2ELb1EEENS1_21CollectiveEpilogueBwdISB_SC_SE_Li256ELb0ELb0ELi4EEENS1_19SingleTileSchedulerILb0ELb0ELb0ELi96EEEEEEEEEvNT_6ParamsE,@function
        .size           _ZN7cutlass13device_kernelIN5flash19enable_sm80_to_sm89INS1_16FlashAttnBwdSm80INS1_25CollectiveMainloopBwdSm80ILi2ELi1EN4cute5tupleIJNS5_1CILi64EEENS7_ILi96EEENS7_ILi128EEEEEENS_10bfloat16_tEfNS_4arch4Sm80ELb0ELb0ELb0ELb0ELb1ELb0ELb0ELb0ELi2ELi2ELi2ELi2ELb1EEENS1_21CollectiveEpilogueBwdISB_SC_SE_Li256ELb0ELb0ELi4EEENS1_19SingleTileSchedulerILb0ELb0ELb0ELi96EEEEEEEEEvNT_6ParamsE,(.L_x_108 - _ZN7cutlass13device_kernelIN5flash19enable_sm80_to_sm89INS1_16FlashAttnBwdSm80INS1_25CollectiveMainloopBwdSm80ILi2ELi1EN4cute5tupleIJNS5_1CILi64EEENS7_ILi96EEENS7_ILi128EEEEEENS_10bfloat16_tEfNS_4arch4Sm80ELb0ELb0ELb0ELb0ELb1ELb0ELb0ELb0ELi2ELi2ELi2ELi2ELb1EEENS1_21CollectiveEpilogueBwdISB_SC_SE_Li256ELb0ELb0ELi4EEENS1_19SingleTileSchedulerILb0ELb0ELb0ELi96EEEEEEEEEvNT_6ParamsE)
        .other          _ZN7cutlass13device_kernelIN5flash19enable_sm80_to_sm89INS1_16FlashAttnBwdSm80INS1_25CollectiveMainloopBwdSm80ILi2ELi1EN4cute5tupleIJNS5_1CILi64EEENS7_ILi96EEENS7_ILi128EEEEEENS_10bfloat16_tEfNS_4arch4Sm80ELb0ELb0ELb0ELb0ELb1ELb0ELb0ELb0ELi2ELi2ELi2ELi2ELb1EEENS1_21CollectiveEpilogueBwdISB_SC_SE_Li256ELb0ELb0ELi4EEENS1_19SingleTileSchedulerILb0ELb0ELb0ELi96EEEEEEEEEvNT_6ParamsE,@"STO_CUDA_ENTRY STV_DEFAULT"
_ZN7cutlass13device_kernelIN5flash19enable_sm80_to_sm89INS1_16FlashAttnBwdSm80INS1_25CollectiveMainloopBwdSm80ILi2ELi1EN4cute5tupleIJNS5_1CILi64EEENS7_ILi96EEENS7_ILi128EEEEEENS_10bfloat16_tEfNS_4arch4Sm80ELb0ELb0ELb0ELb0ELb1ELb0ELb0ELb0ELi2ELi2ELi2ELi2ELb1EEENS1_21CollectiveEpilogueBwdISB_SC_SE_Li256ELb0ELb0ELi4EEENS1_19SingleTileSchedulerILb0ELb0ELb0ELi96EEEEEEEEEvNT_6ParamsE:
[----:B------:R-:W-:Y:S01]  /*0000*/  LDC R1, c[0x0][0x37c] ;  /* 0x0000df00ff017b82 */ /* 0x000fe20000000800 */
[----:B------:R-:W-:Y:S05]  /*0010*/  EXIT ;  /* 0x000000000000794d */ /* 0x000fea0003800000 */
.L_x_1:
        /* <DEDUP_REMOVED lines=14> */
.L_x_108:


//--------------------- .text._ZN7cutlass13device_kernelIN5flash19enable_sm80_to_sm89INS1_16FlashAttnBwdSm80INS1_25CollectiveMainloopBwdSm80ILi2ELi1EN4cute5tupleIJNS5_1CILi64EEENS7_ILi96EEENS7_ILi128EEEEEENS_10bfloat16_tEfNS_4arch4Sm80ELb0ELb0ELb0ELb0ELb0ELb0ELb0ELb0ELi2ELi2ELi2ELi2ELb1EEENS1_24CollectiveEpilogueBwdGQAISB_fSE_Li256ELb0ELb0EEENS1_19SingleTileSchedulerILb0ELb0ELb0ELi96EEEEEEEEEvNT_6ParamsE --------------------------
	.section	.text._ZN7cutlass13device_kernelIN5flash19enable_sm80_to_sm89INS1_16FlashAttnBwdSm80INS1_25CollectiveMainloopBwdSm80ILi2ELi1EN4cute5tupleIJNS5_1CILi64EEENS7_ILi96EEENS7_ILi128EEEEEENS_10bfloat16_tEfNS_4arch4Sm80ELb0ELb0ELb0ELb0ELb0ELb0ELb0ELb0ELi2ELi2ELi2ELi2ELb1EEENS1_24CollectiveEpilogueBwdGQAISB_fSE_Li256ELb0ELb0EEENS1_19SingleTileSchedulerILb0ELb0ELb0ELi96EEEEEEEEEvNT_6ParamsE,"ax",@progbits
	.align	128
.text._ZN7cutlass13device_kernelIN5flash19enable_sm80_to_sm89INS1_16FlashAttnBwdSm80INS1_25CollectiveMainloopBwdSm80ILi2ELi1EN4cute5tupleIJNS5_1CILi64EEENS7_ILi96EEENS7_ILi128EEEEEENS_10bfloat16_tEfNS_4arch4Sm80ELb0ELb0ELb0ELb0ELb0ELb0ELb0ELb0ELi2ELi2ELi2ELi2ELb1EEENS1_24CollectiveEpilogueBwdGQAISB_fSE_Li256ELb0ELb0EEENS1_19SingleTileSchedulerILb0ELb0ELb0ELi96EEEEEEEEEvNT_6ParamsE:
        .type           _ZN7cutlass13device_kernelIN5flash19enable_sm80_to_sm89INS1_16FlashAttnBwdSm80INS1_25CollectiveMainloopBwdSm80ILi2ELi1EN4cute5tupleIJNS5_1CILi64EEENS7_ILi96EEENS7_ILi128EEEEEENS_10bfloat16_tEfNS_4arch4Sm80ELb0ELb0ELb0ELb0ELb0ELb0ELb0ELb0ELi2ELi2ELi2ELi2ELb1EEENS1_24CollectiveEpilogueBwdGQAISB_fSE_Li256ELb0ELb0EEENS1_19SingleTileSchedulerILb0ELb0ELb0ELi96EEEEEEEEEvNT_6ParamsE,@function
        .size           _ZN7cutlass13device_kernelIN5flash19enable_sm80_to_sm89INS1_16FlashAttnBwdSm80INS1_25CollectiveMainloopBwdSm80ILi2ELi1EN4cute5tupleIJNS5_1CILi64EEENS7_ILi96EEENS7_ILi128EEEEEENS_10bfloat16_tEfNS_4arch4Sm80ELb0ELb0ELb0ELb0ELb0ELb0ELb0ELb0ELi2ELi2ELi2ELi2ELb1EEENS1_24CollectiveEpilogueBwdGQAISB_fSE_Li256ELb0ELb0EEENS1_19SingleTileSchedulerILb0ELb0ELb0ELi96EEEEEEEEEvNT_6ParamsE,(.L_x_109 - _ZN7cutlass13device_kernelIN5flash19enable_sm80_to_sm89INS1_16FlashAttnBwdSm80INS1_25CollectiveMainloopBwdSm80ILi2ELi1EN4cute5tupleIJNS5_1CILi64EEENS7_ILi96EEENS7_ILi128EEEEEENS_10bfloat16_tEfNS_4arch4Sm80ELb0ELb0ELb0ELb0ELb0ELb0ELb0ELb0ELi2ELi2ELi2ELi2ELb1EEENS1_24CollectiveEpilogueBwdGQAISB_fSE_Li256ELb0ELb0EEENS1_19SingleTileSchedulerILb0ELb0ELb0ELi96EEEEEEEEEvNT_6ParamsE)
        .other          _ZN7cutlass13device_kernelIN5flash19enable_sm80_to_sm89INS1_16FlashAttnBwdSm80INS1_25CollectiveMainloopBwdSm80ILi2ELi1EN4cute5tupleIJNS5_1CILi64EEENS7_ILi96EEENS7_ILi128EEEEEENS_10bfloat16_tEfNS_4arch4Sm80ELb0ELb0ELb0ELb0ELb0ELb0ELb0ELb0ELi2ELi2ELi2ELi2ELb1EEENS1_24CollectiveEpilogueBwdGQAISB_fSE_Li256ELb0ELb0EEENS1_19SingleTileSchedulerILb0ELb0ELb0ELi96EEEEEEEEEvNT_6ParamsE,@"STO_CUDA_ENTRY STV_DEFAULT"
_ZN7cutlass13device_kernelIN5flash19enable_sm80_to_sm89INS1_16FlashAttnBwdSm80INS1_25CollectiveMainloopBwdSm80ILi2ELi1EN4cute5tupleIJNS5_1CILi64EEENS7_ILi96EEENS7_ILi128EEEEEENS_10bfloat16_tEfNS_4arch4Sm80ELb0ELb0ELb0ELb0ELb0ELb0ELb0ELb0ELi2ELi2ELi2ELi2ELb1EEENS1_24CollectiveEpilogueBwdGQAISB_fSE_Li256ELb0ELb0EEENS1_19SingleTileSchedulerILb0ELb0ELb0ELi96EEEEEEEEEvNT_6ParamsE:
[----:B------:R-:W-:Y:S01]  /*0000*/  LDC R1, c[0x0][0x37c] ;  /* 0x0000df00ff017b82 */ /* 0x000fe20000000800 */
[----:B------:R-:W-:Y:S05]  /*0010*/  EXIT ;  /* 0x000000000000794d */ /* 0x000fea0003800000 */
.L_x_2:
        /* <DEDUP_REMOVED lines=14> */
.L_x_109:


//--------------------- .text._ZN7cutlass13device_kernelIN5flash19enable_sm80_to_sm89INS1_16FlashAttnBwdSm80INS1_25CollectiveMainloopBwdSm80ILi2ELi1EN4cute5tupleIJNS5_1CILi64EEENS7_ILi96EEENS7_ILi128EEEEEENS_10bfloat16_tEfNS_4arch4Sm80ELb0ELb0ELb0ELb0ELb1ELb0ELb0ELb0ELi2ELi2ELi2ELi2ELb1EEENS1_24CollectiveEpilogueBwdGQAISB_fSE_Li256ELb0ELb1EEENS1_19SingleTileSchedulerILb0ELb0ELb0ELi96EEEEEEEEEvNT_6ParamsE --------------------------
	.section	.text._ZN7cutlass13device_kernelIN5flash19enable_sm80_to_sm89INS1_16FlashAttnBwdSm80INS1_25CollectiveMainloopBwdSm80ILi2ELi1EN4cute5tupleIJNS5_1CILi64EEENS7_ILi96EEENS7_ILi128EEEEEENS_10bfloat16_tEfNS_4arch4Sm80ELb0ELb0ELb0ELb0ELb1ELb0ELb0ELb0ELi2ELi2ELi2ELi2ELb1EEENS1_24CollectiveEpilogueBwdGQAISB_fSE_Li256ELb0ELb1EEENS1_19SingleTileSchedulerILb0ELb0ELb0ELi96EEEEEEEEEvNT_6ParamsE,"ax",@progbits
	.align	128
.text._ZN7cutlass13device_kernelIN5flash19enable_sm80_to_sm89INS1_16FlashAttnBwdSm80INS1_25CollectiveMainloopBwdSm80ILi2ELi1EN4cute5tupleIJNS5_1CILi64EEENS7_ILi96EEENS7_ILi128EEEEEENS_10bfloat16_tEfNS_4arch4Sm80ELb0ELb0ELb0ELb0ELb1ELb0ELb0ELb0ELi2ELi2ELi2ELi2ELb1EEENS1_24CollectiveEpilogueBwdGQAISB_fSE_Li256ELb0ELb1EEENS1_19SingleTileSchedulerILb0ELb0ELb0ELi96EEEEEEEEEvNT_6ParamsE:
        .type           _ZN7cutlass13device_kernelIN5flash19enable_sm80_to_sm89INS1_16FlashAttnBwdSm80INS1_25CollectiveMainloopBwdSm80ILi2ELi1EN4cute5tupleIJNS5_1CILi64EEENS7_ILi96EEENS7_ILi128EEEEEENS_10bfloat16_tEfNS_4arch4Sm80ELb0ELb0ELb0ELb0ELb1ELb0ELb0ELb0ELi2ELi2ELi2ELi2ELb1EEENS1_24CollectiveEpilogueBwdGQAISB_fSE_Li256ELb0ELb1EEENS1_19SingleTileSchedulerILb0ELb0ELb0ELi96EEEEEEEEEvNT_6ParamsE,@function
        .size           _ZN7cutlass13device_kernelIN5flash19enable_sm80_to_sm89INS1_16FlashAttnBwdSm80INS1_25CollectiveMainloopBwdSm80ILi2ELi1EN4cute5tupleIJNS5_1CILi64EEENS7_ILi96EEENS7_ILi128EEEEEENS_10bfloat16_tEfNS_4arch4Sm80ELb0ELb0ELb0ELb0ELb1ELb0ELb0ELb0ELi2ELi2ELi2ELi2ELb1EEENS1_24CollectiveEpilogueBwdGQAISB_fSE_Li256ELb0ELb1EEENS1_19SingleTileSchedulerILb0ELb0ELb0ELi96EEEEEEEEEvNT_6ParamsE,(.L_x_110 - _ZN7cutlass13device_kernelIN5flash19enable_sm80_to_sm89INS1_16FlashAttnBwdSm80INS1_25CollectiveMainloopBwdSm80ILi2ELi1EN4cute5tupleIJNS5_1CILi64EEENS7_ILi96EEENS7_ILi128EEEEEENS_10bfloat16_tEfNS_4arch4Sm80ELb0ELb0ELb0ELb0ELb1ELb0ELb0ELb0ELi2ELi2ELi2ELi2ELb1EEENS1_24CollectiveEpilogueBwdGQAISB_fSE_Li256ELb0ELb1EEENS1_19SingleTileSchedulerILb0ELb0ELb0ELi96EEEEEEEEEvNT_6ParamsE)
        .other          _ZN7cutlass13device_kernelIN5flash19enable_sm80_to_sm89INS1_16FlashAttnBwdSm80INS1_25CollectiveMainloopBwdSm80ILi2ELi1EN4cute5tupleIJNS5_1CILi64EEENS7_ILi96EEENS7_ILi128EEEEEENS_10bfloat16_tEfNS_4arch4Sm80ELb0ELb0ELb0ELb0ELb1ELb0ELb0ELb0ELi2ELi2ELi2ELi2ELb1EEENS1_24CollectiveEpilogueBwdGQAISB_fSE_Li256ELb0ELb1EEENS1_19SingleTileSchedulerILb0ELb0ELb0ELi96EEEEEEEEEvNT_6ParamsE,@"STO_CUDA_ENTRY STV_DEFAULT"
_ZN7cutlass13device_kernelIN5flash19enable_sm80_to_sm89INS1_16FlashAttnBwdSm80INS1_25CollectiveMainloopBwdSm80ILi2ELi1EN4cute5tupleIJNS5_1CILi64EEENS7_ILi96EEENS7_ILi128EEEEEENS_10bfloat16_tEfNS_4arch4Sm80ELb0ELb0ELb0ELb0ELb1ELb0ELb0ELb0ELi2ELi2ELi2ELi2ELb1EEENS1_24CollectiveEpilogueBwdGQAISB_fSE_Li256ELb0ELb1EEENS1_19SingleTileSchedulerILb0ELb0ELb0ELi96EEEEEEEEEvNT_6ParamsE:
[----:B------:R-:W-:Y:S01]  /*0000*/  LDC R1, c[0x0][0x37c] ;  /* 0x0000df00ff017b82 */ /* 0x000fe20000000800 */
[----:B------:R-:W-:Y:S05]  /*0010*/  EXIT ;  /* 0x000000000000794d */ /* 0x000fea0003800000 */
.L_x_3:
        /* <DEDUP_REMOVED lines=14> */
.L_x_110:


//--------------------- .text._ZN7cutlass13device_kernelIN5flash19enable_sm80_to_sm89INS1_16FlashAttnBwdSm80INS1_25CollectiveMainloopBwdSm80ILi2ELi1EN4cute5tupleIJNS5_1CILi64EEENS7_ILi96EEENS7_ILi128EEEEEENS_10bfloat16_tEfNS_4arch4Sm80ELb0ELb0ELb0ELb1ELb0ELb0ELb0ELb0ELi2ELi2ELi2ELi2ELb1EEENS1_21CollectiveEpilogueBwdISB_SC_SE_Li256ELb1ELb0ELi4EEENS1_19SingleTileSchedulerILb1ELb0ELb0ELi96EEEEEEEEEvNT_6ParamsE --------------------------
	.section	.text._ZN7cutlass13device_kernelIN5flash19enable_sm80_to_sm89INS1_16FlashAttnBwdSm80INS1_25CollectiveMainloopBwdSm80ILi2ELi1EN4cute5tupleIJNS5_1CILi64EEENS7_ILi96EEENS7_ILi128EEEEEENS_10bfloat16_tEfNS_4arch4Sm80ELb0ELb0ELb0ELb1ELb0ELb0ELb0ELb0ELi2ELi2ELi2ELi2ELb1EEENS1_21CollectiveEpilogueBwdISB_SC_SE_Li256ELb1ELb0ELi4EEENS1_19SingleTileSchedulerILb1ELb0ELb0ELi96EEEEEEEEEvNT_6ParamsE,"ax",@progbits
	.align	128
.text._ZN7cutlass13device_kernelIN5flash19enable_sm80_to_sm89INS1_16FlashAttnBwdSm80INS1_25CollectiveMainloopBwdSm80ILi2ELi1EN4cute5tupleIJNS5_1CILi64EEENS7_ILi96EEENS7_ILi128EEEEEENS_10bfloat16_tEfNS_4arch4Sm80ELb0ELb0ELb0ELb1ELb0ELb0ELb0ELb0ELi2ELi2ELi2ELi2ELb1EEENS1_21CollectiveEpilogueBwdISB_SC_SE_Li256ELb1ELb0ELi4EEENS1_19SingleTileSchedulerILb1ELb0ELb0ELi96EEEEEEEEEvNT_6ParamsE:
        .type           _ZN7cutlass13device_kernelIN5flash19enable_sm80_to_sm89INS1_16FlashAttnBwdSm80INS1_25CollectiveMainloopBwdSm80ILi2ELi1EN4cute5tupleIJNS5_1CILi64EEENS7_ILi96EEENS7_ILi128EEEEEENS_10bfloat16_tEfNS_4arch4Sm80ELb0ELb0ELb0ELb1ELb0ELb0ELb0ELb0ELi2ELi2ELi2ELi2ELb1EEENS1_21CollectiveEpilogueBwdISB_SC_SE_Li256ELb1ELb0ELi4EEENS1_19SingleTileSchedulerILb1ELb0ELb0ELi96EEEEEEEEEvNT_6ParamsE,@function
        .size           _ZN7cutlass13device_kernelIN5flash19enable_sm80_to_sm89INS1_16FlashAttnBwdSm80INS1_25CollectiveMainloopBwdSm80ILi2ELi1EN4cute5tupleIJNS5_1CILi64EEENS7_ILi96EEENS7_ILi128EEEEEENS_10bfloat16_tEfNS_4arch4Sm80ELb0ELb0ELb0ELb1ELb0ELb0ELb0ELb0ELi2ELi2ELi2ELi2ELb1EEENS1_21CollectiveEpilogueBwdISB_SC_SE_Li256ELb1ELb0ELi4EEENS1_19SingleTileSchedulerILb1ELb0ELb0ELi96EEEEEEEEEvNT_6ParamsE,(.L_x_111 - _ZN7cutlass13device_kernelIN5flash19enable_sm80_to_sm89INS1_16FlashAttnBwdSm80INS1_25CollectiveMainloopBwdSm80ILi2ELi1EN4cute5tupleIJNS5_1CILi64EEENS7_ILi96EEENS7_ILi128EEEEEENS_10bfloat16_tEfNS_4arch4Sm80ELb0ELb0ELb0ELb1ELb0ELb0ELb0ELb0ELi2ELi2ELi2ELi2ELb1EEENS1_21CollectiveEpilogueBwdISB_SC_SE_Li256ELb1ELb0ELi4EEENS1_19SingleTileSchedulerILb1ELb0ELb0ELi96EEEEEEEEEvNT_6ParamsE)
        .other          _ZN7cutlass13device_kernelIN5flash19enable_sm80_to_sm89INS1_16FlashAttnBwdSm80INS1_25CollectiveMainloopBwdSm80ILi2ELi1EN4cute5tupleIJNS5_1CILi64EEENS7_ILi96EEENS7_ILi128EEEEEENS_10bfloat16_tEfNS_4arch4Sm80ELb0ELb0ELb0ELb1ELb0ELb0ELb0ELb0ELi2ELi2ELi2ELi2ELb1EEENS1_21CollectiveEpilogueBwdISB_SC_SE_Li256ELb1ELb0ELi4EEENS1_19SingleTileSchedulerILb1ELb0ELb0ELi96EEEEEEEEEvNT_6ParamsE,@"STO_CUDA_ENTRY STV_DEFAULT"
_ZN7cutlass13device_kernelIN5flash19enable_sm80_to_sm89INS1_16FlashAttnBwdSm80INS1_25CollectiveMainloopBwdSm80ILi2ELi1EN4cute5tupleIJNS5_1CILi64EEENS7_ILi96EEENS7_ILi128EEEEEENS_10bfloat16_tEfNS_4arch4Sm80ELb0ELb0ELb0ELb1ELb0ELb0ELb0ELb0ELi2ELi2ELi2ELi2ELb1EEENS1_21CollectiveEpilogueBwdISB_SC_SE_Li256ELb1ELb0ELi4EEENS1_19SingleTileSchedulerILb1ELb0ELb0ELi96EEEEEEEEEvNT_6ParamsE:
[----:B------:R-:W-:Y:S01]  /*0000*/  LDC R1, c[0x0][0x37c] ;  /* 0x0000df00ff017b82 */ /* 0x000fe20000000800 */
[----:B------:R-:W-:Y:S05]  /*0010*/  EXIT ;  /* 0x000000000000794d */ /* 0x000fea0003800000 */
.L_x_4:
        /* <DEDUP_REMOVED lines=14> */
.L_x_111:


//--------------------- .text._ZN7cutlass13device_kernelIN5flash19enable_sm80_to_sm89INS1_16FlashAttnBwdSm80INS1_25CollectiveMainloopBwdSm80ILi2ELi1EN4cute5tupleIJNS5_1CILi64EEENS7_ILi96EEENS7_ILi128EEEEEENS_10bfloat16_tEfNS_4arch4Sm80ELb0ELb0ELb0ELb1ELb1ELb0ELb0ELb0ELi2ELi2ELi2ELi2ELb1EEENS1_21CollectiveEpilogueBwdISB_SC_SE_Li256ELb1ELb0ELi4EEENS1_19SingleTileSchedulerILb1ELb0ELb0ELi96EEEEEEEEEvNT_6ParamsE --------------------------
	.section	.text._ZN7cutlass13device_kernelIN5flash19enable_sm80_to_sm89INS1_16FlashAttnBwdSm80INS1_25CollectiveMainloopBwdSm80ILi2ELi1EN4cute5tupleIJNS5_1CILi64EEENS7_ILi96EEENS7_ILi128EEEEEENS_10bfloat16_tEfNS_4arch4Sm80ELb0ELb0ELb0ELb1ELb1ELb0ELb0ELb0ELi2ELi2ELi2ELi2ELb1EEENS1_21CollectiveEpilogueBwdISB_SC_SE_Li256ELb1ELb0ELi4EEENS1_19SingleTileSchedulerILb1ELb0ELb0ELi96EEEEEEEEEvNT_6ParamsE,"ax",@progbits
	.align	128
.text._ZN7cutlass13device_kernelIN5flash19enable_sm80_to_sm89INS1_16FlashAttnBwdSm80INS1_25CollectiveMainloopBwdSm80ILi2ELi1EN4cute5tupleIJNS5_1CILi64EEENS7_ILi96EEENS7_ILi128EEEEEENS_10bfloat16_tEfNS_4arch4Sm80ELb0ELb0ELb0ELb1ELb1ELb0ELb0ELb0ELi2ELi2ELi2ELi2ELb1EEENS1_21CollectiveEpilogueBwdISB_SC_SE_Li256ELb1ELb0ELi4EEENS1_19SingleTileSchedulerILb1ELb0ELb0ELi96EEEEEEEEEvNT_6ParamsE:
        .type           _ZN7cutlass13device_kernelIN5flash19enable_sm80_to_sm89INS1_16FlashAttnBwdSm80INS1_25CollectiveMainloopBwdSm80ILi2ELi1EN4cute5tupleIJNS5_1CILi64EEENS7_ILi96EEENS7_ILi128EEEEEENS_10bfloat16_tEfNS_4arch4Sm80ELb0ELb0ELb0ELb1ELb1ELb0ELb0ELb0ELi2ELi2ELi2ELi2ELb1EEENS1_21CollectiveEpilogueBwdISB_SC_SE_Li256ELb1ELb0ELi4EEENS1_19SingleTileSchedulerILb1ELb0ELb0ELi96EEEEEEEEEvNT_6ParamsE,@function
        .size           _ZN7cutlass13device_kernelIN5flash19enable_sm80_to_sm89INS1_16FlashAttnBwdSm80INS1_25CollectiveMainloopBwdSm80ILi2ELi1EN4cute5tupleIJNS5_1CILi64EEENS7_ILi96EEENS7_ILi128EEEEEENS_10bfloat16_tEfNS_4arch4Sm80ELb0ELb0ELb0ELb1ELb1ELb0ELb0ELb0ELi2ELi2ELi2ELi2ELb1EEENS1_21CollectiveEpilogueBwdISB_SC_SE_Li256ELb1ELb0ELi4EEENS1_19SingleTileSchedulerILb1ELb0ELb0ELi96EEEEEEEEEvNT_6ParamsE,(.L_x_112 - _ZN7cutlass13device_kernelIN5flash19enable_sm80_to_sm89INS1_16FlashAttnBwdSm80INS1_25CollectiveMainloopBwdSm80ILi2ELi1EN4cute5tupleIJNS5_1CILi64EEENS7_ILi96EEENS7_ILi128EEEEEENS_10bfloat16_tEfNS_4arch4Sm80ELb0ELb0ELb0ELb1ELb1ELb0ELb0ELb0ELi2ELi2ELi2ELi2ELb1EEENS1_21CollectiveEpilogueBwdISB_SC_SE_Li256ELb1ELb0ELi4EEENS1_19SingleTileSchedulerILb1ELb0ELb0ELi96EEEEEEEEEvNT_6ParamsE)
        .other          _ZN7cutlass13device_kernelIN5flash19enable_sm80_to_sm89INS1_16FlashAttnBwdSm80INS1_25CollectiveMainloopBwdSm80ILi2ELi1EN4cute5tupleIJNS5_1CILi64EEENS7_ILi96EEENS7_ILi128EEEEEENS_10bfloat16_tEfNS_4arch4Sm80ELb0ELb0ELb0ELb1ELb1ELb0ELb0ELb0ELi2ELi2ELi2ELi2ELb1EEENS1_21CollectiveEpilogueBwdISB_SC_SE_Li256ELb1ELb0ELi4EEENS1_19SingleTileSchedulerILb1ELb0ELb0ELi96EEEEEEEEEvNT_6ParamsE,@"STO_CUDA_ENTRY STV_DEFAULT"
_ZN7cutlass13device_kernelIN5flash19enable_sm80_to_sm89INS1_16FlashAttnBwdSm80INS1_25CollectiveMainloopBwdSm80ILi2ELi1EN4cute5tupleIJNS5_1CILi64EEENS7_ILi96EEENS7_ILi128EEEEEENS_10bfloat16_tEfNS_4arch4Sm80ELb0ELb0ELb0ELb1ELb1ELb0ELb0ELb0ELi2ELi2ELi2ELi2ELb1EEENS1_21CollectiveEpilogueBwdISB_SC_SE_Li256ELb1ELb0ELi4EEENS1_19SingleTileSchedulerILb1ELb0ELb0ELi96EEEEEEEEEvNT_6ParamsE:
[----:B------:R-:W-:Y:S01]  /*0000*/  LDC R1, c[0x0][0x37c] ;  /* 0x0000df00ff017b82 */ /* 0x000fe20000000800 */
[----:B------:R-:W-:Y:S05]  /*0010*/  EXIT ;  /* 0x000000000000794d */ /* 0x000fea0003800000 */
.L_x_5:
        /* <DEDUP_REMOVED lines=14> */
.L_x_112:


//--------------------- .text._ZN7cutlass13device_kernelIN5flash19enable_sm80_to_sm89INS1_16FlashAttnBwdSm80INS1_25CollectiveMainloopBwdSm80ILi2ELi1EN4cute5tupleIJNS5_1CILi64EEENS7_ILi96EEENS7_ILi128EEEEEENS_10bfloat16_tEfNS_4arch4Sm80ELb0ELb0ELb0ELb1ELb0ELb0ELb0ELb0ELi2ELi2ELi2ELi2ELb1EEENS1_24CollectiveEpilogueBwdGQAISB_fSE_Li256ELb1ELb0EEENS1_19SingleTileSchedulerILb1ELb0ELb0ELi96EEEEEEEEEvNT_6ParamsE --------------------------
	.section	.text._ZN7cutlass13device_kernelIN5flash19enable_sm80_to_sm89INS1_16FlashAttnBwdSm80INS1_25CollectiveMainloopBwdSm80ILi2ELi1EN4cute5tupleIJNS5_1CILi64EEENS7_ILi96EEENS7_ILi128EEEEEENS_10bfloat16_tEfNS_4arch4Sm80ELb0ELb0ELb0ELb1ELb0ELb0ELb0ELb0ELi2ELi2ELi2ELi2ELb1EEENS1_24CollectiveEpilogueBwdGQAISB_fSE_Li256ELb1ELb0EEENS1_19SingleTileSchedulerILb1ELb0ELb0ELi96EEEEEEEEEvNT_6ParamsE,"ax",@progbits
	.align	128
.text._ZN7cutlass13device_kernelIN5flash19enable_sm80_to_sm89INS1_16FlashAttnBwdSm80INS1_25CollectiveMainloopBwdSm80ILi2ELi1EN4cute5tupleIJNS5_1CILi64EEENS7_ILi96EEENS7_ILi128EEEEEENS_10bfloat16_tEfNS_4arch4Sm80ELb0ELb0ELb0ELb1ELb0ELb0ELb0ELb0ELi2ELi2ELi2ELi2ELb1EEENS1_24CollectiveEpilogueBwdGQAISB_fSE_Li256ELb1ELb0EEENS1_19SingleTileSchedulerILb1ELb0ELb0ELi96EEEEEEEEEvNT_6ParamsE:
        .type           _ZN7cutlass13device_kernelIN5flash19enable_sm80_to_sm89INS1_16FlashAttnBwdSm80INS1_25CollectiveMainloopBwdSm80ILi2ELi1EN4cute5tupleIJNS5_1CILi64EEENS7_ILi96EEENS7_ILi128EEEEEENS_10bfloat16_tEfNS_4arch4Sm80ELb0ELb0ELb0ELb1ELb0ELb0ELb0ELb0ELi2ELi2ELi2ELi2ELb1EEENS1_24CollectiveEpilogueBwdGQAISB_fSE_Li256ELb1ELb0EEENS1_19SingleTileSchedulerILb1ELb0ELb0ELi96EEEEEEEEEvNT_6ParamsE,@function
        .size           _ZN7cutlass13device_kernelIN5flash19enable_sm80_to_sm89INS1_16FlashAttnBwdSm80INS1_25CollectiveMainloopBwdSm80ILi2ELi1EN4cute5tupleIJNS5_1CILi64EEENS7_ILi96EEENS7_ILi128EEEEEENS_10bfloat16_tEfNS_4arch4Sm80ELb0ELb0ELb0ELb1ELb0ELb0ELb0ELb0ELi2ELi2ELi2ELi2ELb1EEENS1_24CollectiveEpilogueBwdGQAISB_fSE_Li256ELb1ELb0EEENS1_19SingleTileSchedulerILb1ELb0ELb0ELi96EEEEEEEEEvNT_6ParamsE,(.L_x_113 - _ZN7cutlass13device_kernelIN5flash19enable_sm80_to_sm89INS1_16FlashAttnBwdSm80INS1_25CollectiveMainloopBwdSm80ILi2ELi1EN4cute5tupleIJNS5_1CILi64EEENS7_ILi96EEENS7_ILi128EEEEEENS_10bfloat16_tEfNS_4arch4Sm80ELb0ELb0ELb0ELb1ELb0ELb0ELb0ELb0ELi2ELi2ELi2ELi2ELb1EEENS1_24CollectiveEpilogueBwdGQAISB_fSE_Li256ELb1ELb0EEENS1_19SingleTileSchedulerILb1ELb0ELb0ELi96EEEEEEEEEvNT_6ParamsE)
        .other          _ZN7cutlass13device_kernelIN5flash19enable_sm80_to_sm89INS1_16FlashAttnBwdSm80INS1_25CollectiveMainloopBwdSm80ILi2ELi1EN4cute5tupleIJNS5_1CILi64EEENS7_ILi96EEENS7_ILi128EEEEEENS_10bfloat16_tEfNS_4arch4Sm80ELb0ELb0ELb0ELb1ELb0ELb0ELb0ELb0ELi2ELi2ELi2ELi2ELb1EEENS1_24CollectiveEpilogueBwdGQAISB_fSE_Li256ELb1ELb0EEENS1_19SingleTileSchedulerILb1ELb0ELb0ELi96EEEEEEEEEvNT_6ParamsE,@"STO_CUDA_ENTRY STV_DEFAULT"
_ZN7cutlass13device_kernelIN5flash19enable_sm80_to_sm89INS1_16FlashAttnBwdSm80INS1_25CollectiveMainloopBwdSm80ILi2ELi1EN4cute5tupleIJNS5_1CILi64EEENS7_ILi96EEENS7_ILi128EEEEEENS_10bfloat16_tEfNS_4arch4Sm80ELb0ELb0ELb0ELb1ELb0ELb0ELb0ELb0ELi2ELi2ELi2ELi2ELb1EEENS1_24CollectiveEpilogueBwdGQAISB_fSE_Li256ELb1ELb0EEENS1_19SingleTileSchedulerILb1ELb0ELb0ELi96EEEEEEEEEvNT_6ParamsE:
[----:B------:R-:W-:Y:S01]  /*0000*/  LDC R1, c[0x0][0x37c] ;  /* 0x0000df00ff017b82 */ /* 0x000fe20000000800 */
[----:B------:R-:W-:Y:S05]  /*0010*/  EXIT ;  /* 0x000000000000794d */ /* 0x000fea0003800000 */
.L_x_6:
        /* <DEDUP_REMOVED lines=14> */
.L_x_113:


//--------------------- .text._ZN7cutlass13device_kernelIN5flash19enable_sm80_to_sm89INS1_16FlashAttnBwdSm80INS1_25CollectiveMainloopBwdSm80ILi2ELi1EN4cute5tupleIJNS5_1CILi64EEENS7_ILi96EEENS7_ILi128EEEEEENS_10bfloat16_tEfNS_4arch4Sm80ELb0ELb0ELb0ELb1ELb1ELb0ELb0ELb0ELi2ELi2ELi2ELi2ELb1EEENS1_24CollectiveEpilogueBwdGQAISB_fSE_Li256ELb1ELb1EEENS1_19SingleTileSchedulerILb1ELb0ELb0ELi96EEEEEEEEEvNT_6ParamsE --------------------------
	.section	.text._ZN7cutlass13device_kernelIN5flash19enable_sm80_to_sm89INS1_16FlashAttnBwdSm80INS1_25CollectiveMainloopBwdSm80ILi2ELi1EN4cute5tupleIJNS5_1CILi64EEENS7_ILi96EEENS7_ILi128EEEEEENS_10bfloat16_tEfNS_4arch4Sm80ELb0ELb0ELb0ELb1ELb1ELb0ELb0ELb0ELi2ELi2ELi2ELi2ELb1EEENS1_24CollectiveEpilogueBwdGQAISB_fSE_Li256ELb1ELb1EEENS1_19SingleTileSchedulerILb1ELb0ELb0ELi96EEEEEEEEEvNT_6ParamsE,"ax",@progbits
	.align	128
.text._ZN7cutlass13device_kernelIN5flash19enable_sm80_to_sm89INS1_16FlashAttnBwdSm80INS1_25CollectiveMainloopBwdSm80ILi2ELi1EN4cute5tupleIJNS5_1CILi64EEENS7_ILi96EEENS7_ILi128EEEEEENS_10bfloat16_tEfNS_4arch4Sm80ELb0ELb0ELb0ELb1ELb1ELb0ELb0ELb0ELi2ELi2ELi2ELi2ELb1EEENS1_24CollectiveEpilogueBwdGQAISB_fSE_Li256ELb1ELb1EEENS1_19SingleTileSchedulerILb1ELb0ELb0ELi96EEEEEEEEEvNT_6ParamsE:
        .type           _ZN7cutlass13device_kernelIN5flash19enable_sm80_to_sm89INS1_16FlashAttnBwdSm80INS1_25CollectiveMainloopBwdSm80ILi2ELi1EN4cute5tupleIJNS5_1CILi64EEENS7_ILi96EEENS7_ILi128EEEEEENS_10bfloat16_tEfNS_4arch4Sm80ELb0ELb0ELb0ELb1ELb1ELb0ELb0ELb0ELi2ELi2ELi2ELi2ELb1EEENS1_24CollectiveEpilogueBwdGQAISB_fSE_Li256ELb1ELb1EEENS1_19SingleTileSchedulerILb1ELb0ELb0ELi96EEEEEEEEEvNT_6ParamsE,@function
        .size           _ZN7cutlass13device_kernelIN5flash19enable_sm80_to_sm89INS1_16FlashAttnBwdSm80INS1_25CollectiveMainloopBwdSm80ILi2ELi1EN4cute5tupleIJNS5_1CILi64EEENS7_ILi96EEENS7_ILi128EEEEEENS_10bfloat16_tEfNS_4arch4Sm80ELb0ELb0ELb0ELb1ELb1ELb0ELb0ELb0ELi2ELi2ELi2ELi2ELb1EEENS1_24CollectiveEpilogueBwdGQAISB_fSE_Li256ELb1ELb1EEENS1_19SingleTileSchedulerILb1ELb0ELb0ELi96EEEEEEEEEvNT_6ParamsE,(.L_x_114 - _ZN7cutlass13device_kernelIN5flash19enable_sm80_to_sm89INS1_16FlashAttnBwdSm80INS1_25CollectiveMainloopBwdSm80ILi2ELi1EN4cute5tupleIJNS5_1CILi64EEENS7_ILi96EEENS7_ILi128EEEEEENS_10bfloat16_tEfNS_4arch4Sm80ELb0ELb0ELb0ELb1ELb1ELb0ELb0ELb0ELi2ELi2ELi2ELi2ELb1EEENS1_24CollectiveEpilogueBwdGQAISB_fSE_Li256ELb1ELb1EEENS1_19SingleTileSchedulerILb1ELb0ELb0ELi96EEEEEEEEEvNT_6ParamsE)
        .other          _ZN7cutlass13device_kernelIN5flash19enable_sm80_to_sm89INS1_16FlashAttnBwdSm80INS1_25CollectiveMainloopBwdSm80ILi2ELi1EN4cute5tupleIJNS5_1CILi64EEENS7_ILi96EEENS7_ILi128EEEEEENS_10bfloat16_tEfNS_4arch4Sm80ELb0ELb0ELb0ELb1ELb1ELb0ELb0ELb0ELi2ELi2ELi2ELi2ELb1EEENS1_24CollectiveEpilogueBwdGQAISB_fSE_Li256ELb1ELb1EEENS1_19SingleTileSchedulerILb1ELb0ELb0ELi96EEEEEEEEEvNT_6ParamsE,@"STO_CUDA_ENTRY STV_DEFAULT"
_ZN7cutlass13device_kernelIN5flash19enable_sm80_to_sm89INS1_16FlashAttnBwdSm80INS1_25CollectiveMainloopBwdSm80ILi2ELi1EN4cute5tupleIJNS5_1CILi64EEENS7_ILi96EEENS7_ILi128EEEEEENS_10bfloat16_tEfNS_4arch4Sm80ELb0ELb0ELb0ELb1ELb1ELb0ELb0ELb0ELi2ELi2ELi2ELi2ELb1EEENS1_24CollectiveEpilogueBwdGQAISB_fSE_Li256ELb1ELb1EEENS1_19SingleTileSchedulerILb1ELb0ELb0ELi96EEEEEEEEEvNT_6ParamsE:
[----:B------:R-:W-:Y:S01]  /*0000*/  LDC R1, c[0x0][0x37c] ;  /* 0x0000df00ff017b82 */ /* 0x000fe20000000800 */
[----:B------:R-:W-:Y:S05]  /*0010*/  EXIT ;  /* 0x000000000000794d */ /* 0x000fea0003800000 */
.L_x_7:
        /* <DEDUP_REMOVED lines=14> */
.L_x_114:


//--------------------- .text._ZN7cutlass13device_kernelIN5flash19enable_sm80_to_sm89INS1_16FlashAttnBwdSm80INS1_25CollectiveMainloopBwdSm80ILi2ELi1EN4cute5tupleIJNS5_1CILi64EEENS7_ILi96EEENS7_ILi128EEEEEENS_10bfloat16_tEfNS_4arch4Sm80ELb0ELb1ELb0ELb0ELb0ELb0ELb0ELb0ELi2ELi2ELi2ELi2ELb1EEENS1_21CollectiveEpilogueBwdISB_SC_SE_Li256ELb0ELb0ELi4EEENS1_19SingleTileSchedulerILb0ELb0ELb0ELi96EEEEEEEEEvNT_6ParamsE --------------------------
	.section	.text._ZN7cutlass13device_kernelIN5flash19enable_sm80_to_sm89INS1_16FlashAttnBwdSm80INS1_25CollectiveMainloopBwdSm80ILi2ELi1EN4cute5tupleIJNS5_1CILi64EEENS7_ILi96EEENS7_ILi128EEEEEENS_10bfloat16_tEfNS_4arch4Sm80ELb0ELb1ELb0ELb0ELb0ELb0ELb0ELb0ELi2ELi2ELi2ELi2ELb1EEENS1_21CollectiveEpilogueBwdISB_SC_SE_Li256ELb0ELb0ELi4EEENS1_19SingleTileSchedulerILb0ELb0ELb0ELi96EEEEEEEEEvNT_6ParamsE,"ax",@progbits
	.align	128
.text._ZN7cutlass13device_kernelIN5flash19enable_sm80_to_sm89INS1_16FlashAttnBwdSm80INS1_25CollectiveMainloopBwdSm80ILi2ELi1EN4cute5tupleIJNS5_1CILi64EEENS7_ILi96EEENS7_ILi128EEEEEENS_10bfloat16_tEfNS_4arch4Sm80ELb0ELb1ELb0ELb0ELb0ELb0ELb0ELb0ELi2ELi2ELi2ELi2ELb1EEENS1_21CollectiveEpilogueBwdISB_SC_SE_Li256ELb0ELb0ELi4EEENS1_19SingleTileSchedulerILb0ELb0ELb0ELi96EEEEEEEEEvNT_6ParamsE:
        .type           _ZN7cutlass13device_kernelIN5flash19enable_sm80_to_sm89INS1_16FlashAttnBwdSm80INS1_25CollectiveMainloopBwdSm80ILi2ELi1EN4cute5tupleIJNS5_1CILi64EEENS7_ILi96EEENS7_ILi128EEEEEENS_10bfloat16_tEfNS_4arch4Sm80ELb0ELb1ELb0ELb0ELb0ELb0ELb0ELb0ELi2ELi2ELi2ELi2ELb1EEENS1_21CollectiveEpilogueBwdISB_SC_SE_Li256ELb0ELb0ELi4EEENS1_19SingleTileSchedulerILb0ELb0ELb0ELi96EEEEEEEEEvNT_6ParamsE,@function
        .size           _ZN7cutlass13device_kernelIN5flash19enable_sm80_to_sm89INS1_16FlashAttnBwdSm80INS1_25CollectiveMainloopBwdSm80ILi2ELi1EN4cute5tupleIJNS5_1CILi64EEENS7_ILi96EEENS7_ILi128EEEEEENS_10bfloat16_tEfNS_4arch4Sm80ELb0ELb1ELb0ELb0ELb0ELb0ELb0ELb0ELi2ELi2ELi2ELi2ELb1EEENS1_21CollectiveEpilogueBwdISB_SC_SE_Li256ELb0ELb0ELi4EEENS1_19SingleTileSchedulerILb0ELb0ELb0ELi96EEEEEEEEEvNT_6ParamsE,(.L_x_115 - _ZN7cutlass13device_kernelIN5flash19enable_sm80_to_sm89INS1_16FlashAttnBwdSm80INS1_25CollectiveMainloopBwdSm80ILi2ELi1EN4cute5tupleIJNS5_1CILi64EEENS7_ILi96EEENS7_ILi128EEEEEENS_10bfloat16_tEfNS_4arch4Sm80ELb0ELb1ELb0ELb0ELb0ELb0ELb0ELb0ELi2ELi2ELi2ELi2ELb1EEENS1_21CollectiveEpilogueBwdISB_SC_SE_Li256ELb0ELb0ELi4EEENS1_19SingleTileSchedulerILb0ELb0ELb0ELi96EEEEEEEEEvNT_6ParamsE)
        .other          _ZN7cutlass13device_kernelIN5flash19enable_sm80_to_sm89INS1_16FlashAttnBwdSm80INS1_25CollectiveMainloopBwdSm80ILi2ELi1EN4cute5tupleIJNS5_1CILi64EEENS7_ILi96EEENS7_ILi128EEEEEENS_10bfloat16_tEfNS_4arch4Sm80ELb0ELb1ELb0ELb0ELb0ELb0ELb0ELb0ELi2ELi2ELi2ELi2ELb1EEENS1_21CollectiveEpilogueBwdISB_SC_SE_Li256ELb0ELb0ELi4EEENS1_19SingleTileSchedulerILb0ELb0ELb0ELi96EEEEEEEEEvNT_6ParamsE,@"STO_CUDA_ENTRY STV_DEFAULT"
_ZN7cutlass13device_kernelIN5flash19enable_sm80_to_sm89INS1_16FlashAttnBwdSm80INS1_25CollectiveMainloopBwdSm80ILi2ELi1EN4cute5tupleIJNS5_1CILi64EEENS7_ILi96EEENS7_ILi128EEEEEENS_10bfloat16_tEfNS_4arch4Sm80ELb0ELb1ELb0ELb0ELb0ELb0ELb0ELb0ELi2ELi2ELi2ELi2ELb1EEENS1_21CollectiveEpilogueBwdISB_SC_SE_Li256ELb0ELb0ELi4EEENS1_19SingleTileSchedulerILb0ELb0ELb0ELi96EEEEEEEEEvNT_6ParamsE:
[----:B------:R-:W-:Y:S01]  /*0000*/  LDC R1, c[0x0][0x37c] ;  /* 0x0000df00ff017b82 */ /* 0x000fe20000000800 */
[----:B------:R-:W-:Y:S05]  /*0010*/  EXIT ;  /* 0x000000000000794d */ /* 0x000fea0003800000 */
.L_x_8:
        /* <DEDUP_REMOVED lines=14> */
.L_x_115:


//--------------------- .text._ZN7cutlass13device_kernelIN5flash19enable_sm80_to_sm89INS1_16FlashAttnBwdSm80INS1_25CollectiveMainloopBwdSm80ILi2ELi1EN4cute5tupleIJNS5_1CILi64EEENS7_ILi96EEENS7_ILi128EEEEEENS_10bfloat16_tEfNS_4arch4Sm80ELb0ELb1ELb0ELb0ELb1ELb0ELb0ELb0ELi2ELi2ELi2ELi2ELb1EEENS1_21CollectiveEpilogueBwdISB_SC_SE_Li256ELb0ELb0ELi4EEENS1_19SingleTileSchedulerILb0ELb0ELb0ELi96EEEEEEEEEvNT_6ParamsE --------------------------
	.section	.text._ZN7cutlass13device_kernelIN5flash19enable_sm80_to_sm89INS1_16FlashAttnBwdSm80INS1_25CollectiveMainloopBwdSm80ILi2ELi1EN4cute5tupleIJNS5_1CILi64EEENS7_ILi96EEENS7_ILi128EEEEEENS_10bfloat16_tEfNS_4arch4Sm80ELb0ELb1ELb0ELb0ELb1ELb0ELb0ELb0ELi2ELi2ELi2ELi2ELb1EEENS1_21CollectiveEpilogueBwdISB_SC_SE_Li256ELb0ELb0ELi4EEENS1_19SingleTileSchedulerILb0ELb0ELb0ELi96EEEEEEEEEvNT_6ParamsE,"ax",@progbits
	.align	128
.text._ZN7cutlass13device_kernelIN5flash19enable_sm80_to_sm89INS1_16FlashAttnBwdSm80INS1_25CollectiveMainloopBwdSm80ILi2ELi1EN4cute5tupleIJNS5_1CILi64EEENS7_ILi96EEENS7_ILi128EEEEEENS_10bfloat16_tEfNS_4arch4Sm80ELb0ELb1ELb0ELb0ELb1ELb0ELb0ELb0ELi2ELi2ELi2ELi2ELb1EEENS1_21CollectiveEpilogueBwdISB_SC_SE_Li256ELb0ELb0ELi4EEENS1_19SingleTileSchedulerILb0ELb0ELb0ELi96EEEEEEEEEvNT_6ParamsE:
        .type           _ZN7cutlass13device_kernelIN5flash19enable_sm80_to_sm89INS1_16FlashAttnBwdSm80INS1_25CollectiveMainloopBwdSm80ILi2ELi1EN4cute5tupleIJNS5_1CILi64EEENS7_ILi96EEENS7_ILi128EEEEEENS_10bfloat16_tEfNS_4arch4Sm80ELb0ELb1ELb0ELb0ELb1ELb0ELb0ELb0ELi2ELi2ELi2ELi2ELb1EEENS1_21CollectiveEpilogueBwdISB_SC_SE_Li256ELb0ELb0ELi4EEENS1_19SingleTileSchedulerILb0ELb0ELb0ELi96EEEEEEEEEvNT_6ParamsE,@function
        .size           _ZN7cutlass13device_kernelIN5flash19enable_sm80_to_sm89INS1_16FlashAttnBwdSm80INS1_25CollectiveMainloopBwdSm80ILi2ELi1EN4cute5tupleIJNS5_1CILi64EEENS7_ILi96EEENS7_ILi128EEEEEENS_10bfloat16_tEfNS_4arch4Sm80ELb0ELb1ELb0ELb0ELb1ELb0ELb0ELb0ELi2ELi2ELi2ELi2ELb1EEENS1_21CollectiveEpilogueBwdISB_SC_SE_Li256ELb0ELb0ELi4EEENS1_19SingleTileSchedulerILb0ELb0ELb0ELi96EEEEEEEEEvNT_6ParamsE,(.L_x_116 - _ZN7cutlass13device_kernelIN5flash19enable_sm80_to_sm89INS1_16FlashAttnBwdSm80INS1_25CollectiveMainloopBwdSm80ILi2ELi1EN4cute5tupleIJNS5_1CILi64EEENS7_ILi96EEENS7_ILi128EEEEEENS_10bfloat16_tEfNS_4arch4Sm80ELb0ELb1ELb0ELb0ELb1ELb0ELb0ELb0ELi2ELi2ELi2ELi2ELb1EEENS1_21CollectiveEpilogueBwdISB_SC_SE_Li256ELb0ELb0ELi4EEENS1_19SingleTileSchedulerILb0ELb0ELb0ELi96EEEEEEEEEvNT_6ParamsE)
        .other          _ZN7cutlass13device_kernelIN5flash19enable_sm80_to_sm89INS1_16FlashAttnBwdSm80INS1_25CollectiveMainloopBwdSm80ILi2ELi1EN4cute5tupleIJNS5_1CILi64EEENS7_ILi96EEENS7_ILi128EEEEEENS_10bfloat16_tEfNS_4arch4Sm80ELb0ELb1ELb0ELb0ELb1ELb0ELb0ELb0ELi2ELi2ELi2ELi2ELb1EEENS1_21CollectiveEpilogueBwdISB_SC_SE_Li256ELb0ELb0ELi4EEENS1_19SingleTileSchedulerILb0ELb0ELb0ELi96EEEEEEEEEvNT_6ParamsE,@"STO_CUDA_ENTRY STV_DEFAULT"
_ZN7cutlass13device_kernelIN5flash19enable_sm80_to_sm89INS1_16FlashAttnBwdSm80INS1_25CollectiveMainloopBwdSm80ILi2ELi1EN4cute5tupleIJNS5_1CILi64EEENS7_ILi96EEENS7_ILi128EEEEEENS_10bfloat16_tEfNS_4arch4Sm80ELb0ELb1ELb0ELb0ELb1ELb0ELb0ELb0ELi2ELi2ELi2ELi2ELb1EEENS1_21CollectiveEpilogueBwdISB_SC_SE_Li256ELb0ELb0ELi4EEENS1_19SingleTileSchedulerILb0ELb0ELb0ELi96EEEEEEEEEvNT_6ParamsE:
[----:B------:R-:W-:Y:S01]  /*0000*/  LDC R1, c[0x0][0x37c] ;  /* 0x0000df00ff017b82 */ /* 0x000fe20000000800 */
[----:B------:R-:W-:Y:S05]  /*0010*/  EXIT ;  /* 0x000000000000794d */ /* 0x000fea0003800000 */
.L_x_9:
        /* <DEDUP_REMOVED lines=14> */
.L_x_116:


//--------------------- .text._ZN7cutlass13device_kernelIN5flash19enable_sm80_to_sm89INS1_16FlashAttnBwdSm80INS1_25CollectiveMainloopBwdSm80ILi2ELi1EN4cute5tupleIJNS5_1CILi64EEENS7_ILi96EEENS7_ILi128EEEEEENS_10bfloat16_tEfNS_4arch4Sm80ELb0ELb1ELb0ELb0ELb0ELb0ELb0ELb0ELi2ELi2ELi2ELi2ELb1EEENS1_24CollectiveEpilogueBwdGQAISB_fSE_Li256ELb0ELb0EEENS1_19SingleTileSchedulerILb0ELb0ELb0ELi96EEEEEEEEEvNT_6ParamsE --------------------------
	.section	.text._ZN7cutlass13device_kernelIN5flash19enable_sm80_to_sm89INS1_16FlashAttnBwdSm80INS1_25CollectiveMainloopBwdSm80ILi2ELi1EN4cute5tupleIJNS5_1CILi64EEENS7_ILi96EEENS7_ILi128EEEEEENS_10bfloat16_tEfNS_4arch4Sm80ELb0ELb1ELb0ELb0ELb0ELb0ELb0ELb0ELi2ELi2ELi2ELi2ELb1EEENS1_24CollectiveEpilogueBwdGQAISB_fSE_Li256ELb0ELb0EEENS1_19SingleTileSchedulerILb0ELb0ELb0ELi96EEEEEEEEEvNT_6ParamsE,"ax",@progbits
	.align	128
.text._ZN7cutlass13device_kernelIN5flash19enable_sm80_to_sm89INS1_16FlashAttnBwdSm80INS1_25CollectiveMainloopBwdSm80ILi2ELi1EN4cute5tupleIJNS5_1CILi64EEENS7_ILi96EEENS7_ILi128EEEEEENS_10bfloat16_tEfNS_4arch4Sm80ELb0ELb1ELb0ELb0ELb0ELb0ELb0ELb0ELi2ELi2ELi2ELi2ELb1EEENS1_24CollectiveEpilogueBwdGQAISB_fSE_Li256ELb0ELb0EEENS1_19SingleTileSchedulerILb0ELb0ELb0ELi96EEEEEEEEEvNT_6ParamsE:
        .type           _ZN7cutlass13device_kernelIN5flash19enable_sm80_to_sm89INS1_16FlashAttnBwdSm80INS1_25CollectiveMainloopBwdSm80ILi2ELi1EN4cute5tupleIJNS5_1CILi64EEENS7_ILi96EEENS7_ILi128EEEEEENS_10bfloat16_tEfNS_4arch4Sm80ELb0ELb1ELb0ELb0ELb0ELb0ELb0ELb0ELi2ELi2ELi2ELi2ELb1EEENS1_24CollectiveEpilogueBwdGQAISB_fSE_Li256ELb0ELb0EEENS1_19SingleTileSchedulerILb0ELb0ELb0ELi96EEEEEEEEEvNT_6ParamsE,@function
        .size           _ZN7cutlass13device_kernelIN5flash19enable_sm80_to_sm89INS1_16FlashAttnBwdSm80INS1_25CollectiveMainloopBwdSm80ILi2ELi1EN4cute5tupleIJNS5_1CILi64EEENS7_ILi96EEENS7_ILi128EEEEEENS_10bfloat16_tEfNS_4arch4Sm80ELb0ELb1ELb0ELb0ELb0ELb0ELb0ELb0ELi2ELi2ELi2ELi2ELb1EEENS1_24CollectiveEpilogueBwdGQAISB_fSE_Li256ELb0ELb0EEENS1_19SingleTileSchedulerILb0ELb0ELb0ELi96EEEEEEEEEvNT_6ParamsE,(.L_x_117 - _ZN7cutlass13device_kernelIN5flash19enable_sm80_to_sm89INS1_16FlashAttnBwdSm80INS1_25CollectiveMainloopBwdSm80ILi2ELi1EN4cute5tupleIJNS5_1CILi64EEENS7_ILi96EEENS7_ILi128EEEEEENS_10bfloat16_tEfNS_4arch4Sm80ELb0ELb1ELb0ELb0ELb0ELb0ELb0ELb0ELi2ELi2ELi2ELi2ELb1EEENS1_24CollectiveEpilogueBwdGQAISB_fSE_Li256ELb0ELb0EEENS1_19SingleTileSchedulerILb0ELb0ELb0ELi96EEEEEEEEEvNT_6ParamsE)
        .other          _ZN7cutlass13device_kernelIN5flash19enable_sm80_to_sm89INS1_16FlashAttnBwdSm80INS1_25CollectiveMainloopBwdSm80ILi2ELi1EN4cute5tupleIJNS5_1CILi64EEENS7_ILi96EEENS7_ILi128EEEEEENS_10bfloat16_tEfNS_4arch4Sm80ELb0ELb1ELb0ELb0ELb0ELb0ELb0ELb0ELi2ELi2ELi2ELi2ELb1EEENS1_24CollectiveEpilogueBwdGQAISB_fSE_Li256ELb0ELb0EEENS1_19SingleTileSchedulerILb0ELb0ELb0ELi96EEEEEEEEEvNT_6ParamsE,@"STO_CUDA_ENTRY STV_DEFAULT"
_ZN7cutlass13device_kernelIN5flash19enable_sm80_to_sm89INS1_16FlashAttnBwdSm80INS1_25CollectiveMainloopBwdSm80ILi2ELi1EN4cute5tupleIJNS5_1CILi64EEENS7_ILi96EEENS7_ILi128EEEEEENS_10bfloat16_tEfNS_4arch4Sm80ELb0ELb1ELb0ELb0ELb0ELb0ELb0ELb0ELi2ELi2ELi2ELi2ELb1EEENS1_24CollectiveEpilogueBwdGQAISB_fSE_Li256ELb0ELb0EEENS1_19SingleTileSchedulerILb0ELb0ELb0ELi96EEEEEEEEEvNT_6ParamsE:
[----:B------:R-:W-:Y:S01]  /*0000*/  LDC R1, c[0x0][0x37c] ;  /* 0x0000df00ff017b82 */ /* 0x000fe20000000800 */
[----:B------:R-:W-:Y:S05]  /*0010*/  EXIT ;  /* 0x000000000000794d */ /* 0x000fea0003800000 */
.L_x_10:
        /* <DEDUP_REMOVED lines=14> */
.L_x_117:


//--------------------- .text._ZN7cutlass13device_kernelIN5flash19enable_sm80_to_sm89INS1_16FlashAttnBwdSm80INS1_25CollectiveMainloopBwdSm80ILi2ELi1EN4cute5tupleIJNS5_1CILi64EEENS7_ILi96EEENS7_ILi128EEEEEENS_10bfloat16_tEfNS_4arch4Sm80ELb0ELb1ELb0ELb0ELb1ELb0ELb0ELb0ELi2ELi2ELi2ELi2ELb1EEENS1_24CollectiveEpilogueBwdGQAISB_fSE_Li256ELb0ELb1EEENS1_19SingleTileSchedulerILb0ELb0ELb0ELi96EEEEEEEEEvNT_6ParamsE --------------------------
	.section	.text._ZN7cutlass13device_kernelIN5flash19enable_sm80_to_sm89INS1_16FlashAttnBwdSm80INS1_25CollectiveMainloopBwdSm80ILi2ELi1EN4cute5tupleIJNS5_1CILi64EEENS7_ILi96EEENS7_ILi128EEEEEENS_10bfloat16_tEfNS_4arch4Sm80ELb0ELb1ELb0ELb0ELb1ELb0ELb0ELb0ELi2ELi2ELi2ELi2ELb1EEENS1_24CollectiveEpilogueBwdGQAISB_fSE_Li256ELb0ELb1EEENS1_19SingleTileSchedulerILb0ELb0ELb0ELi96EEEEEEEEEvNT_6ParamsE,"ax",@progbits
	.align	128
.text._ZN7cutlass13device_kernelIN5flash19enable_sm80_to_sm89INS1_16FlashAttnBwdSm80INS1_25CollectiveMainloopBwdSm80ILi2ELi1EN4cute5tupleIJNS5_1CILi64EEENS7_ILi96EEENS7_ILi128EEEEEENS_10bfloat16_tEfNS_4arch4Sm80ELb0ELb1ELb0ELb0ELb1ELb0ELb0ELb0ELi2ELi2ELi2ELi2ELb1EEENS1_24CollectiveEpilogueBwdGQAISB_fSE_Li256ELb0ELb1EEENS1_19SingleTileSchedulerILb0ELb0ELb0ELi96EEEEEEEEEvNT_6ParamsE:
        .type           _ZN7cutlass13device_kernelIN5flash19enable_sm80_to_sm89INS1_16FlashAttnBwdSm80INS1_25CollectiveMainloopBwdSm80ILi2ELi1EN4cute5tupleIJNS5_1CILi64EEENS7_ILi96EEENS7_ILi128EEEEEENS_10bfloat16_tEfNS_4arch4Sm80ELb0ELb1ELb0ELb0ELb1ELb0ELb0ELb0ELi2ELi2ELi2ELi2ELb1EEENS1_24CollectiveEpilogueBwdGQAISB_fSE_Li256ELb0ELb1EEENS1_19SingleTileSchedulerILb0ELb0ELb0ELi96EEEEEEEEEvNT_6ParamsE,@function
        .size           _ZN7cutlass13device_kernelIN5flash19enable_sm80_to_sm89INS1_16FlashAttnBwdSm80INS1_25CollectiveMainloopBwdSm80ILi2ELi1EN4cute5tupleIJNS5_1CILi64EEENS7_ILi96EEENS7_ILi128EEEEEENS_10bfloat16_tEfNS_4arch4Sm80ELb0ELb1ELb0ELb0ELb1ELb0ELb0ELb0ELi2ELi2ELi2ELi2ELb1EEENS1_24CollectiveEpilogueBwdGQAISB_fSE_Li256ELb0ELb1EEENS1_19SingleTileSchedulerILb0ELb0ELb0ELi96EEEEEEEEEvNT_6ParamsE,(.L_x_118 - _ZN7cutlass13device_kernelIN5flash19enable_sm80_to_sm89INS1_16FlashAttnBwdSm80INS1_25CollectiveMainloopBwdSm80ILi2ELi1EN4cute5tupleIJNS5_1CILi64EEENS7_ILi96EEENS7_ILi128EEEEEENS_10bfloat16_tEfNS_4arch4Sm80ELb0ELb1ELb0ELb0ELb1ELb0ELb0ELb0ELi2ELi2ELi2ELi2ELb1EEENS1_24CollectiveEpilogueBwdGQAISB_fSE_Li256ELb0ELb1EEENS1_19SingleTileSchedulerILb0ELb0ELb0ELi96EEEEEEEEEvNT_6ParamsE)
        .other          _ZN7cutlass13device_kernelIN5flash19enable_sm80_to_sm89INS1_16FlashAttnBwdSm80INS1_25CollectiveMainloopBwdSm80ILi2ELi1EN4cute5tupleIJNS5_1CILi64EEENS7_ILi96EEENS7_ILi128EEEEEENS_10bfloat16_tEfNS_4arch4Sm80ELb0ELb1ELb0ELb0ELb1ELb0ELb0ELb0ELi2ELi2ELi2ELi2ELb1EEENS1_24CollectiveEpilogueBwdGQAISB_fSE_Li256ELb0ELb1EEENS1_19SingleTileSchedulerILb0ELb0ELb0ELi96EEEEEEEEEvNT_6ParamsE,@"STO_CUDA_ENTRY STV_DEFAULT"
_ZN7cutlass13device_kernelIN5flash19enable_sm80_to_sm89INS1_16FlashAttnBwdSm80INS1_25CollectiveMainloopBwdSm80ILi2ELi1EN4cute5tupleIJNS5_1CILi64EEENS7_ILi96EEENS7_ILi128EEEEEENS_10bfloat16_tEfNS_4arch4Sm80ELb0ELb1ELb0ELb0ELb1ELb0ELb0ELb0ELi2ELi2ELi2ELi2ELb1EEENS1_24CollectiveEpilogueBwdGQAISB_fSE_Li256ELb0ELb1EEENS1_19SingleTileSchedulerILb0ELb0ELb0ELi96EEEEEEEEEvNT_6ParamsE:
[----:B------:R-:W-:Y:S01]  /*0000*/  LDC R1, c[0x0][0x37c] ;  /* 0x0000df00ff017b82 */ /* 0x000fe20000000800 */
[----:B------:R-:W-:Y:S05]  /*0010*/  EXIT ;  /* 0x000000000000794d */ /* 0x000fea0003800000 */
.L_x_11:
        /* <DEDUP_REMOVED lines=14> */
.L_x_118:


//--------------------- .text._ZN7cutlass13device_kernelIN5flash19enable_sm80_to_sm89INS1_16FlashAttnBwdSm80INS1_25CollectiveMainloopBwdSm80ILi2ELi1EN4cute5tupleIJNS5_1CILi64EEENS7_ILi96EEENS7_ILi128EEEEEENS_10bfloat16_tEfNS_4arch4Sm80ELb0ELb1ELb0ELb1ELb0ELb0ELb0ELb0ELi2ELi2ELi2ELi2ELb1EEENS1_21CollectiveEpilogueBwdISB_SC_SE_Li256ELb1ELb0ELi4EEENS1_19SingleTileSchedulerILb1ELb0ELb0ELi96EEEEEEEEEvNT_6ParamsE --------------------------
	.section	.text._ZN7cutlass13device_kernelIN5flash19enable_sm80_to_sm89INS1_16FlashAttnBwdSm80INS1_25CollectiveMainloopBwdSm80ILi2ELi1EN4cute5tupleIJNS5_1CILi64EEENS7_ILi96EEENS7_ILi128EEEEEENS_10bfloat16_tEfNS_4arch4Sm80ELb0ELb1ELb0ELb1ELb0ELb0ELb0ELb0ELi2ELi2ELi2ELi2ELb1EEENS1_21CollectiveEpilogueBwdISB_SC_SE_Li256ELb1ELb0ELi4EEENS1_19SingleTileSchedulerILb1ELb0ELb0ELi96EEEEEEEEEvNT_6ParamsE,"ax",@progbits
	.align	128
.text._ZN7cutlass13device_kernelIN5flash19enable_sm80_to_sm89INS1_16FlashAttnBwdSm80INS1_25CollectiveMainloopBwdSm80ILi2ELi1EN4cute5tupleIJNS5_1CILi64EEENS7_ILi96EEENS7_ILi128EEEEEENS_10bfloat16_tEfNS_4arch4Sm80ELb0ELb1ELb0ELb1ELb0ELb0ELb0ELb0ELi2ELi2ELi2ELi2ELb1EEENS1_21CollectiveEpilogueBwdISB_SC_SE_Li256ELb1ELb0ELi4EEENS1_19SingleTileSchedulerILb1ELb0ELb0ELi96EEEEEEEEEvNT_6ParamsE:
        .type           _ZN7cutlass13device_kernelIN5flash19enable_sm80_to_sm89INS1_16FlashAttnBwdSm80INS1_25CollectiveMainloopBwdSm80ILi2ELi1EN4cute5tupleIJNS5_1CILi64EEENS7_ILi96EEENS7_ILi128EEEEEENS_10bfloat16_tEfNS_4arch4Sm80ELb0ELb1ELb0ELb1ELb0ELb0ELb0ELb0ELi2ELi2ELi2ELi2ELb1EEENS1_21CollectiveEpilogueBwdISB_SC_SE_Li256ELb1ELb0ELi4EEENS1_19SingleTileSchedulerILb1ELb0ELb0ELi96EEEEEEEEEvNT_6ParamsE,@function
        .size           _ZN7cutlass13device_kernelIN5flash19enable_sm80_to_sm89INS1_16FlashAttnBwdSm80INS1_25CollectiveMainloopBwdSm80ILi2ELi1EN4cute5tupleIJNS5_1CILi64EEENS7_ILi96EEENS7_ILi128EEEEEENS_10bfloat16_tEfNS_4arch4Sm80ELb0ELb1ELb0ELb1ELb0ELb0ELb0ELb0ELi2ELi2ELi2ELi2ELb1EEENS1_21CollectiveEpilogueBwdISB_SC_SE_Li256ELb1ELb0ELi4EEENS1_19SingleTileSchedulerILb1ELb0ELb0ELi96EEEEEEEEEvNT_6ParamsE,(.L_x_119 - _ZN7cutlass13device_kernelIN5flash19enable_sm80_to_sm89INS1_16FlashAttnBwdSm80INS1_25CollectiveMainloopBwdSm80ILi2ELi1EN4cute5tupleIJNS5_1CILi64EEENS7_ILi96EEENS7_ILi128EEEEEENS_10bfloat16_tEfNS_4arch4Sm80ELb0ELb1ELb0ELb1ELb0ELb0ELb0ELb0ELi2ELi2ELi2ELi2ELb1EEENS1_21CollectiveEpilogueBwdISB_SC_SE_Li256ELb1ELb0ELi4EEENS1_19SingleTileSchedulerILb1ELb0ELb0ELi96EEEEEEEEEvNT_6ParamsE)
        .other          _ZN7cutlass13device_kernelIN5flash19enable_sm80_to_sm89INS1_16FlashAttnBwdSm80INS1_25CollectiveMainloopBwdSm80ILi2ELi1EN4cute5tupleIJNS5_1CILi64EEENS7_ILi96EEENS7_ILi128EEEEEENS_10bfloat16_tEfNS_4arch4Sm80ELb0ELb1ELb0ELb1ELb0ELb0ELb0ELb0ELi2ELi2ELi2ELi2ELb1EEENS1_21CollectiveEpilogueBwdISB_SC_SE_Li256ELb1ELb0ELi4EEENS1_19SingleTileSchedulerILb1ELb0ELb0ELi96EEEEEEEEEvNT_6ParamsE,@"STO_CUDA_ENTRY STV_DEFAULT"
_ZN7cutlass13device_kernelIN5flash19enable_sm80_to_sm89INS1_16FlashAttnBwdSm80INS1_25CollectiveMainloopBwdSm80ILi2ELi1EN4cute5tupleIJNS5_1CILi64EEENS7_ILi96EEENS7_ILi128EEEEEENS_10bfloat16_tEfNS_4arch4Sm80ELb0ELb1ELb0ELb1ELb0ELb0ELb0ELb0ELi2ELi2ELi2ELi2ELb1EEENS1_21CollectiveEpilogueBwdISB_SC_SE_Li256ELb1ELb0ELi4EEENS1_19SingleTileSchedulerILb1ELb0ELb0ELi96EEEEEEEEEvNT_6ParamsE:
[----:B------:R-:W-:Y:S01]  /*0000*/  LDC R1, c[0x0][0x37c] ;  /* 0x0000df00ff017b82 */ /* 0x000fe20000000800 */
[----:B------:R-:W-:Y:S05]  /*0010*/  EXIT ;  /* 0x000000000000794d */ /* 0x000fea0003800000 */
.L_x_12:
        /* <DEDUP_REMOVED lines=14> */
.L_x_119:


//--------------------- .text._ZN7cutlass13device_kernelIN5flash19enable_sm80_to_sm89INS1_16FlashAttnBwdSm80INS1_25CollectiveMainloopBwdSm80ILi2ELi1EN4cute5tupleIJNS5_1CILi64EEENS7_ILi96EEENS7_ILi128EEEEEENS_10bfloat16_tEfNS_4arch4Sm80ELb0ELb1ELb0ELb1ELb1ELb0ELb0ELb0ELi2ELi2ELi2ELi2ELb1EEENS1_21CollectiveEpilogueBwdISB_SC_SE_Li256ELb1ELb0ELi4EEENS1_19SingleTileSchedulerILb1ELb0ELb0ELi96EEEEEEEEEvNT_6ParamsE --------------------------
	.section	.text._ZN7cutlass13device_kernelIN5flash19enable_sm80_to_sm89INS1_16FlashAttnBwdSm80INS1_25CollectiveMainloopBwdSm80ILi2ELi1EN4cute5tupleIJNS5_1CILi64EEENS7_ILi96EEENS7_ILi128EEEEEENS_10bfloat16_tEfNS_4arch4Sm80ELb0ELb1ELb0ELb1ELb1ELb0ELb0ELb0ELi2ELi2ELi2ELi2ELb1EEENS1_21CollectiveEpilogueBwdISB_SC_SE_Li256ELb1ELb0ELi4EEENS1_19SingleTileSchedulerILb1ELb0ELb0ELi96EEEEEEEEEvNT_6ParamsE,"ax",@progbits
	.align	128
.text._ZN7cutlass13device_kernelIN5flash19enable_sm80_to_sm89INS1_16FlashAttnBwdSm80INS1_25CollectiveMainloopBwdSm80ILi2ELi1EN4cute5tupleIJNS5_1CILi64EEENS7_ILi96EEENS7_ILi128EEEEEENS_10bfloat16_tEfNS_4arch4Sm80ELb0ELb1ELb0ELb1ELb1ELb0ELb0ELb0ELi2ELi2ELi2ELi2ELb1EEENS1_21CollectiveEpilogueBwdISB_SC_SE_Li256ELb1ELb0ELi4EEENS1_19SingleTileSchedulerILb1ELb0ELb0ELi96EEEEEEEEEvNT_6ParamsE:
        .type           _ZN7cutlass13device_kernelIN5flash19enable_sm80_to_sm89INS1_16FlashAttnBwdSm80INS1_25CollectiveMainloopBwdSm80ILi2ELi1EN4cute5tupleIJNS5_1CILi64EEENS7_ILi96EEENS7_ILi128EEEEEENS_10bfloat16_tEfNS_4arch4Sm80ELb0ELb1ELb0ELb1ELb1ELb0ELb0ELb0ELi2ELi2ELi2ELi2ELb1EEENS1_21CollectiveEpilogueBwdISB_SC_SE_Li256ELb1ELb0ELi4EEENS1_19SingleTileSchedulerILb1ELb0ELb0ELi96EEEEEEEEEvNT_6ParamsE,@function
        .size           _ZN7cutlass13device_kernelIN5flash19enable_sm80_to_sm89INS1_16FlashAttnBwdSm80INS1_25CollectiveMainloopBwdSm80ILi2ELi1EN4cute5tupleIJNS5_1CILi64EEENS7_ILi96EEENS7_ILi128EEEEEENS_10bfloat16_tEfNS_4arch4Sm80ELb0ELb1ELb0ELb1ELb1ELb0ELb0ELb0ELi2ELi2ELi2ELi2ELb1EEENS1_21CollectiveEpilogueBwdISB_SC_SE_Li256ELb1ELb0ELi4EEENS1_19SingleTileSchedulerILb1ELb0ELb0ELi96EEEEEEEEEvNT_6ParamsE,(.L_x_120 - _ZN7cutlass13device_kernelIN5flash19enable_sm80_to_sm89INS1_16FlashAttnBwdSm80INS1_25CollectiveMainloopBwdSm80ILi2ELi1EN4cute5tupleIJNS5_1CILi64EEENS7_ILi96EEENS7_ILi128EEEEEENS_10bfloat16_tEfNS_4arch4Sm80ELb0ELb1ELb0ELb1ELb1ELb0ELb0ELb0ELi2ELi2ELi2ELi2ELb1EEENS1_21CollectiveEpilogueBwdISB_SC_SE_Li256ELb1ELb0ELi4EEENS1_19SingleTileSchedulerILb1ELb0ELb0ELi96EEEEEEEEEvNT_6ParamsE)
        .other          _ZN7cutlass13device_kernelIN5flash19enable_sm80_to_sm89INS1_16FlashAttnBwdSm80INS1_25CollectiveMainloopBwdSm80ILi2ELi1EN4cute5tupleIJNS5_1CILi64EEENS7_ILi96EEENS7_ILi128EEEEEENS_10bfloat16_tEfNS_4arch4Sm80ELb0ELb1ELb0ELb1ELb1ELb0ELb0ELb0ELi2ELi2ELi2ELi2ELb1EEENS1_21CollectiveEpilogueBwdISB_SC_SE_Li256ELb1ELb0ELi4EEENS1_19SingleTileSchedulerILb1ELb0ELb0ELi96EEEEEEEEEvNT_6ParamsE,@"STO_CUDA_ENTRY STV_DEFAULT"
_ZN7cutlass13device_kernelIN5flash19enable_sm80_to_sm89INS1_16FlashAttnBwdSm80INS1_25CollectiveMainloopBwdSm80ILi2ELi1EN4cute5tupleIJNS5_1CILi64EEENS7_ILi96EEENS7_ILi128EEEEEENS_10bfloat16_tEfNS_4arch4Sm80ELb0ELb1ELb0ELb1ELb1ELb0ELb0ELb0ELi2ELi2ELi2ELi2ELb1EEENS1_21CollectiveEpilogueBwdISB_SC_SE_Li256ELb1ELb0ELi4EEENS1_19SingleTileSchedulerILb1ELb0ELb0ELi96EEEEEEEEEvNT_6ParamsE:
[----:B------:R-:W-:Y:S01]  /*0000*/  LDC R1, c[0x0][0x37c] ;  /* 0x0000df00ff017b82 */ /* 0x000fe20000000800 */
[----:B------:R-:W-:Y:S05]  /*0010*/  EXIT ;  /* 0x000000000000794d */ /* 0x000fea0003800000 */
.L_x_13:
        /* <DEDUP_REMOVED lines=14> */
.L_x_120:


//--------------------- .text._ZN7cutlass13device_kernelIN5flash19enable_sm80_to_sm89INS1_16FlashAttnBwdSm80INS1_25CollectiveMainloopBwdSm80ILi2ELi1EN4cute5tupleIJNS5_1CILi64EEENS7_ILi96EEENS7_ILi128EEEEEENS_10bfloat16_tEfNS_4arch4Sm80ELb0ELb1ELb0ELb1ELb0ELb0ELb0ELb0ELi2ELi2ELi2ELi2ELb1EEENS1_24CollectiveEpilogueBwdGQAISB_fSE_Li256ELb1ELb0EEENS1_19SingleTileSchedulerILb1ELb0ELb0ELi96EEEEEEEEEvNT_6ParamsE --------------------------
	.section	.text._ZN7cutlass13device_kernelIN5flash19enable_sm80_to_sm89INS1_16FlashAttnBwdSm80INS1_25CollectiveMainloopBwdSm80ILi2ELi1EN4cute5tupleIJNS5_1CILi64EEENS7_ILi96EEENS7_ILi128EEEEEENS_10bfloat16_tEfNS_4arch4Sm80ELb0ELb1ELb0ELb1ELb0ELb0ELb0ELb0ELi2ELi2ELi2ELi2ELb1EEENS1_24CollectiveEpilogueBwdGQAISB_fSE_Li256ELb1ELb0EEENS1_19SingleTileSchedulerILb1ELb0ELb0ELi96EEEEEEEEEvNT_6ParamsE,"ax",@progbits
	.align	128
.text._ZN7cutlass13device_kernelIN5flash19enable_sm80_to_sm89INS1_16FlashAttnBwdSm80INS1_25CollectiveMainloopBwdSm80ILi2ELi1EN4cute5tupleIJNS5_1CILi64EEENS7_ILi96EEENS7_ILi128EEEEEENS_10bfloat16_tEfNS_4arch4Sm80ELb0ELb1ELb0ELb1ELb0ELb0ELb0ELb0ELi2ELi2ELi2ELi2ELb1EEENS1_24CollectiveEpilogueBwdGQAISB_fSE_Li256ELb1ELb0EEENS1_19SingleTileSchedulerILb1ELb0ELb0ELi96EEEEEEEEEvNT_6ParamsE:
        .type           _ZN7cutlass13device_kernelIN5flash19enable_sm80_to_sm89INS1_16FlashAttnBwdSm80INS1_25CollectiveMainloopBwdSm80ILi2ELi1EN4cute5tupleIJNS5_1CILi64EEENS7_ILi96EEENS7_ILi128EEEEEENS_10bfloat16_tEfNS_4arch4Sm80ELb0ELb1ELb0ELb1ELb0ELb0ELb0ELb0ELi2ELi2ELi2ELi2ELb1EEENS1_24CollectiveEpilogueBwdGQAISB_fSE_Li256ELb1ELb0EEENS1_19SingleTileSchedulerILb1ELb0ELb0ELi96EEEEEEEEEvNT_6ParamsE,@function
        .size           _ZN7cutlass13device_kernelIN5flash19enable_sm80_to_sm89INS1_16FlashAttnBwdSm80INS1_25CollectiveMainloopBwdSm80ILi2ELi1EN4cute5tupleIJNS5_1CILi64EEENS7_ILi96EEENS7_ILi128EEEEEENS_10bfloat16_tEfNS_4arch4Sm80ELb0ELb1ELb0ELb1ELb0ELb0ELb0ELb0ELi2ELi2ELi2ELi2ELb1EEENS1_24CollectiveEpilogueBwdGQAISB_fSE_Li256ELb1ELb0EEENS1_19SingleTileSchedulerILb1ELb0ELb0ELi96EEEEEEEEEvNT_6ParamsE,(.L_x_121 - _ZN7cutlass13device_kernelIN5flash19enable_sm80_to_sm89INS1_16FlashAttnBwdSm80INS1_25CollectiveMainloopBwdSm80ILi2ELi1EN4cute5tupleIJNS5_1CILi64EEENS7_ILi96EEENS7_ILi128EEEEEENS_10bfloat16_tEfNS_4arch4Sm80ELb0ELb1ELb0ELb1ELb0ELb0ELb0ELb0ELi2ELi2ELi2ELi2ELb1EEENS1_24CollectiveEpilogueBwdGQAISB_fSE_Li256ELb1ELb0EEENS1_19SingleTileSchedulerILb1ELb0ELb0ELi96EEEEEEEEEvNT_6ParamsE)
        .other          _ZN7cutlass13device_kernelIN5flash19enable_sm80_to_sm89INS1_16FlashAttnBwdSm80INS1_25CollectiveMainloopBwdSm80ILi2ELi1EN4cute5tupleIJNS5_1CILi64EEENS7_ILi96EEENS7_ILi128EEEEEENS_10bfloat16_tEfNS_4arch4Sm80ELb0ELb1ELb0ELb1ELb0ELb0ELb0ELb0ELi2ELi2ELi2ELi2ELb1EEENS1_24CollectiveEpilogueBwdGQAISB_fSE_Li256ELb1ELb0EEENS1_19SingleTileSchedulerILb1ELb0ELb0ELi96EEEEEEEEEvNT_6ParamsE,@"STO_CUDA_ENTRY STV_DEFAULT"
_ZN7cutlass13device_kernelIN5flash19enable_sm80_to_sm89INS1_16FlashAttnBwdSm80INS1_25CollectiveMainloopBwdSm80ILi2ELi1EN4cute5tupleIJNS5_1CILi64EEENS7_ILi96EEENS7_ILi128EEEEEENS_10bfloat16_tEfNS_4arch4Sm80ELb0ELb1ELb0ELb1ELb0ELb0ELb0ELb0ELi2ELi2ELi2ELi2ELb1EEENS1_24CollectiveEpilogueBwdGQAISB_fSE_Li256ELb1ELb0EEENS1_19SingleTileSchedulerILb1ELb0ELb0ELi96EEEEEEEEEvNT_6ParamsE:
[----:B------:R-:W-:Y:S01]  /*0000*/  LDC R1, c[0x0][0x37c] ;  /* 0x0000df00ff017b82 */ /* 0x000fe20000000800 */
[----:B------:R-:W-:Y:S05]  /*0010*/  EXIT ;  /* 0x000000000000794d */ /* 0x000fea0003800000 */
.L_x_14:
        /* <DEDUP_REMOVED lines=14> */
.L_x_121:


//--------------------- .text._ZN7cutlass13device_kernelIN5flash19enable_sm80_to_sm89INS1_16FlashAttnBwdSm80INS1_25CollectiveMainloopBwdSm80ILi2ELi1EN4cute5tupleIJNS5_1CILi64EEENS7_ILi96EEENS7_ILi128EEEEEENS_10bfloat16_tEfNS_4arch4Sm80ELb0ELb1ELb0ELb1ELb1ELb0ELb0ELb0ELi2ELi2ELi2ELi2ELb1EEENS1_24CollectiveEpilogueBwdGQAISB_fSE_Li256ELb1ELb1EEENS1_19SingleTileSchedulerILb1ELb0ELb0ELi96EEEEEEEEEvNT_6ParamsE --------------------------
	.section	.text._ZN7cutlass13device_kernelIN5flash19enable_sm80_to_sm89INS1_16FlashAttnBwdSm80INS1_25CollectiveMainloopBwdSm80ILi2ELi1EN4cute5tupleIJNS5_1CILi64EEENS7_ILi96EEENS7_ILi128EEEEEENS_10bfloat16_tEfNS_4arch4Sm80ELb0ELb1ELb0ELb1ELb1ELb0ELb0ELb0ELi2ELi2ELi2ELi2ELb1EEENS1_24CollectiveEpilogueBwdGQAISB_fSE_Li256ELb1ELb1EEENS1_19SingleTileSchedulerILb1ELb0ELb0ELi96EEEEEEEEEvNT_6ParamsE,"ax",@progbits
	.align	128
.text._ZN7cutlass13device_kernelIN5flash19enable_sm80_to_sm89INS1_16FlashAttnBwdSm80INS1_25CollectiveMainloopBwdSm80ILi2ELi1EN4cute5tupleIJNS5_1CILi64EEENS7_ILi96EEENS7_ILi128EEEEEENS_10bfloat16_tEfNS_4arch4Sm80ELb0ELb1ELb0ELb1ELb1ELb0ELb0ELb0ELi2ELi2ELi2ELi2ELb1EEENS1_24CollectiveEpilogueBwdGQAISB_fSE_Li256ELb1ELb1EEENS1_19SingleTileSchedulerILb1ELb0ELb0ELi96EEEEEEEEEvNT_6ParamsE:
        .type           _ZN7cutlass13device_kernelIN5flash19enable_sm80_to_sm89INS1_16FlashAttnBwdSm80INS1_25CollectiveMainloopBwdSm80ILi2ELi1EN4cute5tupleIJNS5_1CILi64EEENS7_ILi96EEENS7_ILi128EEEEEENS_10bfloat16_tEfNS_4arch4Sm80ELb0ELb1ELb0ELb1ELb1ELb0ELb0ELb0ELi2ELi2ELi2ELi2ELb1EEENS1_24CollectiveEpilogueBwdGQAISB_fSE_Li256ELb1ELb1EEENS1_19SingleTileSchedulerILb1ELb0ELb0ELi96EEEEEEEEEvNT_6ParamsE,@function
        .size           _ZN7cutlass13device_kernelIN5flash19enable_sm80_to_sm89INS1_16FlashAttnBwdSm80INS1_25CollectiveMainloopBwdSm80ILi2ELi1EN4cute5tupleIJNS5_1CILi64EEENS7_ILi96EEENS7_ILi128EEEEEENS_10bfloat16_tEfNS_4arch4Sm80ELb0ELb1ELb0ELb1ELb1ELb0ELb0ELb0ELi2ELi2ELi2ELi2ELb1EEENS1_24CollectiveEpilogueBwdGQAISB_fSE_Li256ELb1ELb1EEENS1_19SingleTileSchedulerILb1ELb0ELb0ELi96EEEEEEEEEvNT_6ParamsE,(.L_x_122 - _ZN7cutlass13device_kernelIN5flash19enable_sm80_to_sm89INS1_16FlashAttnBwdSm80INS1_25CollectiveMainloopBwdSm80ILi2ELi1EN4cute5tupleIJNS5_1CILi64EEENS7_ILi96EEENS7_ILi128EEEEEENS_10bfloat16_tEfNS_4arch4Sm80ELb0ELb1ELb0ELb1ELb1ELb0ELb0ELb0ELi2ELi2ELi2ELi2ELb1EEENS1_24CollectiveEpilogueBwdGQAISB_fSE_Li256ELb1ELb1EEENS1_19SingleTileSchedulerILb1ELb0ELb0ELi96EEEEEEEEEvNT_6ParamsE)
        .other          _ZN7cutlass13device_kernelIN5flash19enable_sm80_to_sm89INS1_16FlashAttnBwdSm80INS1_25CollectiveMainloopBwdSm80ILi2ELi1EN4cute5tupleIJNS5_1CILi64EEENS7_ILi96EEENS7_ILi128EEEEEENS_10bfloat16_tEfNS_4arch4Sm80ELb0ELb1ELb0ELb1ELb1ELb0ELb0ELb0ELi2ELi2ELi2ELi2ELb1EEENS1_24CollectiveEpilogueBwdGQAISB_fSE_Li256ELb1ELb1EEENS1_19SingleTileSchedulerILb1ELb0ELb0ELi96EEEEEEEEEvNT_6ParamsE,@"STO_CUDA_ENTRY STV_DEFAULT"
_ZN7cutlass13device_kernelIN5flash19enable_sm80_to_sm89INS1_16FlashAttnBwdSm80INS1_25CollectiveMainloopBwdSm80ILi2ELi1EN4cute5tupleIJNS5_1CILi64EEENS7_ILi96EEENS7_ILi128EEEEEENS_10bfloat16_tEfNS_4arch4Sm80ELb0ELb1ELb0ELb1ELb1ELb0ELb0ELb0ELi2ELi2ELi2ELi2ELb1EEENS1_24CollectiveEpilogueBwdGQAISB_fSE_Li256ELb1ELb1EEENS1_19SingleTileSchedulerILb1ELb0ELb0ELi96EEEEEEEEEvNT_6ParamsE:
[----:B------:R-:W-:Y:S01]  /*0000*/  LDC R1, c[0x0][0x37c] ;  /* 0x0000df00ff017b82 */ /* 0x000fe20000000800 */
[----:B------:R-:W-:Y:S05]  /*0010*/  EXIT ;  /* 0x000000000000794d */ /* 0x000fea0003800000 */
.L_x_15:
        /* <DEDUP_REMOVED lines=14> */
.L_x_122:


//--------------------- .text._ZN7cutlass13device_kernelIN5flash19enable_sm80_to_sm89INS1_16FlashAttnBwdSm80INS1_25CollectiveMainloopBwdSm80ILi2ELi1EN4cute5tupleIJNS5_1CILi64EEENS7_ILi96EEENS7_ILi128EEEEEENS_10bfloat16_tEfNS_4arch4Sm80ELb1ELb0ELb0ELb0ELb0ELb0ELb0ELb0ELi2ELi2ELi2ELi2ELb1EEENS1_21CollectiveEpilogueBwdISB_SC_SE_Li256ELb0ELb0ELi4EEENS1_25SingleTileBwdLPTSchedulerILb0ELi96ELb0EEEEEEEEEvNT_6ParamsE --------------------------
	.section	.text._ZN7cutlass13device_kernelIN5flash19enable_sm80_to_sm89INS1_16FlashAttnBwdSm80INS1_25CollectiveMainloopBwdSm80ILi2ELi1EN4cute5tupleIJNS5_1CILi64EEENS7_ILi96EEENS7_ILi128EEEEEENS_10bfloat16_tEfNS_4arch4Sm80ELb1ELb0ELb0ELb0ELb0ELb0ELb0ELb0ELi2ELi2ELi2ELi2ELb1EEENS1_21CollectiveEpilogueBwdISB_SC_SE_Li256ELb0ELb0ELi4EEENS1_25SingleTileBwdLPTSchedulerILb0ELi96ELb0EEEEEEEEEvNT_6ParamsE,"ax",@progbits
	.align	128
.text._ZN7cutlass13device_kernelIN5flash19enable_sm80_to_sm89INS1_16FlashAttnBwdSm80INS1_25CollectiveMainloopBwdSm80ILi2ELi1EN4cute5tupleIJNS5_1CILi64EEENS7_ILi96EEENS7_ILi128EEEEEENS_10bfloat16_tEfNS_4arch4Sm80ELb1ELb0ELb0ELb0ELb0ELb0ELb0ELb0ELi2ELi2ELi2ELi2ELb1EEENS1_21CollectiveEpilogueBwdISB_SC_SE_Li256ELb0ELb0ELi4EEENS1_25SingleTileBwdLPTSchedulerILb0ELi96ELb0EEEEEEEEEvNT_6ParamsE:
        .type           _ZN7cutlass13device_kernelIN5flash19enable_sm80_to_sm89INS1_16FlashAttnBwdSm80INS1_25CollectiveMainloopBwdSm80ILi2ELi1EN4cute5tupleIJNS5_1CILi64EEENS7_ILi96EEENS7_ILi128EEEEEENS_10bfloat16_tEfNS_4arch4Sm80ELb1ELb0ELb0ELb0ELb0ELb0ELb0ELb0ELi2ELi2ELi2ELi2ELb1EEENS1_21CollectiveEpilogueBwdISB_SC_SE_Li256ELb0ELb0ELi4EEENS1_25SingleTileBwdLPTSchedulerILb0ELi96ELb0EEEEEEEEEvNT_6ParamsE,@function
        .size           _ZN7cutlass13device_kernelIN5flash19enable_sm80_to_sm89INS1_16FlashAttnBwdSm80INS1_25CollectiveMainloopBwdSm80ILi2ELi1EN4cute5tupleIJNS5_1CILi64EEENS7_ILi96EEENS7_ILi128EEEEEENS_10bfloat16_tEfNS_4arch4Sm80ELb1ELb0ELb0ELb0ELb0ELb0ELb0ELb0ELi2ELi2ELi2ELi2ELb1EEENS1_21CollectiveEpilogueBwdISB_SC_SE_Li256ELb0ELb0ELi4EEENS1_25SingleTileBwdLPTSchedulerILb0ELi96ELb0EEEEEEEEEvNT_6ParamsE,(.L_x_123 - _ZN7cutlass13device_kernelIN5flash19enable_sm80_to_sm89INS1_16FlashAttnBwdSm80INS1_25CollectiveMainloopBwdSm80ILi2ELi1EN4cute5tupleIJNS5_1CILi64EEENS7_ILi96EEENS7_ILi128EEEEEENS_10bfloat16_tEfNS_4arch4Sm80ELb1ELb0ELb0ELb0ELb0ELb0ELb0ELb0ELi2ELi2ELi2ELi2ELb1EEENS1_21CollectiveEpilogueBwdISB_SC_SE_Li256ELb0ELb0ELi4EEENS1_25SingleTileBwdLPTSchedulerILb0ELi96ELb0EEEEEEEEEvNT_6ParamsE)
        .other          _ZN7cutlass13device_kernelIN5flash19enable_sm80_to_sm89INS1_16FlashAttnBwdSm80INS1_25CollectiveMainloopBwdSm80ILi2ELi1EN4cute5tupleIJNS5_1CILi64EEENS7_ILi96EEENS7_ILi128EEEEEENS_10bfloat16_tEfNS_4arch4Sm80ELb1ELb0ELb0ELb0ELb0ELb0ELb0ELb0ELi2ELi2ELi2ELi2ELb1EEENS1_21CollectiveEpilogueBwdISB_SC_SE_Li256ELb0ELb0ELi4EEENS1_25SingleTileBwdLPTSchedulerILb0ELi96ELb0EEEEEEEEEvNT_6ParamsE,@"STO_CUDA_ENTRY STV_DEFAULT"
_ZN7cutlass13device_kernelIN5flash19enable_sm80_to_sm89INS1_16FlashAttnBwdSm80INS1_25CollectiveMainloopBwdSm80ILi2ELi1EN4cute5tupleIJNS5_1CILi64EEENS7_ILi96EEENS7_ILi128EEEEEENS_10bfloat16_tEfNS_4arch4Sm80ELb1ELb0ELb0ELb0ELb0ELb0ELb0ELb0ELi2ELi2ELi2ELi2ELb1EEENS1_21CollectiveEpilogueBwdISB_SC_SE_Li256ELb0ELb0ELi4EEENS1_25SingleTileBwdLPTSchedulerILb0ELi96ELb0EEEEEEEEEvNT_6ParamsE:
[----:B------:R-:W-:Y:S01]  /*0000*/  LDC R1, c[0x0][0x37c] ;  /* 0x0000df00ff017b82 */ /* 0x000fe20000000800 */
[----:B------:R-:W-:Y:S05]  /*0010*/  EXIT ;  /* 0x000000000000794d */ /* 0x000fea0003800000 */
.L_x_16:
        /* <DEDUP_REMOVED lines=14> */
.L_x_123:


//--------------------- .text._ZN7cutlass13device_kernelIN5flash19enable_sm80_to_sm89INS1_16FlashAttnBwdSm80INS1_25CollectiveMainloopBwdSm80ILi2ELi1EN4cute5tupleIJNS5_1CILi64EEENS7_ILi96EEENS7_ILi128EEEEEENS_10bfloat16_tEfNS_4arch4Sm80ELb1ELb0ELb0ELb0ELb1ELb0ELb0ELb0ELi2ELi2ELi2ELi2ELb1EEENS1_21CollectiveEpilogueBwdISB_SC_SE_Li256ELb0ELb0ELi4EEENS1_25SingleTileBwdLPTSchedulerILb0ELi96ELb1EEEEEEEEEvNT_6ParamsE --------------------------
	.section	.text._ZN7cutlass13device_kernelIN5flash19enable_sm80_to_sm89INS1_16FlashAttnBwdSm80INS1_25CollectiveMainloopBwdSm80ILi2ELi1EN4cute5tupleIJNS5_1CILi64EEENS7_ILi96EEENS7_ILi128EEEEEENS_10bfloat16_tEfNS_4arch4Sm80ELb1ELb0ELb0ELb0ELb1ELb0ELb0ELb0ELi2ELi2ELi2ELi2ELb1EEENS1_21CollectiveEpilogueBwdISB_SC_SE_Li256ELb0ELb0ELi4EEENS1_25SingleTileBwdLPTSchedulerILb0ELi96ELb1EEEEEEEEEvNT_6ParamsE,"ax",@progbits
	.align	128
.text._ZN7cutlass13device_kernelIN5flash19enable_sm80_to_sm89INS1_16FlashAttnBwdSm80INS1_25CollectiveMainloopBwdSm80ILi2ELi1EN4cute5tupleIJNS5_1CILi64EEENS7_ILi96EEENS7_ILi128EEEEEENS_10bfloat16_tEfNS_4arch4Sm80ELb1ELb0ELb0ELb0ELb1ELb0ELb0ELb0ELi2ELi2ELi2ELi2ELb1EEENS1_21CollectiveEpilogueBwdISB_SC_SE_Li256ELb0ELb0ELi4EEENS1_25SingleTileBwdLPTSchedulerILb0ELi96ELb1EEEEEEEEEvNT_6ParamsE:
        .type           _ZN7cutlass13device_kernelIN5flash19enable_sm80_to_sm89INS1_16FlashAttnBwdSm80INS1_25CollectiveMainloopBwdSm80ILi2ELi1EN4cute5tupleIJNS5_1CILi64EEENS7_ILi96EEENS7_ILi128EEEEEENS_10bfloat16_tEfNS_4arch4Sm80ELb1ELb0ELb0ELb0ELb1ELb0ELb0ELb0ELi2ELi2ELi2ELi2ELb1EEENS1_21CollectiveEpilogueBwdISB_SC_SE_Li256ELb0ELb0ELi4EEENS1_25SingleTileBwdLPTSchedulerILb0ELi96ELb1EEEEEEEEEvNT_6ParamsE,@function
        .size           _ZN7cutlass13device_kernelIN5flash19enable_sm80_to_sm89INS1_16FlashAttnBwdSm80INS1_25CollectiveMainloopBwdSm80ILi2ELi1EN4cute5tupleIJNS5_1CILi64EEENS7_ILi96EEENS7_ILi128EEEEEENS_10bfloat16_tEfNS_4arch4Sm80ELb1ELb0ELb0ELb0ELb1ELb0ELb0ELb0ELi2ELi2ELi2ELi2ELb1EEENS1_21CollectiveEpilogueBwdISB_SC_SE_Li256ELb0ELb0ELi4EEENS1_25SingleTileBwdLPTSchedulerILb0ELi96ELb1EEEEEEEEEvNT_6ParamsE,(.L_x_124 - _ZN7cutlass13device_kernelIN5flash19enable_sm80_to_sm89INS1_16FlashAttnBwdSm80INS1_25CollectiveMainloopBwdSm80ILi2ELi1EN4cute5tupleIJNS5_1CILi64EEENS7_ILi96EEENS7_ILi128EEEEEENS_10bfloat16_tEfNS_4arch4Sm80ELb1ELb0ELb0ELb0ELb1ELb0ELb0ELb0ELi2ELi2ELi2ELi2ELb1EEENS1_21CollectiveEpilogueBwdISB_SC_SE_Li256ELb0ELb0ELi4EEENS1_25SingleTileBwdLPTSchedulerILb0ELi96ELb1EEEEEEEEEvNT_6ParamsE)
        .other          _ZN7cutlass13device_kernelIN5flash19enable_sm80_to_sm89INS1_16FlashAttnBwdSm80INS1_25CollectiveMainloopBwdSm80ILi2ELi1EN4cute5tupleIJNS5_1CILi64EEENS7_ILi96EEENS7_ILi128EEEEEENS_10bfloat16_tEfNS_4arch4Sm80ELb1ELb0ELb0ELb0ELb1ELb0ELb0ELb0ELi2ELi2ELi2ELi2ELb1EEENS1_21CollectiveEpilogueBwdISB_SC_SE_Li256ELb0ELb0ELi4EEENS1_25SingleTileBwdLPTSchedulerILb0ELi96ELb1EEEEEEEEEvNT_6ParamsE,@"STO_CUDA_ENTRY STV_DEFAULT"
_ZN7cutlass13device_kernelIN5flash19enable_sm80_to_sm89INS1_16FlashAttnBwdSm80INS1_25CollectiveMainloopBwdSm80ILi2ELi1EN4cute5tupleIJNS5_1CILi64EEENS7_ILi96EEENS7_ILi128EEEEEENS_10bfloat16_tEfNS_4arch4Sm80ELb1ELb0ELb0ELb0ELb1ELb0ELb0ELb0ELi2ELi2ELi2ELi2ELb1EEENS1_21CollectiveEpilogueBwdISB_SC_SE_Li256ELb0ELb0ELi4EEENS1_25SingleTileBwdLPTSchedulerILb0ELi96ELb1EEEEEEEEEvNT_6ParamsE:
[----:B------:R-:W-:Y:S01]  /*0000*/  LDC R1, c[0x0][0x37c] ;  /* 0x0000df00ff017b82 */ /* 0x000fe20000000800 */
[----:B------:R-:W-:Y:S05]  /*0010*/  EXIT ;  /* 0x000000000000794d */ /* 0x000fea0003800000 */
.L_x_17:
        /* <DEDUP_REMOVED lines=14> */
.L_x_124:


//--------------------- .text._ZN7cutlass13device_kernelIN5flash19enable_sm80_to_sm89INS1_16FlashAttnBwdSm80INS1_25CollectiveMainloopBwdSm80ILi2ELi1EN4cute5tupleIJNS5_1CILi64EEENS7_ILi96EEENS7_ILi128EEEEEENS_10bfloat16_tEfNS_4arch4Sm80ELb1ELb0ELb0ELb0ELb0ELb0ELb0ELb0ELi2ELi2ELi2ELi2ELb1EEENS1_24CollectiveEpilogueBwdGQAISB_fSE_Li256ELb0ELb0EEENS1_25SingleTileBwdLPTSchedulerILb0ELi96ELb0EEEEEEEEEvNT_6ParamsE --------------------------
	.section	.text._ZN7cutlass13device_kernelIN5flash19enable_sm80_to_sm89INS1_16FlashAttnBwdSm80INS1_25CollectiveMainloopBwdSm80ILi2ELi1EN4cute5tupleIJNS5_1CILi64EEENS7_ILi96EEENS7_ILi128EEEEEENS_10bfloat16_tEfNS_4arch4Sm80ELb1ELb0ELb0ELb0ELb0ELb0ELb0ELb0ELi2ELi2ELi2ELi2ELb1EEENS1_24CollectiveEpilogueBwdGQAISB_fSE_Li256ELb0ELb0EEENS1_25SingleTileBwdLPTSchedulerILb0ELi96ELb0EEEEEEEEEvNT_6ParamsE,"ax",@progbits
	.align	128
.text._ZN7cutlass13device_kernelIN5flash19enable_sm80_to_sm89INS1_16FlashAttnBwdSm80INS1_25CollectiveMainloopBwdSm80ILi2ELi1EN4cute5tupleIJNS5_1CILi64EEENS7_ILi96EEENS7_ILi128EEEEEENS_10bfloat16_tEfNS_4arch4Sm80ELb1ELb0ELb0ELb0ELb0ELb0ELb0ELb0ELi2ELi2ELi2ELi2ELb1EEENS1_24CollectiveEpilogueBwdGQAISB_fSE_Li256ELb0ELb0EEENS1_25SingleTileBwdLPTSchedulerILb0ELi96ELb0EEEEEEEEEvNT_6ParamsE:
        .type           _ZN7cutlass13device_kernelIN5flash19enable_sm80_to_sm89INS1_16FlashAttnBwdSm80INS1_25CollectiveMainloopBwdSm80ILi2ELi1EN4cute5tupleIJNS5_1CILi64EEENS7_ILi96EEENS7_ILi128EEEEEENS_10bfloat16_tEfNS_4arch4Sm80ELb1ELb0ELb0ELb0ELb0ELb0ELb0ELb0ELi2ELi2ELi2ELi2ELb1EEENS1_24CollectiveEpilogueBwdGQAISB_fSE_Li256ELb0ELb0EEENS1_25SingleTileBwdLPTSchedulerILb0ELi96ELb0EEEEEEEEEvNT_6ParamsE,@function
        .size           _ZN7cutlass13device_kernelIN5flash19enable_sm80_to_sm89INS1_16FlashAttnBwdSm80INS1_25CollectiveMainloopBwdSm80ILi2ELi1EN4cute5tupleIJNS5_1CILi64EEENS7_ILi96EEENS7_ILi128EEEEEENS_10bfloat16_tEfNS_4arch4Sm80ELb1ELb0ELb0ELb0ELb0ELb0ELb0ELb0ELi2ELi2ELi2ELi2ELb1EEENS1_24CollectiveEpilogueBwdGQAISB_fSE_Li256ELb0ELb0EEENS1_25SingleTileBwdLPTSchedulerILb0ELi96ELb0EEEEEEEEEvNT_6ParamsE,(.L_x_125 - _ZN7cutlass13device_kernelIN5flash19enable_sm80_to_sm89INS1_16FlashAttnBwdSm80INS1_25CollectiveMainloopBwdSm80ILi2ELi1EN4cute5tupleIJNS5_1CILi64EEENS7_ILi96EEENS7_ILi128EEEEEENS_10bfloat16_tEfNS_4arch4Sm80ELb1ELb0ELb0ELb0ELb0ELb0ELb0ELb0ELi2ELi2ELi2ELi2ELb1EEENS1_24CollectiveEpilogueBwdGQAISB_fSE_Li256ELb0ELb0EEENS1_25SingleTileBwdLPTSchedulerILb0ELi96ELb0EEEEEEEEEvNT_6ParamsE)
        .other          _ZN7cutlass13device_kernelIN5flash19enable_sm80_to_sm89INS1_16FlashAttnBwdSm80INS1_25CollectiveMainloopBwdSm80ILi2ELi1EN4cute5tupleIJNS5_1CILi64EEENS7_ILi96EEENS7_ILi128EEEEEENS_10bfloat16_tEfNS_4arch4Sm80ELb1ELb0ELb0ELb0ELb0ELb0ELb0ELb0ELi2ELi2ELi2ELi2ELb1EEENS1_24CollectiveEpilogueBwdGQAISB_fSE_Li256ELb0ELb0EEENS1_25SingleTileBwdLPTSchedulerILb0ELi96ELb0EEEEEEEEEvNT_6ParamsE,@"STO_CUDA_ENTRY STV_DEFAULT"
_ZN7cutlass13device_kernelIN5flash19enable_sm80_to_sm89INS1_16FlashAttnBwdSm80INS1_25CollectiveMainloopBwdSm80ILi2ELi1EN4cute5tupleIJNS5_1CILi64EEENS7_ILi96EEENS7_ILi128EEEEEENS_10bfloat16_tEfNS_4arch4Sm80ELb1ELb0ELb0ELb0ELb0ELb0ELb0ELb0ELi2ELi2ELi2ELi2ELb1EEENS1_24CollectiveEpilogueBwdGQAISB_fSE_Li256ELb0ELb0EEENS1_25SingleTileBwdLPTSchedulerILb0ELi96ELb0EEEEEEEEEvNT_6ParamsE:
[----:B------:R-:W-:Y:S01]  /*0000*/  LDC R1, c[0x0][0x37c] ;  /* 0x0000df00ff017b82 */ /* 0x000fe20000000800 */
[----:B------:R-:W-:Y:S05]  /*0010*/  EXIT ;  /* 0x000000000000794d */ /* 0x000fea0003800000 */
.L_x_18:
        /* <DEDUP_REMOVED lines=14> */
.L_x_125:


//--------------------- .text._ZN7cutlass13device_kernelIN5flash19enable_sm80_to_sm89INS1_16FlashAttnBwdSm80INS1_25CollectiveMainloopBwdSm80ILi2ELi1EN4cute5tupleIJNS5_1CILi64EEENS7_ILi96EEENS7_ILi128EEEEEENS_10bfloat16_tEfNS_4arch4Sm80ELb1ELb0ELb0ELb0ELb1ELb0ELb0ELb0ELi2ELi2ELi2ELi2ELb1EEENS1_24CollectiveEpilogueBwdGQAISB_fSE_Li256ELb0ELb1EEENS1_25SingleTileBwdLPTSchedulerILb0ELi96ELb1EEEEEEEEEvNT_6ParamsE --------------------------
	.section	.text._ZN7cutlass13device_kernelIN5flash19enable_sm80_to_sm89INS1_16FlashAttnBwdSm80INS1_25CollectiveMainloopBwdSm80ILi2ELi1EN4cute5tupleIJNS5_1CILi64EEENS7_ILi96EEENS7_ILi128EEEEEENS_10bfloat16_tEfNS_4arch4Sm80ELb1ELb0ELb0ELb0ELb1ELb0ELb0ELb0ELi2ELi2ELi2ELi2ELb1EEENS1_24CollectiveEpilogueBwdGQAISB_fSE_Li256ELb0ELb1EEENS1_25SingleTileBwdLPTSchedulerILb0ELi96ELb1EEEEEEEEEvNT_6ParamsE,"ax",@progbits
	.align	128
.text._ZN7cutlass13device_kernelIN5flash19enable_sm80_to_sm89INS1_16FlashAttnBwdSm80INS1_25CollectiveMainloopBwdSm80ILi2ELi1EN4cute5tupleIJNS5_1CILi64EEENS7_ILi96EEENS7_ILi128EEEEEENS_10bfloat16_tEfNS_4arch4Sm80ELb1ELb0ELb0ELb0ELb1ELb0ELb0ELb0ELi2ELi2ELi2ELi2ELb1EEENS1_24CollectiveEpilogueBwdGQAISB_fSE_Li256ELb0ELb1EEENS1_25SingleTileBwdLPTSchedulerILb0ELi96ELb1EEEEEEEEEvNT_6ParamsE:
        .type           _ZN7cutlass13device_kernelIN5flash19enable_sm80_to_sm89INS1_16FlashAttnBwdSm80INS1_25CollectiveMainloopBwdSm80ILi2ELi1EN4cute5tupleIJNS5_1CILi64EEENS7_ILi96EEENS7_ILi128EEEEEENS_10bfloat16_tEfNS_4arch4Sm80ELb1ELb0ELb0ELb0ELb1ELb0ELb0ELb0ELi2ELi2ELi2ELi2ELb1EEENS1_24CollectiveEpilogueBwdGQAISB_fSE_Li256ELb0ELb1EEENS1_25SingleTileBwdLPTSchedulerILb0ELi96ELb1EEEEEEEEEvNT_6ParamsE,@function
        .size           _ZN7cutlass13device_kernelIN5flash19enable_sm80_to_sm89INS1_16FlashAttnBwdSm80INS1_25CollectiveMainloopBwdSm80ILi2ELi1EN4cute5tupleIJNS5_1CILi64EEENS7_ILi96EEENS7_ILi128EEEEEENS_10bfloat16_tEfNS_4arch4Sm80ELb1ELb0ELb0ELb0ELb1ELb0ELb0ELb0ELi2ELi2ELi2ELi2ELb1EEENS1_24CollectiveEpilogueBwdGQAISB_fSE_Li256ELb0ELb1EEENS1_25SingleTileBwdLPTSchedulerILb0ELi96ELb1EEEEEEEEEvNT_6ParamsE,(.L_x_126 - _ZN7cutlass13device_kernelIN5flash19enable_sm80_to_sm89INS1_16FlashAttnBwdSm80INS1_25CollectiveMainloopBwdSm80ILi2ELi1EN4cute5tupleIJNS5_1CILi64EEENS7_ILi96EEENS7_ILi128EEEEEENS_10bfloat16_tEfNS_4arch4Sm80ELb1ELb0ELb0ELb0ELb1ELb0ELb0ELb0ELi2ELi2ELi2ELi2ELb1EEENS1_24CollectiveEpilogueBwdGQAISB_fSE_Li256ELb0ELb1EEENS1_25SingleTileBwdLPTSchedulerILb0ELi96ELb1EEEEEEEEEvNT_6ParamsE)
        .other          _ZN7cutlass13device_kernelIN5flash19enable_sm80_to_sm89INS1_16FlashAttnBwdSm80INS1_25CollectiveMainloopBwdSm80ILi2ELi1EN4cute5tupleIJNS5_1CILi64EEENS7_ILi96EEENS7_ILi128EEEEEENS_10bfloat16_tEfNS_4arch4Sm80ELb1ELb0ELb0ELb0ELb1ELb0ELb0ELb0ELi2ELi2ELi2ELi2ELb1EEENS1_24CollectiveEpilogueBwdGQAISB_fSE_Li256ELb0ELb1EEENS1_25SingleTileBwdLPTSchedulerILb0ELi96ELb1EEEEEEEEEvNT_6ParamsE,@"STO_CUDA_ENTRY STV_DEFAULT"
_ZN7cutlass13device_kernelIN5flash19enable_sm80_to_sm89INS1_16FlashAttnBwdSm80INS1_25CollectiveMainloopBwdSm80ILi2ELi1EN4cute5tupleIJNS5_1CILi64EEENS7_ILi96EEENS7_ILi128EEEEEENS_10bfloat16_tEfNS_4arch4Sm80ELb1ELb0ELb0ELb0ELb1ELb0ELb0ELb0ELi2ELi2ELi2ELi2ELb1EEENS1_24CollectiveEpilogueBwdGQAISB_fSE_Li256ELb0ELb1EEENS1_25SingleTileBwdLPTSchedulerILb0ELi96ELb1EEEEEEEEEvNT_6ParamsE:
[----:B------:R-:W-:Y:S01]  /*0000*/  LDC R1, c[0x0][0x37c] ;  /* 0x0000df00ff017b82 */ /* 0x000fe20000000800 */
[----:B------:R-:W-:Y:S05]  /*0010*/  EXIT ;  /* 0x000000000000794d */ /* 0x000fea0003800000 */
.L_x_19:
        /* <DEDUP_REMOVED lines=14> */
.L_x_126:


//--------------------- .text._ZN7cutlass13device_kernelIN5flash19enable_sm80_to_sm89INS1_16FlashAttnBwdSm80INS1_25CollectiveMainloopBwdSm80ILi2ELi1EN4cute5tupleIJNS5_1CILi64EEENS7_ILi96EEENS7_ILi128EEEEEENS_10bfloat16_tEfNS_4arch4Sm80ELb1ELb0ELb0ELb1ELb0ELb0ELb0ELb0ELi2ELi2ELi2ELi2ELb1EEENS1_21CollectiveEpilogueBwdISB_SC_SE_Li256ELb1ELb0ELi4EEENS1_25SingleTileBwdLPTSchedulerILb1ELi96ELb0EEEEEEEEEvNT_6ParamsE --------------------------
	.section	.text._ZN7cutlass13device_kernelIN5flash19enable_sm80_to_sm89INS1_16FlashAttnBwdSm80INS1_25CollectiveMainloopBwdSm80ILi2ELi1EN4cute5tupleIJNS5_1CILi64EEENS7_ILi96EEENS7_ILi128EEEEEENS_10bfloat16_tEfNS_4arch4Sm80ELb1ELb0ELb0ELb1ELb0ELb0ELb0ELb0ELi2ELi2ELi2ELi2ELb1EEENS1_21CollectiveEpilogueBwdISB_SC_SE_Li256ELb1ELb0ELi4EEENS1_25SingleTileBwdLPTSchedulerILb1ELi96ELb0EEEEEEEEEvNT_6ParamsE,"ax",@progbits
	.align	128
.text._ZN7cutlass13device_kernelIN5flash19enable_sm80_to_sm89INS1_16FlashAttnBwdSm80INS1_25CollectiveMainloopBwdSm80ILi2ELi1EN4cute5tupleIJNS5_1CILi64EEENS7_ILi96EEENS7_ILi128EEEEEENS_10bfloat16_tEfNS_4arch4Sm80ELb1ELb0ELb0ELb1ELb0ELb0ELb0ELb0ELi2ELi2ELi2ELi2ELb1EEENS1_21CollectiveEpilogueBwdISB_SC_SE_Li256ELb1ELb0ELi4EEENS1_25SingleTileBwdLPTSchedulerILb1ELi96ELb0EEEEEEEEEvNT_6ParamsE:
        .type           _ZN7cutlass13device_kernelIN5flash19enable_sm80_to_sm89INS1_16FlashAttnBwdSm80INS1_25CollectiveMainloopBwdSm80ILi2ELi1EN4cute5tupleIJNS5_1CILi64EEENS7_ILi96EEENS7_ILi128EEEEEENS_10bfloat16_tEfNS_4arch4Sm80ELb1ELb0ELb0ELb1ELb0ELb0ELb0ELb0ELi2ELi2ELi2ELi2ELb1EEENS1_21CollectiveEpilogueBwdISB_SC_SE_Li256ELb1ELb0ELi4EEENS1_25SingleTileBwdLPTSchedulerILb1ELi96ELb0EEEEEEEEEvNT_6ParamsE,@function
        .size           _ZN7cutlass13device_kernelIN5flash19enable_sm80_to_sm89INS1_16FlashAttnBwdSm80INS1_25CollectiveMainloopBwdSm80ILi2ELi1EN4cute5tupleIJNS5_1CILi64EEENS7_ILi96EEENS7_ILi128EEEEEENS_10bfloat16_tEfNS_4arch4Sm80ELb1ELb0ELb0ELb1ELb0ELb0ELb0ELb0ELi2ELi2ELi2ELi2ELb1EEENS1_21CollectiveEpilogueBwdISB_SC_SE_Li256ELb1ELb0ELi4EEENS1_25SingleTileBwdLPTSchedulerILb1ELi96ELb0EEEEEEEEEvNT_6ParamsE,(.L_x_127 - _ZN7cutlass13device_kernelIN5flash19enable_sm80_to_sm89INS1_16FlashAttnBwdSm80INS1_25CollectiveMainloopBwdSm80ILi2ELi1EN4cute5tupleIJNS5_1CILi64EEENS7_ILi96EEENS7_ILi128EEEEEENS_10bfloat16_tEfNS_4arch4Sm80ELb1ELb0ELb0ELb1ELb0ELb0ELb0ELb0ELi2ELi2ELi2ELi2ELb1EEENS1_21CollectiveEpilogueBwdISB_SC_SE_Li256ELb1ELb0ELi4EEENS1_25SingleTileBwdLPTSchedulerILb1ELi96ELb0EEEEEEEEEvNT_6ParamsE)
        .other          _ZN7cutlass13device_kernelIN5flash19enable_sm80_to_sm89INS1_16FlashAttnBwdSm80INS1_25CollectiveMainloopBwdSm80ILi2ELi1EN4cute5tupleIJNS5_1CILi64EEENS7_ILi96EEENS7_ILi128EEEEEENS_10bfloat16_tEfNS_4arch4Sm80ELb1ELb0ELb0ELb1ELb0ELb0ELb0ELb0ELi2ELi2ELi2ELi2ELb1EEENS1_21CollectiveEpilogueBwdISB_SC_SE_Li256ELb1ELb0ELi4EEENS1_25SingleTileBwdLPTSchedulerILb1ELi96ELb0EEEEEEEEEvNT_6ParamsE,@"STO_CUDA_ENTRY STV_DEFAULT"
_ZN7cutlass13device_kernelIN5flash19enable_sm80_to_sm89INS1_16FlashAttnBwdSm80INS1_25CollectiveMainloopBwdSm80ILi2ELi1EN4cute5tupleIJNS5_1CILi64EEENS7_ILi96EEENS7_ILi128EEEEEENS_10bfloat16_tEfNS_4arch4Sm80ELb1ELb0ELb0ELb1ELb0ELb0ELb0ELb0ELi2ELi2ELi2ELi2ELb1EEENS1_21CollectiveEpilogueBwdISB_SC_SE_Li256ELb1ELb0ELi4EEENS1_25SingleTileBwdLPTSchedulerILb1ELi96ELb0EEEEEEEEEvNT_6ParamsE:
[----:B------:R-:W-:Y:S01]  /*0000*/  LDC R1, c[0x0][0x37c] ;  /* 0x0000df00ff017b82 */ /* 0x000fe20000000800 */
[----:B------:R-:W-:Y:S05]  /*0010*/  EXIT ;  /* 0x000000000000794d */ /* 0x000fea0003800000 */
.L_x_20:
        /* <DEDUP_REMOVED lines=14> */
.L_x_127:


//--------------------- .text._ZN7cutlass13device_kernelIN5flash19enable_sm80_to_sm89INS1_16FlashAttnBwdSm80INS1_25CollectiveMainloopBwdSm80ILi2ELi1EN4cute5tupleIJNS5_1CILi64EEENS7_ILi96EEENS7_ILi128EEEEEENS_10bfloat16_tEfNS_4arch4Sm80ELb1ELb0ELb0ELb1ELb1ELb0ELb0ELb0ELi2ELi2ELi2ELi2ELb1EEENS1_21CollectiveEpilogueBwdISB_SC_SE_Li256ELb1ELb0ELi4EEENS1_25SingleTileBwdLPTSchedulerILb1ELi96ELb1EEEEEEEEEvNT_6ParamsE --------------------------
	.section	.text._ZN7cutlass13device_kernelIN5flash19enable_sm80_to_sm89INS1_16FlashAttnBwdSm80INS1_25CollectiveMainloopBwdSm80ILi2ELi1EN4cute5tupleIJNS5_1CILi64EEENS7_ILi96EEENS7_ILi128EEEEEENS_10bfloat16_tEfNS_4arch4Sm80ELb1ELb0ELb0ELb1ELb1ELb0ELb0ELb0ELi2ELi2ELi2ELi2ELb1EEENS1_21CollectiveEpilogueBwdISB_SC_SE_Li256ELb1ELb0ELi4EEENS1_25SingleTileBwdLPTSchedulerILb1ELi96ELb1EEEEEEEEEvNT_6ParamsE,"ax",@progbits
	.align	128
.text._ZN7cutlass13device_kernelIN5flash19enable_sm80_to_sm89INS1_16FlashAttnBwdSm80INS1_25CollectiveMainloopBwdSm80ILi2ELi1EN4cute5tupleIJNS5_1CILi64EEENS7_ILi96EEENS7_ILi128EEEEEENS_10bfloat16_tEfNS_4arch4Sm80ELb1ELb0ELb0ELb1ELb1ELb0ELb0ELb0ELi2ELi2ELi2ELi2ELb1EEENS1_21CollectiveEpilogueBwdISB_SC_SE_Li256ELb1ELb0ELi4EEENS1_25SingleTileBwdLPTSchedulerILb1ELi96ELb1EEEEEEEEEvNT_6ParamsE:
        .type           _ZN7cutlass13device_kernelIN5flash19enable_sm80_to_sm89INS1_16FlashAttnBwdSm80INS1_25CollectiveMainloopBwdSm80ILi2ELi1EN4cute5tupleIJNS5_1CILi64EEENS7_ILi96EEENS7_ILi128EEEEEENS_10bfloat16_tEfNS_4arch4Sm80ELb1ELb0ELb0ELb1ELb1ELb0ELb0ELb0ELi2ELi2ELi2ELi2ELb1EEENS1_21CollectiveEpilogueBwdISB_SC_SE_Li256ELb1ELb0ELi4EEENS1_25SingleTileBwdLPTSchedulerILb1ELi96ELb1EEEEEEEEEvNT_6ParamsE,@function
        .size           _ZN7cutlass13device_kernelIN5flash19enable_sm80_to_sm89INS1_16FlashAttnBwdSm80INS1_25CollectiveMainloopBwdSm80ILi2ELi1EN4cute5tupleIJNS5_1CILi64EEENS7_ILi96EEENS7_ILi128EEEEEENS_10bfloat16_tEfNS_4arch4Sm80ELb1ELb0ELb0ELb1ELb1ELb0ELb0ELb0ELi2ELi2ELi2ELi2ELb1EEENS1_21CollectiveEpilogueBwdISB_SC_SE_Li256ELb1ELb0ELi4EEENS1_25SingleTileBwdLPTSchedulerILb1ELi96ELb1EEEEEEEEEvNT_6ParamsE,(.L_x_128 - _ZN7cutlass13device_kernelIN5flash19enable_sm80_to_sm89INS1_16FlashAttnBwdSm80INS1_25CollectiveMainloopBwdSm80ILi2ELi1EN4cute5tupleIJNS5_1CILi64EEENS7_ILi96EEENS7_ILi128EEEEEENS_10bfloat16_tEfNS_4arch4Sm80ELb1ELb0ELb0ELb1ELb1ELb0ELb0ELb0ELi2ELi2ELi2ELi2ELb1EEENS1_21CollectiveEpilogueBwdISB_SC_SE_Li256ELb1ELb0ELi4EEENS1_25SingleTileBwdLPTSchedulerILb1ELi96ELb1EEEEEEEEEvNT_6ParamsE)
        .other          _ZN7cutlass13device_kernelIN5flash19enable_sm80_to_sm89INS1_16FlashAttnBwdSm80INS1_25CollectiveMainloopBwdSm80ILi2ELi1EN4cute5tupleIJNS5_1CILi64EEENS7_ILi96EEENS7_ILi128EEEEEENS_10bfloat16_tEfNS_4arch4Sm80ELb1ELb0ELb0ELb1ELb1ELb0ELb0ELb0ELi2ELi2ELi2ELi2ELb1EEENS1_21CollectiveEpilogueBwdISB_SC_SE_Li256ELb1ELb0ELi4EEENS1_25SingleTileBwdLPTSchedulerILb1ELi96ELb1EEEEEEEEEvNT_6ParamsE,@"STO_CUDA_ENTRY STV_DEFAULT"
_ZN7cutlass13device_kernelIN5flash19enable_sm80_to_sm89INS1_16FlashAttnBwdSm80INS1_25CollectiveMainloopBwdSm80ILi2ELi1EN4cute5tupleIJNS5_1CILi64EEENS7_ILi96EEENS7_ILi128EEEEEENS_10bfloat16_tEfNS_4arch4Sm80ELb1ELb0ELb0ELb1ELb1ELb0ELb0ELb0ELi2ELi2ELi2ELi2ELb1EEENS1_21CollectiveEpilogueBwdISB_SC_SE_Li256ELb1ELb0ELi4EEENS1_25SingleTileBwdLPTSchedulerILb1ELi96ELb1EEEEEEEEEvNT_6ParamsE:
[----:B------:R-:W-:Y:S01]  /*0000*/  LDC R1, c[0x0][0x37c] ;  /* 0x0000df00ff017b82 */ /* 0x000fe20000000800 */
[----:B------:R-:W-:Y:S05]  /*0010*/  EXIT ;  /* 0x000000000000794d */ /* 0x000fea0003800000 */
.L_x_21:
        /* <DEDUP_REMOVED lines=14> */
.L_x_128:


//--------------------- .text._ZN7cutlass13device_kernelIN5flash19enable_sm80_to_sm89INS1_16FlashAttnBwdSm80INS1_25CollectiveMainloopBwdSm80ILi2ELi1EN4cute5tupleIJNS5_1CILi64EEENS7_ILi96EEENS7_ILi128EEEEEENS_10bfloat16_tEfNS_4arch4Sm80ELb1ELb0ELb0ELb1ELb0ELb0ELb0ELb0ELi2ELi2ELi2ELi2ELb1EEENS1_24CollectiveEpilogueBwdGQAISB_fSE_Li256ELb1ELb0EEENS1_25SingleTileBwdLPTSchedulerILb1ELi96ELb0EEEEEEEEEvNT_6ParamsE --------------------------
	.section	.text._ZN7cutlass13device_kernelIN5flash19enable_sm80_to_sm89INS1_16FlashAttnBwdSm80INS1_25CollectiveMainloopBwdSm80ILi2ELi1EN4cute5tupleIJNS5_1CILi64EEENS7_ILi96EEENS7_ILi128EEEEEENS_10bfloat16_tEfNS_4arch4Sm80ELb1ELb0ELb0ELb1ELb0ELb0ELb0ELb0ELi2ELi2ELi2ELi2ELb1EEENS1_24CollectiveEpilogueBwdGQAISB_fSE_Li256ELb1ELb0EEENS1_25SingleTileBwdLPTSchedulerILb1ELi96ELb0EEEEEEEEEvNT_6ParamsE,"ax",@progbits
	.align	128
.text._ZN7cutlass13device_kernelIN5flash19enable_sm80_to_sm89INS1_16FlashAttnBwdSm80INS1_25CollectiveMainloopBwdSm80ILi2ELi1EN4cute5tupleIJNS5_1CILi64EEENS7_ILi96EEENS7_ILi128EEEEEENS_10bfloat16_tEfNS_4arch4Sm80ELb1ELb0ELb0ELb1ELb0ELb0ELb0ELb0ELi2ELi2ELi2ELi2ELb1EEENS1_24CollectiveEpilogueBwdGQAISB_fSE_Li256ELb1ELb0EEENS1_25SingleTileBwdLPTSchedulerILb1ELi96ELb0EEEEEEEEEvNT_6ParamsE:
        .type           _ZN7cutlass13device_kernelIN5flash19enable_sm80_to_sm89INS1_16FlashAttnBwdSm80INS1_25CollectiveMainloopBwdSm80ILi2ELi1EN4cute5tupleIJNS5_1CILi64EEENS7_ILi96EEENS7_ILi128EEEEEENS_10bfloat16_tEfNS_4arch4Sm80ELb1ELb0ELb0ELb1ELb0ELb0ELb0ELb0ELi2ELi2ELi2ELi2ELb1EEENS1_24CollectiveEpilogueBwdGQAISB_fSE_Li256ELb1ELb0EEENS1_25SingleTileBwdLPTSchedulerILb1ELi96ELb0EEEEEEEEEvNT_6ParamsE,@function
        .size           _ZN7cutlass13device_kernelIN5flash19enable_sm80_to_sm89INS1_16FlashAttnBwdSm80INS1_25CollectiveMainloopBwdSm80ILi2ELi1EN4cute5tupleIJNS5_1CILi64EEENS7_ILi96EEENS7_ILi128EEEEEENS_10bfloat16_tEfNS_4arch4Sm80ELb1ELb0ELb0ELb1ELb0ELb0ELb0ELb0ELi2ELi2ELi2ELi2ELb1EEENS1_24CollectiveEpilogueBwdGQAISB_fSE_Li256ELb1ELb0EEENS1_25SingleTileBwdLPTSchedulerILb1ELi96ELb0EEEEEEEEEvNT_6ParamsE,(.L_x_129 - _ZN7cutlass13device_kernelIN5flash19enable_sm80_to_sm89INS1_16FlashAttnBwdSm80INS1_25CollectiveMainloopBwdSm80ILi2ELi1EN4cute5tupleIJNS5_1CILi64EEENS7_ILi96EEENS7_ILi128EEEEEENS_10bfloat16_tEfNS_4arch4Sm80ELb1ELb0ELb0ELb1ELb0ELb0ELb0ELb0ELi2ELi2ELi2ELi2ELb1EEENS1_24CollectiveEpilogueBwdGQAISB_fSE_Li256ELb1ELb0EEENS1_25SingleTileBwdLPTSchedulerILb1ELi96ELb0EEEEEEEEEvNT_6ParamsE)
        .other          _ZN7cutlass13device_kernelIN5flash19enable_sm80_to_sm89INS1_16FlashAttnBwdSm80INS1_25CollectiveMainloopBwdSm80ILi2ELi1EN4cute5tupleIJNS5_1CILi64EEENS7_ILi96EEENS7_ILi128EEEEEENS_10bfloat16_tEfNS_4arch4Sm80ELb1ELb0ELb0ELb1ELb0ELb0ELb0ELb0ELi2ELi2ELi2ELi2ELb1EEENS1_24CollectiveEpilogueBwdGQAISB_fSE_Li256ELb1ELb0EEENS1_25SingleTileBwdLPTSchedulerILb1ELi96ELb0EEEEEEEEEvNT_6ParamsE,@"STO_CUDA_ENTRY STV_DEFAULT"
_ZN7cutlass13device_kernelIN5flash19enable_sm80_to_sm89INS1_16FlashAttnBwdSm80INS1_25CollectiveMainloopBwdSm80ILi2ELi1EN4cute5tupleIJNS5_1CILi64EEENS7_ILi96EEENS7_ILi128EEEEEENS_10bfloat16_tEfNS_4arch4Sm80ELb1ELb0ELb0ELb1ELb0ELb0ELb0ELb0ELi2ELi2ELi2ELi2ELb1EEENS1_24CollectiveEpilogueBwdGQAISB_fSE_Li256ELb1ELb0EEENS1_25SingleTileBwdLPTSchedulerILb1ELi96ELb0EEEEEEEEEvNT_6ParamsE:
[----:B------:R-:W-:Y:S01]  /*0000*/  LDC R1, c[0x0][0x37c] ;  /* 0x0000df00ff017b82 */ /* 0x000fe20000000800 */
[----:B------:R-:W-:Y:S05]  /*0010*/  EXIT ;  /* 0x000000000000794d */ /* 0x000fea0003800000 */
.L_x_22:
        /* <DEDUP_REMOVED lines=14> */
.L_x_129:


//--------------------- .text._ZN7cutlass13device_kernelIN5flash32FlashAttnBwdPostprocessConvertdQIN4cute5tupleIJNS3_1CILi96EEENS5_ILi128EEEEEENS_10bfloat16_tEfNS_4arch4Sm80ELi256ENS3_8TiledMMAINS3_8MMA_AtomIJNS3_30SM80_16x8x16_F32BF16BF16F32_TNEEEENS3_6LayoutINS4_IJNS5_ILi2EEENS5_ILi4EEENS5_ILi1EEEEEENS4_IJSJ_SH_NS5_ILi0EEEEEEEENS4_IJNS5_ILi32EEENS5_ILi64EEENS5_ILi16EEEEEEEELb0EEEEEvNT_6ParamsE --------------------------
	.section	.text._ZN7cutlass13device_kernelIN5flash32FlashAttnBwdPostprocessConvertdQIN4cute5tupleIJNS3_1CILi96EEENS5_ILi128EEEEEENS_10bfloat16_tEfNS_4arch4Sm80ELi256ENS3_8TiledMMAINS3_8MMA_AtomIJNS3_30SM80_16x8x16_F32BF16BF16F32_TNEEEENS3_6LayoutINS4_IJNS5_ILi2EEENS5_ILi4EEENS5_ILi1EEEEEENS4_IJSJ_SH_NS5_ILi0EEEEEEEENS4_IJNS5_ILi32EEENS5_ILi64EEENS5_ILi16EEEEEEEELb0EEEEEvNT_6ParamsE,"ax",@progbits
	.align	128
.text._ZN7cutlass13device_kernelIN5flash32FlashAttnBwdPostprocessConvertdQIN4cute5tupleIJNS3_1CILi96EEENS5_ILi128EEEEEENS_10bfloat16_tEfNS_4arch4Sm80ELi256ENS3_8TiledMMAINS3_8MMA_AtomIJNS3_30SM80_16x8x16_F32BF16BF16F32_TNEEEENS3_6LayoutINS4_IJNS5_ILi2EEENS5_ILi4EEENS5_ILi1EEEEEENS4_IJSJ_SH_NS5_ILi0EEEEEEEENS4_IJNS5_ILi32EEENS5_ILi64EEENS5_ILi16EEEEEEEELb0EEEEEvNT_6ParamsE:
        .type           _ZN7cutlass13device_kernelIN5flash32FlashAttnBwdPostprocessConvertdQIN4cute5tupleIJNS3_1CILi96EEENS5_ILi128EEEEEENS_10bfloat16_tEfNS_4arch4Sm80ELi256ENS3_8TiledMMAINS3_8MMA_AtomIJNS3_30SM80_16x8x16_F32BF16BF16F32_TNEEEENS3_6LayoutINS4_IJNS5_ILi2EEENS5_ILi4EEENS5_ILi1EEEEEENS4_IJSJ_SH_NS5_ILi0EEEEEEEENS4_IJNS5_ILi32EEENS5_ILi64EEENS5_ILi16EEEEEEEELb0EEEEEvNT_6ParamsE,@function
        .size           _ZN7cutlass13device_kernelIN5flash32FlashAttnBwdPostprocessConvertdQIN4cute5tupleIJNS3_1CILi96EEENS5_ILi128EEEEEENS_10bfloat16_tEfNS_4arch4Sm80ELi256ENS3_8TiledMMAINS3_8MMA_AtomIJNS3_30SM80_16x8x16_F32BF16BF16F32_TNEEEENS3_6LayoutINS4_IJNS5_ILi2EEENS5_ILi4EEENS5_ILi1EEEEEENS4_IJSJ_SH_NS5_ILi0EEEEEEEENS4_IJNS5_ILi32EEENS5_ILi64EEENS5_ILi16EEEEEEEELb0EEEEEvNT_6ParamsE,(.L_x_130 - _ZN7cutlass13device_kernelIN5flash32FlashAttnBwdPostprocessConvertdQIN4cute5tupleIJNS3_1CILi96EEENS5_ILi128EEEEEENS_10bfloat16_tEfNS_4arch4Sm80ELi256ENS3_8TiledMMAINS3_8MMA_AtomIJNS3_30SM80_16x8x16_F32BF16BF16F32_TNEEEENS3_6LayoutINS4_IJNS5_ILi2EEENS5_ILi4EEENS5_ILi1EEEEEENS4_IJSJ_SH_NS5_ILi0EEEEEEEENS4_IJNS5_ILi32EEENS5_ILi64EEENS5_ILi16EEEEEEEELb0EEEEEvNT_6ParamsE)
        .other          _ZN7cutlass13device_kernelIN5flash32FlashAttnBwdPostprocessConvertdQIN4cute5tupleIJNS3_1CILi96EEENS5_ILi128EEEEEENS_10bfloat16_tEfNS_4arch4Sm80ELi256ENS3_8TiledMMAINS3_8MMA_AtomIJNS3_30SM80_16x8x16_F32BF16BF16F32_TNEEEENS3_6LayoutINS4_IJNS5_ILi2EEENS5_ILi4EEENS5_ILi1EEEEEENS4_IJSJ_SH_NS5_ILi0EEEEEEEENS4_IJNS5_ILi32EEENS5_ILi64EEENS5_ILi16EEEEEEEELb0EEEEEvNT_6ParamsE,@"STO_CUDA_ENTRY STV_DEFAULT"
_ZN7cutlass13device_kernelIN5flash32FlashAttnBwdPostprocessConvertdQIN4cute5tupleIJNS3_1CILi96EEENS5_ILi128EEEEEENS_10bfloat16_tEfNS_4arch4Sm80ELi256ENS3_8TiledMMAINS3_8MMA_AtomIJNS3_30SM80_16x8x16_F32BF16BF16F32_TNEEEENS3_6LayoutINS4_IJNS5_ILi2EEENS5_ILi4EEENS5_ILi1EEEEEENS4_IJSJ_SH_NS5_ILi0EEEEEEEENS4_IJNS5_ILi32EEENS5_ILi64EEENS5_ILi16EEEEEEEELb0EEEEEvNT_6ParamsE:
[----:B------:R-:W-:Y:S08]  /*0000*/  LDC R1, c[0x0][0x37c] ;  /* 0x0000df00ff017b82 */ /* 0x000ff00000000800 */
[----:B------:R-:W0:Y:S01]  /*0010*/  LDC.64 R10, c[0x0][0x3e0] ;  /* 0x0000f800ff0a7b82 */ /* 0x000e220000000a00 */
[----:B------:R-:W1:Y:S01]  /*0020*/  S2R R53, SR_CTAID.X ;  /* 0x0000000000357919 */ /* 0x000e620000002500 */
[----:B------:R-:W2:Y:S01]  /*0030*/  LDCU.64 UR6, c[0x0][0x358] ;  /* 0x00006b00ff0677ac */ /* 0x000ea20008000a00 */
[----:B------:R-:W3:Y:S01]  /*0040*/  S2R R9, SR_CTAID.Z ;  /* 0x0000000000097919 */ /* 0x000ee20000002700 */
[----:B0-----:R-:W-:-:S04]  /*0050*/  ISETP.NE.U32.AND P0, PT, R10, RZ, PT ;  /* 0x000000ff0a00720c */ /* 0x001fc80003f05070 */
[----:B------:R-:W-:-:S13]  /*0060*/  ISETP.NE.AND.EX P2, PT, R11, RZ, PT, P0 ;  /* 0x000000ff0b00720c */ /* 0x000fda0003f45300 */
[----:B-123--:R-:W-:Y:S05]  /*0070*/  @P2 BRA `(.L_x_23) ;  /* 0x0000000000202947 */ /* 0x00efea0003800000 */
[----:B------:R-:W0:Y:S01]  /*0080*/  LDCU.64 UR4, c[0x0][0x3e8] ;  /* 0x00007d00ff0477ac */ /* 0x000e220008000a00 */
[----:B------:R-:W1:Y:S01]  /*0090*/  LDC R56, c[0x0][0x3b0] ;  /* 0x0000ec00ff387b82 */ /* 0x000e620000000800 */
[----:B------:R-:W-:Y:S02]  /*00a0*/  CS2R R4, SRZ ;  /* 0x0000000000047805 */ /* 0x000fe4000001ff00 */
[----:B------:R-:W-:Y:S01]  /*00b0*/  CS2R R2, SRZ ;  /* 0x0000000000027805 */ /* 0x000fe2000001ff00 */
[----:B0-----:R-:W-:-:S04]  /*00c0*/  UISETP.NE.U32.AND UP0, UPT, UR4, URZ, UPT ;  /* 0x000000ff0400728c */ /* 0x001fc8000bf05070 */
[----:B------:R-:W-:-:S09]  /*00d0*/  UISETP.NE.AND.EX UP0, UPT, UR5, URZ, UPT, UP0 ;  /* 0x000000ff0500728c */ /* 0x000fd2000bf05300 */
[----:B------:R-:W-:Y:S05]  /*00e0*/  BRA.U !UP0, `(.L_x_24) ;  /* 0x0000000108547547 */ /* 0x000fea000b800000 */
[----:B------:R-:W-:Y:S05]  /*00f0*/  BRA `(.L_x_25) ;  /* 0x0000000000387947 */ /* 0x000fea0003800000 */
.L_x_23:
[----:B------:R-:W0:Y:S01]  /*0100*/  LDC.64 R6, c[0x0][0x3e0] ;  /* 0x0000f800ff067b82 */ /* 0x000e220000000a00 */
[----:B------:R-:W1:Y:S01]  /*0110*/  LDCU.64 UR4, c[0x0][0x3e8] ;  /* 0x00007d00ff0477ac */ /* 0x000e620008000a00 */
[----:B0-----:R-:W-:-:S05]  /*0120*/  IMAD.WIDE.U32 R6, R9, 0x4, R6 ;  /* 0x0000000409067825 */ /* 0x001fca00078e0006 */
[----:B------:R-:W2:Y:S01]  /*0130*/  LDG.E R2, desc[UR6][R6.64] ;  /* 0x0000000606027981 */ /* 0x000ea2000c1e1900 */
[----:B-1----:R-:W-:-:S04]  /*0140*/  UISETP.NE.U32.AND UP0, UPT, UR4, URZ, UPT ;  /* 0x000000ff0400728c */ /* 0x002fc8000bf05070 */
[----:B------:R-:W-:Y:S01]  /*0150*/  UISETP.NE.AND.EX UP0, UPT, UR5, URZ, UPT, UP0 ;  /* 0x000000ff0500728c */ /* 0x000fe2000bf05300 */
[----:B--2---:R-:W-:-:S04]  /*0160*/  IMAD R0, R9, 0x60, R2 ;  /* 0x0000006009007824 */ /* 0x004fc800078e0202 */
[----:B------:R-:W-:-:S05]  /*0170*/  IMAD.HI R0, R0, 0x2aaaaaab, RZ ;  /* 0x2aaaaaab00007827 */ /* 0x000fca00078e02ff */
[----:B------:R-:W-:-:S04]  /*0180*/  SHF.R.U32.HI R3, RZ, 0x1f, R0 ;  /* 0x0000001fff037819 */ /* 0x000fc80000011600 */
[----:B------:R-:W-:-:S05]  /*0190*/  LEA.HI R3, R0, R3, RZ, 0x1c ;  /* 0x0000000300037211 */ /* 0x000fca00078fe0ff */
[----:B------:R-:W-:Y:S01]  /*01a0*/  IMAD R4, R3, 0x3000, RZ ;  /* 0x0000300003047824 */ /* 0x000fe200078e02ff */
[----:B------:R-:W-:-:S04]  /*01b0*/  SHF.R.S32.HI R3, RZ, 0x1f, R2 ;  /* 0x0000001fff037819 */ /* 0x000fc80000011402 */
[----:B------:R-:W-:Y:S01]  /*01c0*/  SHF.R.S32.HI R5, RZ, 0x1f, R4 ;  /* 0x0000001fff057819 */ /* 0x000fe20000011404 */
[----:B------:R-:W-:Y:S06]  /*01d0*/  BRA.U !UP0, `(.L_x_26) ;  /* 0x0000000108107547 */ /* 0x000fec000b800000 */
.L_x_25:
[----:B-1----:R-:W0:Y:S02]  /*01e0*/  LDC.64 R56, c[0x0][0x3e8] ;  /* 0x0000fa00ff387b82 */ /* 0x002e240000000a00 */
[----:B0-----:R-:W-:-:S06]  /*01f0*/  IMAD.WIDE.U32 R56, R9, 0x4, R56 ;  /* 0x0000000409387825 */ /* 0x001fcc00078e0038 */
[----:B------:R0:W5:Y:S01]  /*0200*/  LDG.E R56, desc[UR6][R56.64] ;  /* 0x0000000638387981 */ /* 0x000162000c1e1900 */
[----:B------:R-:W-:Y:S05]  /*0210*/  BRA `(.L_x_24) ;  /* 0x0000000000087947 */ /* 0x000fea0003800000 */
.L_x_26:
[----:B------:R-:W2:Y:S02]  /*0220*/  LDG.E R7, desc[UR6][R6.64+0x4] ;  /* 0x0000040606077981 */ /* 0x000ea4000c1e1900 */
[----:B--2---:R-:W-:-:S07]  /*0230*/  IMAD.IADD R56, R7, 0x1, -R2 ;  /* 0x0000000107387824 */ /* 0x004fce00078e0a02 */
.L_x_24:
[----:B------:R-:W-:Y:S01]  /*0240*/  IMAD R7, R53, 0x60, RZ ;  /* 0x0000006035077824 */ /* 0x000fe200078e02ff */
[----:B------:R-:W-:-:S04]  /*0250*/  ISETP.NE.AND.EX P0, PT, R11, RZ, PT, P0 ;  /* 0x000000ff0b00720c */ /* 0x000fc80003f05300 */
[----:B-1---5:R-:W-:-:S13]  /*0260*/  ISETP.GE.AND P1, PT, R7, R56, PT ;  /* 0x000000380700720c */ /* 0x022fda0003f26270 */
[----:B------:R-:W-:Y:S05]  /*0270*/  @P1 EXIT P0 ;  /* 0x000000000000194d */ /* 0x000fea0000000000 */
[----:B------:R-:W1:Y:S01]  /*0280*/  S2R R52, SR_TID.X ;  /* 0x0000000000347919 */ /* 0x000e620000002100 */
[----:B------:R-:W2:Y:S01]  /*0290*/  S2UR UR8, SR_CTAID.Y ;  /* 0x00000000000879c3 */ /* 0x000ea20000002600 */
[----:B------:R-:W3:Y:S01]  /*02a0*/  LDCU.64 UR4, c[0x0][0x3a0] ;  /* 0x00007400ff0477ac */ /* 0x000ee20008000a00 */
[----:B------:R-:W-:Y:S01]  /*02b0*/  SEL R0, R9, RZ, !P2 ;  /* 0x000000ff09007207 */ /* 0x000fe20005000000 */
[----:B------:R-:W4:Y:S05]  /*02c0*/  LDCU.64 UR10, c[0x0][0x380] ;  /* 0x00007000ff0a77ac */ /* 0x000f2a0008000a00 */
[----:B------:R-:W2:Y:S01]  /*02d0*/  LDC.64 R10, c[0x0][0x398] ;  /* 0x0000e600ff0a7b82 */ /* 0x000ea20000000a00 */
[----:B-1----:R-:W-:-:S04]  /*02e0*/  IMAD.SHL.U32 R54, R52, 0x4, RZ ;  /* 0x0000000434367824 */ /* 0x002fc800078e00ff */
[----:B------:R-:W-:-:S05]  /*02f0*/  IMAD R7, R53, 0x3000, R54 ;  /* 0x0000300035077824 */ /* 0x000fca00078e0236 */
[----:B------:R-:W-:-:S04]  /*0300*/  IADD3 R4, P0, PT, R7, R4, RZ ;  /* 0x0000000407047210 */ /* 0x000fc80007f1e0ff */
[----:B------:R-:W-:-:S03]  /*0310*/  IADD3.X R5, PT, PT, RZ, R5, RZ, P0, !PT ;  /* 0x00000005ff057210 */ /* 0x000fc600007fe4ff */
[----:B--2---:R-:W-:-:S04]  /*0320*/  IMAD.WIDE.U32 R4, R10, UR8, R4 ;  /* 0x000000080a047c25 */ /* 0x004fc8000f8e0004 */
[----:B------:R-:W-:Y:S02]  /*0330*/  IMAD R5, R11, UR8, R5 ;  /* 0x000000080b057c24 */ /* 0x000fe4000f8e0205 */
[----:B---3--:R-:W-:-:S04]  /*0340*/  IMAD.WIDE.U32 R4, R0, UR4, R4 ;  /* 0x0000000400047c25 */ /* 0x008fc8000f8e0004 */
[----:B------:R-:W-:Y:S01]  /*0350*/  IMAD R5, R0, UR5, R5 ;  /* 0x0000000500057c24 */ /* 0x000fe2000f8e0205 */
[----:B----4-:R-:W-:-:S04]  /*0360*/  LEA R58, P0, R4, UR10, 0x2 ;  /* 0x0000000a043a7c11 */ /* 0x010fc8000f8010ff */
[----:B------:R-:W-:Y:S01]  /*0370*/  LEA.HI.X R59, R4, UR11, R5, 0x2, P0 ;  /* 0x0000000b043b7c11 */ /* 0x000fe200080f1405 */
[----:B------:R-:W1:Y:S01]  /*0380*/  S2UR UR5, SR_CgaCtaId ;  /* 0x00000000000579c3 */ /* 0x000e620000008800 */
[----:B------:R-:W-:Y:S01]  /*0390*/  UMOV UR4, 0x400 ;  /* 0x0000040000047882 */ /* 0x000fe20000000000 */
[C---:B------:R-:W-:Y:S01]  /*03a0*/  IMAD.SHL.U32 R55, R52.reuse, 0x2, RZ ;  /* 0x0000000234377824 */ /* 0x040fe200078e00ff */
[--C-:B------:R-:W-:Y:S01]  /*03b0*/  SHF.R.U32.HI R63, RZ, 0x7, R52.reuse ;  /* 0x00000007ff3f7819 */ /* 0x100fe20000011634 */
[----:B------:R-:W2:Y:S01]  /*03c0*/  LDG.E.128 R4, desc[UR6][R58.64] ;  /* 0x000000063a047981 */ /* 0x000ea2000c1e1d00 */
[----:B0-----:R-:W-:Y:S01]  /*03d0*/  SHF.R.U32.HI R57, RZ, 0x4, R52 ;  /* 0x00000004ff397819 */ /* 0x001fe20000011634 */
[----:B------:R-:W-:Y:S01]  /*03e0*/  IMAD R56, R53, -0x60, R56 ;  /* 0xffffffa035387824 */ /* 0x000fe200078e0238 */
[----:B------:R-:W-:Y:S01]  /*03f0*/  SHF.R.U32.HI R62, RZ, 0x1, R52 ;  /* 0x00000001ff3e7819 */ /* 0x000fe20000011634 */
[----:B------:R-:W3:Y:S01]  /*0400*/  LDG.E.128 R8, desc[UR6][R58.64+0x1000] ;  /* 0x001000063a087981 */ /* 0x000ee2000c1e1d00 */
[----:B------:R-:W-:Y:S01]  /*0410*/  LOP3.LUT R65, R52, 0x3b0, RZ, 0xc0, !PT ;  /* 0x000003b034417812 */ /* 0x000fe200078ec0ff */
[----:B------:R-:W0:Y:S02]  /*0420*/  LDCU.64 UR10, c[0x0][0x3d0] ;  /* 0x00007a00ff0a77ac */ /* 0x000e240008000a00 */
[----:B------:R-:W4:Y:S04]  /*0430*/  LDG.E.128 R12, desc[UR6][R58.64+0x2000] ;  /* 0x002000063a0c7981 */ /* 0x000f28000c1e1d00 */
[----:B------:R-:W5:Y:S04]  /*0440*/  LDG.E.128 R16, desc[UR6][R58.64+0x3000] ;  /* 0x003000063a107981 */ /* 0x000f68000c1e1d00 */
[----:B------:R-:W5:Y:S04]  /*0450*/  LDG.E.128 R20, desc[UR6][R58.64+0x4000] ;  /* 0x004000063a147981 */ /* 0x000f68000c1e1d00 */
[----:B------:R-:W5:Y:S04]  /*0460*/  LDG.E.128 R24, desc[UR6][R58.64+0x5000] ;  /* 0x005000063a187981 */ /* 0x000f68000c1e1d00 */
[----:B------:R-:W5:Y:S04]  /*0470*/  LDG.E.128 R28, desc[UR6][R58.64+0x6000] ;  /* 0x006000063a1c7981 */ /* 0x000f68000c1e1d00 */
[----:B------:R-:W5:Y:S04]  /*0480*/  LDG.E.128 R32, desc[UR6][R58.64+0x7000] ;  /* 0x007000063a207981 */ /* 0x000f68000c1e1d00 */
[----:B------:R-:W5:Y:S04]  /*0490*/  LDG.E.128 R36, desc[UR6][R58.64+0x8000] ;  /* 0x008000063a247981 */ /* 0x000f68000c1e1d00 */
[----:B------:R-:W5:Y:S04]  /*04a0*/  LDG.E.128 R40, desc[UR6][R58.64+0x9000] ;  /* 0x009000063a287981 */ /* 0x000f68000c1e1d00 */
[----:B------:R-:W5:Y:S04]  /*04b0*/  LDG.E.128 R44, desc[UR6][R58.64+0xa000] ;  /* 0x00a000063a2c7981 */ /* 0x000f68000c1e1d00 */
[----:B------:R0:W5:Y:S01]  /*04c0*/  LDG.E.128 R48, desc[UR6][R58.64+0xb000] ;  /* 0x00b000063a307981 */ /* 0x000162000c1e1d00 */
[----:B-1----:R-:W-:Y:S01]  /*04d0*/  ULEA UR4, UR5, UR4, 0x18 ;  /* 0x0000000405047291 */ /* 0x002fe2000f8ec0ff */
[----:B------:R-:W-:Y:S01]  /*04e0*/  LOP3.LUT R60, R55, 0x6, RZ, 0xc0, !PT ;  /* 0x00000006373c7812 */ /* 0x000fe200078ec0ff */
[----:B------:R-:W1:Y:S01]  /*04f0*/  LDCU UR5, c[0x0][0x3b4] ;  /* 0x00007680ff0577ac */ /* 0x000e620008000800 */
[----:B------:R-:W-:Y:S01]  /*0500*/  IADD3 R2, P0, PT, R57, R2, RZ ;  /* 0x0000000239027210 */ /* 0x000fe20007f1e0ff */
[----:B------:R-:W-:Y:S01]  /*0510*/  BSSY.RECONVERGENT B0, `(.L_x_27) ;  /* 0x00000d9000007945 */ /* 0x000fe20003800200 */
[----:B------:R-:W-:-:S02]  /*0520*/  LOP3.LUT R55, R54, 0x40, RZ, 0xc0, !PT ;  /* 0x0000004036377812 */ /* 0x000fc400078ec0ff */
[C---:B------:R-:W-:Y:S01]  /*0530*/  LEA R61, R52.reuse, UR4, 0x4 ;  /* 0x00000004343d7c11 */ /* 0x040fe2000f8e20ff */
[----:B0-----:R-:W-:Y:S01]  /*0540*/  IMAD R58, R63, 0x600, R60 ;  /* 0x000006003f3a7824 */ /* 0x001fe200078e023c */
[----:B------:R-:W-:Y:S01]  /*0550*/  IADD3.X R3, PT, PT, RZ, R3, RZ, P0, !PT ;  /* 0x00000003ff037210 */ /* 0x000fe200007fe4ff */
[----:B------:R-:W-:Y:S01]  /*0560*/  IMAD.SHL.U32 R60, R52, 0x8, RZ ;  /* 0x00000008343c7824 */ /* 0x000fe200078e00ff */
[----:B------:R-:W-:Y:S02]  /*0570*/  LOP3.LUT R59, R55, 0x8, R62, 0xf8, !PT ;  /* 0x00000008373b7812 */ /* 0x000fe400078ef83e */
[----:B------:R-:W-:Y:S01]  /*0580*/  VIMNMX R56, PT, PT, R56, 0x60, PT ;  /* 0x0000006038387848 */ /* 0x000fe20003fe0100 */
[----:B------:R-:W-:Y:S01]  /*0590*/  IMAD.WIDE.U32 R2, R53, 0x60, R2 ;  /* 0x0000006035027825 */ /* 0x000fe200078e0002 */
[----:B------:R-:W-:-:S05]  /*05a0*/  LOP3.LUT R64, R62, 0x7, RZ, 0xc0, !PT ;  /* 0x000000073e407812 */ /* 0x000fca00078ec0ff */
[----:B------:R-:W-:Y:S01]  /*05b0*/  IMAD R55, R64, 0x600, R65 ;  /* 0x0000060040377824 */ /* 0x000fe200078e0241 */
[----:B--2---:R0:W-:Y:S04]  /*05c0*/  STS.128 [R61], R4 ;  /* 0x000000043d007388 */ /* 0x0041e80000000c00 */
[----:B---3--:R-:W-:Y:S04]  /*05d0*/  STS.128 [R61+0x1000], R8 ;  /* 0x001000083d007388 */ /* 0x008fe80000000c00 */
[----:B----4-:R-:W-:Y:S04]  /*05e0*/  STS.128 [R61+0x2000], R12 ;  /* 0x0020000c3d007388 */ /* 0x010fe80000000c00 */
[----:B-----5:R2:W-:Y:S04]  /*05f0*/  STS.128 [R61+0x3000], R16 ;  /* 0x003000103d007388 */ /* 0x0205e80000000c00 */
[----:B------:R-:W-:Y:S01]  /*0600*/  STS.128 [R61+0x4000], R20 ;  /* 0x004000143d007388 */ /* 0x000fe20000000c00 */
[----:B0-----:R-:W-:Y:S01]  /*0610*/  IMAD R6, R52, -0xc, R61 ;  /* 0xfffffff434067824 */ /* 0x001fe200078e023d */
[----:B------:R-:W-:-:S02]  /*0620*/  LOP3.LUT R4, R60, 0x78, RZ, 0xc0, !PT ;  /* 0x000000783c047812 */ /* 0x000fc400078ec0ff */
[----:B------:R-:W-:Y:S01]  /*0630*/  STS.128 [R61+0x5000], R24 ;  /* 0x005000183d007388 */ /* 0x000fe20000000c00 */
[----:B------:R-:W-:Y:S02]  /*0640*/  LOP3.LUT R5, R60, 0x8, RZ, 0xc0, !PT ;  /* 0x000000083c057812 */ /* 0x000fe400078ec0ff */
[----:B-1----:R-:W-:Y:S01]  /*0650*/  ISETP.GE.AND P0, PT, R4, UR5, PT ;  /* 0x0000000504007c0c */ /* 0x002fe2000bf06270 */
[----:B------:R-:W-:Y:S01]  /*0660*/  STS.128 [R61+0x6000], R28 ;  /* 0x0060001c3d007388 */ /* 0x000fe20000000c00 */
[----:B------:R-:W0:Y:S02]  /*0670*/  LDCU UR5, c[0x0][0x3d8] ;  /* 0x00007b00ff0577ac */ /* 0x000e240008000800 */
[----:B------:R-:W-:Y:S01]  /*0680*/  ISETP.GE.OR P5, PT, R57, R56, P0 ;  /* 0x000000383900720c */ /* 0x000fe200007a6670 */
[----:B------:R-:W-:Y:S01]  /*0690*/  STS.128 [R61+0x7000], R32 ;  /* 0x007000203d007388 */ /* 0x000fe20000000c00 */
[--C-:B--2---:R-:W-:Y:S02]  /*06a0*/  LOP3.LUT R19, R5, 0x40, R52.reuse, 0xf8, !PT ;  /* 0x0000004005137812 */ /* 0x104fe400078ef834 */
[----:B------:R-:W-:Y:S01]  /*06b0*/  SHF.R.U32.HI R52, RZ, 0x3, R52 ;  /* 0x00000003ff347819 */ /* 0x000fe20000011634 */
[----:B------:R-:W-:Y:S01]  /*06c0*/  STS.128 [R61+0x8000], R36 ;  /* 0x008000243d007388 */ /* 0x000fe20000000c00 */
[----:B------:R-:W-:-:S02]  /*06d0*/  LOP3.LUT R5, R54, 0x30, RZ, 0xc0, !PT ;  /* 0x0000003036057812 */ /* 0x000fc400078ec0ff */
[----:B------:R-:W-:Y:S01]  /*06e0*/  LOP3.LUT R17, R60, 0x100, RZ, 0xc0, !PT ;  /* 0x000001003c117812 */ /* 0x000fe200078ec0ff */
[----:B------:R-:W-:Y:S01]  /*06f0*/  STS.128 [R61+0x9000], R40 ;  /* 0x009000283d007388 */ /* 0x000fe20000000c00 */
[----:B------:R-:W-:Y:S02]  /*0700*/  LOP3.LUT R52, R52, 0x8, RZ, 0xc0, !PT ;  /* 0x0000000834347812 */ /* 0x000fe400078ec0ff */
[----:B------:R-:W-:Y:S01]  /*0710*/  IADD3 R18, PT, PT, R57, 0x10, RZ ;  /* 0x0000001039127810 */ /* 0x000fe20007ffe0ff */
[----:B------:R-:W-:Y:S01]  /*0720*/  STS.128 [R61+0xa000], R44 ;  /* 0x00a0002c3d007388 */ /* 0x000fe20000000c00 */
[----:B------:R-:W-:Y:S01]  /*0730*/  IADD3 R58, PT, PT, R5, R58, R17 ;  /* 0x0000003a053a7210 */ /* 0x000fe20007ffe011 */
[----:B------:R-:W-:Y:S01]  /*0740*/  VIADD R17, R57, 0x20 ;  /* 0x0000002039117836 */ /* 0x000fe20000000000 */
[-C--:B------:R-:W-:Y:S01]  /*0750*/  LOP3.LUT R5, R59, R52.reuse, RZ, 0x3c, !PT ;  /* 0x000000343b057212 */ /* 0x080fe200078e3cff */
[----:B------:R-:W-:Y:S01]  /*0760*/  STS.128 [R61+0xb000], R48 ;  /* 0x00b000303d007388 */ /* 0x000fe20000000c00 */
[----:B------:R-:W-:Y:S01]  /*0770*/  LOP3.LUT R52, R19, R52, RZ, 0x3c, !PT ;  /* 0x0000003413347212 */ /* 0x000fe200078e3cff */
[----:B------:R-:W-:Y:S01]  /*0780*/  VIADD R19, R57, 0x40 ;  /* 0x0000004039137836 */ /* 0x000fe20000000000 */
[----:B------:R-:W-:Y:S01]  /*0790*/  BAR.SYNC.DEFER_BLOCKING 0x0 ;  /* 0x0000000000007b1d */ /* 0x000fe20000010000 */
[----:B------:R-:W-:Y:S01]  /*07a0*/  ISETP.GE.OR P4, PT, R18, R56, P0 ;  /* 0x000000381200720c */ /* 0x000fe20000786670 */
[----:B------:R-:W-:Y:S01]  /*07b0*/  IMAD.IADD R5, R5, 0x1, R58 ;  /* 0x0000000105057824 */ /* 0x000fe200078e023a */
[----:B------:R-:W-:-:S02]  /*07c0*/  IADD3 R18, PT, PT, R57, 0x30, RZ ;  /* 0x0000003039127810 */ /* 0x000fc40007ffe0ff */
[-C--:B------:R-:W-:Y:S02]  /*07d0*/  ISETP.GE.OR P1, PT, R19, R56.reuse, P0 ;  /* 0x000000381300720c */ /* 0x080fe40000726670 */
[-C--:B------:R-:W-:Y:S02]  /*07e0*/  ISETP.GE.OR P2, PT, R18, R56.reuse, P0 ;  /* 0x000000381200720c */ /* 0x080fe40000746670 */
[----:B------:R-:W-:Y:S02]  /*07f0*/  ISETP.GE.OR P3, PT, R17, R56, P0 ;  /* 0x000000381100720c */ /* 0x000fe40000766670 */
[----:B------:R-:W-:Y:S02]  /*0800*/  IADD3 R55, PT, PT, R55, R52, RZ ;  /* 0x0000003437377210 */ /* 0x000fe40007ffe0ff */
[----:B------:R-:W-:-:S04]  /*0810*/  IADD3 R57, PT, PT, R57, 0x50, RZ ;  /* 0x0000005039397810 */ /* 0x000fc80007ffe0ff */
[----:B------:R-:W-:Y:S01]  /*0820*/  ISETP.GE.OR P0, PT, R57, R56, P0 ;  /* 0x000000383900720c */ /* 0x000fe20000706670 */
[----:B------:R-:W0:Y:S04]  /*0830*/  LDS R7, [R6] ;  /* 0x0000000006077984 */ /* 0x000e280000000800 */
[----:B------:R-:W1:Y:S04]  /*0840*/  LDS R8, [R6+0x400] ;  /* 0x0004000006087984 */ /* 0x000e680000000800 */
[----:B------:R-:W2:Y:S04]  /*0850*/  LDS R9, [R6+0x800] ;  /* 0x0008000006097984 */ /* 0x000ea80000000800 */
[----:B------:R-:W3:Y:S04]  /*0860*/  LDS R10, [R6+0xc00] ;  /* 0x000c0000060a7984 */ /* 0x000ee80000000800 */
[----:B------:R-:W4:Y:S04]  /*0870*/  LDS R11, [R6+0x1000] ;  /* 0x00100000060b7984 */ /* 0x000f280000000800 */
[----:B------:R-:W5:Y:S04]  /*0880*/  LDS R12, [R6+0x1400] ;  /* 0x00140000060c7984 */ /* 0x000f680000000800 */
[----:B------:R-:W5:Y:S04]  /*0890*/  LDS R13, [R6+0x1800] ;  /* 0x00180000060d7984 */ /* 0x000f680000000800 */
[----:B------:R-:W5:Y:S04]  /*08a0*/  LDS R28, [R6+0x2c00] ;  /* 0x002c0000061c7984 */ /* 0x000f680000000800 */
[----:B------:R-:W5:Y:S04]  /*08b0*/  LDS R14, [R6+0x1c00] ;  /* 0x001c0000060e7984 */ /* 0x000f680000000800 */
[----:B------:R-:W5:Y:S04]  /*08c0*/  LDS R15, [R6+0x2000] ;  /* 0x00200000060f7984 */ /* 0x000f680000000800 */
[----:B------:R-:W5:Y:S01]  /*08d0*/  LDS R16, [R6+0x2400] ;  /* 0x0024000006107984 */ /* 0x000f620000000800 */
[----:B0-----:R-:W-:-:S03]  /*08e0*/  FMUL.FTZ R7, R7, UR5 ;  /* 0x0000000507077c20 */ /* 0x001fc60008410000 */
[----:B------:R-:W0:Y:S01]  /*08f0*/  LDS R29, [R6+0x3000] ;  /* 0x00300000061d7984 */ /* 0x000e220000000800 */
[----:B-1----:R-:W-:-:S03]  /*0900*/  FMUL.FTZ R8, R8, UR5 ;  /* 0x0000000508087c20 */ /* 0x002fc60008410000 */
[----:B------:R-:W1:Y:S01]  /*0910*/  LDS R30, [R6+0x3400] ;  /* 0x00340000061e7984 */ /* 0x000e620000000800 */
[----:B--2---:R-:W-:Y:S01]  /*0920*/  FMUL.FTZ R9, R9, UR5 ;  /* 0x0000000509097c20 */ /* 0x004fe20008410000 */
[----:B------:R-:W-:Y:S02]  /*0930*/  F2FP.BF16.F32.PACK_AB R7, R8, R7 ;  /* 0x000000070807723e */ /* 0x000fe400000010ff */
[----:B------:R-:W2:Y:S01]  /*0940*/  LDS R27, [R6+0x2800] ;  /* 0x00280000061b7984 */ /* 0x000ea20000000800 */
[----:B---3--:R-:W-:-:S03]  /*0950*/  FMUL.FTZ R10, R10, UR5 ;  /* 0x000000050a0a7c20 */ /* 0x008fc60008410000 */
[----:B------:R-:W3:Y:S02]  /*0960*/  LDS R31, [R6+0x3800] ;  /* 0x00380000061f7984 */ /* 0x000ee40000000800 */
[----:B------:R-:W-:Y:S01]  /*0970*/  F2FP.BF16.F32.PACK_AB R8, R10, R9 ;  /* 0x000000090a08723e */ /* 0x000fe200000010ff */
[----:B----4-:R-:W-:Y:S01]  /*0980*/  FMUL.FTZ R9, R11, UR5 ;  /* 0x000000050b097c20 */ /* 0x010fe20008410000 */
[----:B------:R-:W4:Y:S01]  /*0990*/  LDS R32, [R6+0x3c00] ;  /* 0x003c000006207984 */ /* 0x000f220000000800 */
[----:B-----5:R-:W-:-:S03]  /*09a0*/  FMUL.FTZ R12, R12, UR5 ;  /* 0x000000050c0c7c20 */ /* 0x020fc60008410000 */
[----:B------:R-:W5:Y:S01]  /*09b0*/  LDS R33, [R6+0x4000] ;  /* 0x0040000006217984 */ /* 0x000f620000000800 */
[----:B------:R-:W-:Y:S01]  /*09c0*/  FMUL.FTZ R10, R13, UR5 ;  /* 0x000000050d0a7c20 */ /* 0x000fe20008410000 */
[----:B------:R-:W-:Y:S02]  /*09d0*/  F2FP.BF16.F32.PACK_AB R9, R12, R9 ;  /* 0x000000090c09723e */ /* 0x000fe400000010ff */
[----:B------:R-:W5:Y:S01]  /*09e0*/  LDS R34, [R6+0x4400] ;  /* 0x0044000006227984 */ /* 0x000f620000000800 */
[----:B------:R-:W-:-:S03]  /*09f0*/  FMUL.FTZ R38, R28, UR5 ;  /* 0x000000051c267c20 */ /* 0x000fc60008410000 */
[----:B------:R-:W5:Y:S01]  /*0a00*/  LDS R36, [R6+0x4800] ;  /* 0x0048000006247984 */ /* 0x000f620000000800 */
[----:B------:R-:W-:-:S03]  /*0a10*/  FMUL.FTZ R11, R14, UR5 ;  /* 0x000000050e0b7c20 */ /* 0x000fc60008410000 */
[----:B------:R-:W5:Y:S01]  /*0a20*/  LDS R37, [R6+0x4c00] ;  /* 0x004c000006257984 */ /* 0x000f620000000800 */
[----:B------:R-:W-:Y:S01]  /*0a30*/  FMUL.FTZ R15, R15, UR5 ;  /* 0x000000050f0f7c20 */ /* 0x000fe20008410000 */
[----:B------:R-:W-:Y:S02]  /*0a40*/  F2FP.BF16.F32.PACK_AB R10, R11, R10 ;  /* 0x0000000a0b0a723e */ /* 0x000fe400000010ff */
[----:B------:R-:W5:Y:S01]  /*0a50*/  LDS R26, [R6+0x6000] ;  /* 0x00600000061a7984 */ /* 0x000f620000000800 */
[----:B------:R-:W-:-:S03]  /*0a60*/  FMUL.FTZ R16, R16, UR5 ;  /* 0x0000000510107c20 */ /* 0x000fc60008410000 */
[----:B------:R-:W5:Y:S01]  /*0a70*/  LDS R25, [R6+0x6400] ;  /* 0x0064000006197984 */ /* 0x000f620000000800 */
[----:B0-----:R-:W-:Y:S01]  /*0a80*/  FMUL.FTZ R29, R29, UR5 ;  /* 0x000000051d1d7c20 */ /* 0x001fe20008410000 */
[----:B------:R-:W-:Y:S02]  /*0a90*/  F2FP.BF16.F32.PACK_AB R11, R16, R15 ;  /* 0x0000000f100b723e */ /* 0x000fe400000010ff */
[----:B------:R-:W0:Y:S01]  /*0aa0*/  LDS R22, [R6+0x6800] ;  /* 0x0068000006167984 */ /* 0x000e220000000800 */
[----:B-1----:R-:W-:-:S03]  /*0ab0*/  FMUL.FTZ R30, R30, UR5 ;  /* 0x000000051e1e7c20 */ /* 0x002fc60008410000 */
[----:B------:R-:W1:Y:S01]  /*0ac0*/  LDS R20, [R6+0x7c00] ;  /* 0x007c000006147984 */ /* 0x000e620000000800 */
[----:B--2---:R-:W-:Y:S01]  /*0ad0*/  FMUL.FTZ R27, R27, UR5 ;  /* 0x000000051b1b7c20 */ /* 0x004fe20008410000 */
[----:B------:R-:W-:Y:S02]  /*0ae0*/  F2FP.BF16.F32.PACK_AB R29, R30, R29 ;  /* 0x0000001d1e1d723e */ /* 0x000fe400000010ff */
[----:B------:R-:W2:Y:S01]  /*0af0*/  LDS R19, [R6+0x8400] ;  /* 0x0084000006137984 */ /* 0x000ea20000000800 */
[----:B---3--:R-:W-:Y:S01]  /*0b00*/  FMUL.FTZ R31, R31, UR5 ;  /* 0x000000051f1f7c20 */ /* 0x008fe20008410000 */
[----:B------:R-:W-:Y:S02]  /*0b10*/  F2FP.BF16.F32.PACK_AB R27, R38, R27 ;  /* 0x0000001b261b723e */ /* 0x000fe400000010ff */
[----:B------:R-:W3:Y:S01]  /*0b20*/  LDS R18, [R6+0x8c00] ;  /* 0x008c000006127984 */ /* 0x000ee20000000800 */
[----:B----4-:R-:W-:-:S03]  /*0b30*/  FMUL.FTZ R32, R32, UR5 ;  /* 0x0000000520207c20 */ /* 0x010fc60008410000 */
[----:B------:R-:W4:Y:S01]  /*0b40*/  LDS R17, [R6+0x9400] ;  /* 0x0094000006117984 */ /* 0x000f220000000800 */
[----:B-----5:R-:W-:Y:S01]  /*0b50*/  FMUL.FTZ R33, R33, UR5 ;  /* 0x0000000521217c20 */ /* 0x020fe20008410000 */
[----:B------:R-:W-:Y:S02]  /*0b60*/  F2FP.BF16.F32.PACK_AB R30, R32, R31 ;  /* 0x0000001f201e723e */ /* 0x000fe400000010ff */
        /* <DEDUP_REMOVED lines=18> */
[----:B--2---:R-:W-:-:S03]  /*0c90*/  FMUL.FTZ R20, R19, UR5 ;  /* 0x0000000513147c20 */ /* 0x004fc60008410000 */
[----:B------:R-:W2:Y:S01]  /*0ca0*/  LDS R43, [R6+0x5800] ;  /* 0x00580000062b7984 */ /* 0x000ea20000000800 */
[----:B---3--:R-:W-:-:S03]  /*0cb0*/  FMUL.FTZ R19, R18, UR5 ;  /* 0x0000000512137c20 */ /* 0x008fc60008410000 */
[----:B------:R-:W3:Y:S01]  /*0cc0*/  LDS R44, [R6+0x5c00] ;  /* 0x005c0000062c7984 */ /* 0x000ee20000000800 */
[----:B----4-:R-:W-:-:S03]  /*0cd0*/  FMUL.FTZ R18, R17, UR5 ;  /* 0x0000000511127c20 */ /* 0x010fc60008410000 */
        /* <DEDUP_REMOVED lines=11> */
[----:B------:R-:W4:Y:S01]  /*0d90*/  LDC.64 R12, c[0x0][0x3c8] ;  /* 0x0000f200ff0c7b82 */ /* 0x000f220000000a00 */
[----:B------:R-:W-:Y:S01]  /*0da0*/  F2FP.BF16.F32.PACK_AB R16, R25, R16 ;  /* 0x000000101910723e */ /* 0x000fe200000010ff */
[----:B------:R-:W-:Y:S01]  /*0db0*/  FMUL.FTZ R14, R14, UR5 ;  /* 0x000000050e0e7c20 */ /* 0x000fe20008410000 */
[----:B------:R-:W5:Y:S01]  /*0dc0*/  LDS R31, [R6+0xa800] ;  /* 0x00a80000061f7984 */ /* 0x000f620000000800 */
[----:B------:R-:W-:Y:S01]  /*0dd0*/  FMUL.FTZ R15, R15, UR5 ;  /* 0x000000050f0f7c20 */ /* 0x000fe20008410000 */
[----:B------:R-:W-:Y:S01]  /*0de0*/  LEA R25, R5, UR4, 0x1 ;  /* 0x0000000405197c11 */ /* 0x000fe2000f8e08ff */
[----:B------:R-:W-:Y:S01]  /*0df0*/  IMAD.MOV.U32 R5, RZ, RZ, RZ ;  /* 0x000000ffff057224 */ /* 0x000fe200078e00ff */
[----:B------:R-:W5:Y:S01]  /*0e00*/  LDS R33, [R6+0xac00] ;  /* 0x00ac000006217984 */ /* 0x000f620000000800 */
[----:B------:R-:W-:Y:S01]  /*0e10*/  F2FP.BF16.F32.PACK_AB R19, R19, R14 ;  /* 0x0000000e1313723e */ /* 0x000fe200000010ff */
[----:B0-----:R-:W-:Y:S01]  /*0e20*/  FMUL.FTZ R41, R41, UR5 ;  /* 0x0000000529297c20 */ /* 0x001fe20008410000 */
[----:B------:R-:W-:Y:S01]  /*0e30*/  F2FP.BF16.F32.PACK_AB R18, R18, R15 ;  /* 0x0000000f1212723e */ /* 0x000fe200000010ff */
[----:B------:R-:W0:Y:S01]  /*0e40*/  LDS R37, [R6+0xb000] ;  /* 0x00b0000006257984 */ /* 0x000e220000000800 */
[----:B-1----:R-:W-:-:S03]  /*0e50*/  FMUL.FTZ R42, R42, UR5 ;  /* 0x000000052a2a7c20 */ /* 0x002fc60008410000 */
[----:B------:R-:W1:Y:S01]  /*0e60*/  LDS R38, [R6+0xb400] ;  /* 0x00b4000006267984 */ /* 0x000e620000000800 */
[----:B--2---:R-:W-:-:S03]  /*0e70*/  FMUL.FTZ R43, R43, UR5 ;  /* 0x000000052b2b7c20 */ /* 0x004fc60008410000 */
[----:B------:R-:W2:Y:S01]  /*0e80*/  LDS R36, [R6+0xb800] ;  /* 0x00b8000006247984 */ /* 0x000ea20000000800 */
[----:B---3--:R-:W-:-:S03]  /*0e90*/  FMUL.FTZ R44, R44, UR5 ;  /* 0x000000052c2c7c20 */ /* 0x008fc60008410000 */
[----:B------:R3:W2:Y:S01]  /*0ea0*/  LDS R39, [R6+0xbc00] ;  /* 0x00bc000006277984 */ /* 0x0006a20000000800 */
[----:B----4-:R-:W-:-:S04]  /*0eb0*/  IMAD.WIDE.U32 R4, R12, UR8, R4 ;  /* 0x000000080c047c25 */ /* 0x010fc8000f8e0004 */
[----:B------:R-:W-:Y:S01]  /*0ec0*/  FMUL.FTZ R24, R24, UR5 ;  /* 0x0000000518187c20 */ /* 0x000fe20008410000 */
[----:B-----5:R-:W-:Y:S01]  /*0ed0*/  FMUL.FTZ R46, R21, UR5 ;  /* 0x00000005152e7c20 */ /* 0x020fe20008410000 */
[----:B------:R-:W-:Y:S01]  /*0ee0*/  IMAD R5, R13, UR8, R5 ;  /* 0x000000080d057c24 */ /* 0x000fe2000f8e0205 */
[----:B------:R-:W-:Y:S01]  /*0ef0*/  F2FP.BF16.F32.PACK_AB R21, R44, R43 ;  /* 0x0000002b2c15723e */ /* 0x000fe200000010ff */
[----:B------:R-:W-:Y:S01]  /*0f00*/  STS [R25+0xc100], R8 ;  /* 0x00c1000819007388 */ /* 0x000fe20000000800 */
[----:B------:R-:W-:Y:S01]  /*0f10*/  FMUL.FTZ R23, R23, UR5 ;  /* 0x0000000517177c20 */ /* 0x000fe20008410000 */
[----:B---3--:R-:W-:Y:S01]  /*0f20*/  F2FP.BF16.F32.PACK_AB R6, R42, R41 ;  /* 0x000000292a06723e */ /* 0x008fe200000010ff */
[----:B------:R-:W-:Y:S01]  /*0f30*/  IMAD.WIDE.U32 R4, R0, UR10, R4 ;  /* 0x0000000a00047c25 */ /* 0x000fe2000f8e0004 */
[----:B------:R-:W-:-:S03]  /*0f40*/  F2FP.BF16.F32.PACK_AB R24, R24, R45 ;  /* 0x0000002d1818723e */ /* 0x000fc600000010ff */
[----:B------:R-:W-:Y:S01]  /*0f50*/  FMUL.FTZ R34, R34, UR5 ;  /* 0x0000000522227c20 */ /* 0x000fe20008410000 */
[----:B------:R-:W-:Y:S01]  /*0f60*/  F2FP.BF16.F32.PACK_AB R23, R23, R46 ;  /* 0x0000002e1717723e */ /* 0x000fe200000010ff */
[----:B------:R3:W-:Y:S01]  /*0f70*/  STS [R25+0xc000], R7 ;  /* 0x00c0000719007388 */ /* 0x0007e20000000800 */
[----:B------:R-:W-:-:S03]  /*0f80*/  FMUL.FTZ R15, R32, UR5 ;  /* 0x00000005200f7c20 */ /* 0x000fc60008410000 */
[----:B------:R4:W-:Y:S01]  /*0f90*/  STS [R25+0xd800], R29 ;  /* 0x00d8001d19007388 */ /* 0x0009e20000000800 */
[----:B------:R-:W-:Y:S01]  /*0fa0*/  FMUL.FTZ R31, R31, UR5 ;  /* 0x000000051f1f7c20 */ /* 0x000fe20008410000 */
[----:B------:R-:W-:Y:S02]  /*0fb0*/  F2FP.BF16.F32.PACK_AB R15, R15, R34 ;  /* 0x000000220f0f723e */ /* 0x000fe400000010ff */
[----:B------:R4:W-:Y:S01]  /*0fc0*/  STS [R25+0xd900], R30 ;  /* 0x00d9001e19007388 */ /* 0x0009e20000000800 */
[----:B------:R-:W-:Y:S01]  /*0fd0*/  FMUL.FTZ R14, R33, UR5 ;  /* 0x00000005210e7c20 */ /* 0x000fe20008410000 */
[----:B---3--:R-:W-:Y:S02]  /*0fe0*/  IMAD R7, R0, UR11, R5 ;  /* 0x0000000b00077c24 */ /* 0x008fe4000f8e0205 */
[----:B------:R4:W-:Y:S01]  /*0ff0*/  STS [R25+0xc400], R9 ;  /* 0x00c4000919007388 */ /* 0x0009e20000000800 */
[----:B0-----:R-:W-:Y:S01]  /*1000*/  FMUL.FTZ R37, R37, UR5 ;  /* 0x0000000525257c20 */ /* 0x001fe20008410000 */
[----:B------:R-:W-:-:S02]  /*1010*/  F2FP.BF16.F32.PACK_AB R14, R14, R31 ;  /* 0x0000001f0e0e723e */ /* 0x000fc400000010ff */
[----:B------:R4:W-:Y:S01]  /*1020*/  STS [R25+0xc500], R10 ;  /* 0x00c5000a19007388 */ /* 0x0009e20000000800 */
[----:B-1----:R-:W-:-:S03]  /*1030*/  FMUL.FTZ R38, R38, UR5 ;  /* 0x0000000526267c20 */ /* 0x002fc60008410000 */
[----:B------:R4:W-:Y:S01]  /*1040*/  STS [R25+0xdc00], R35 ;  /* 0x00dc002319007388 */ /* 0x0009e20000000800 */
[----:B--2---:R-:W-:Y:S01]  /*1050*/  FMUL.FTZ R36, R36, UR5 ;  /* 0x0000000524247c20 */ /* 0x004fe20008410000 */
[----:B------:R-:W-:Y:S02]  /*1060*/  F2FP.BF16.F32.PACK_AB R37, R38, R37 ;  /* 0x000000252625723e */ /* 0x000fe400000010ff */
[----:B------:R4:W-:Y:S01]  /*1070*/  STS [R25+0xdd00], R40 ;  /* 0x00dd002819007388 */ /* 0x0009e20000000800 */
[----:B------:R-:W-:Y:S01]  /*1080*/  FMUL.FTZ R39, R39, UR5 ;  /* 0x0000000527277c20 */ /* 0x000fe20008410000 */
[----:B------:R-:W-:Y:S02]  /*1090*/  UIADD3 UR5, UPT, UPT, UR4, 0xc000, URZ ;  /* 0x0000c00004057890 */ /* 0x000fe4000fffe0ff */
[----:B------:R4:W-:Y:S02]  /*10a0*/  STS [R25+0xc800], R11 ;  /* 0x00c8000b19007388 */ /* 0x0009e40000000800 */
[----:B------:R-:W-:-:S02]  /*10b0*/  F2FP.BF16.F32.PACK_AB R36, R39, R36 ;  /* 0x000000242724723e */ /* 0x000fc400000010ff */
[----:B------:R4:W-:Y:S01]  /*10c0*/  STS [R25+0xc900], R27 ;  /* 0x00c9001b19007388 */ /* 0x0009e20000000800 */
[C---:B------:R-:W-:Y:S02]  /*10d0*/  LEA R8, R55.reuse, UR5, 0x1 ;  /* 0x0000000537087c11 */ /* 0x040fe4000f8e08ff */
[----:B------:R-:W-:Y:S01]  /*10e0*/  LEA R55, R55, UR4, 0x1 ;  /* 0x0000000437377c11 */ /* 0x000fe2000f8e08ff */
[----:B------:R4:W-:Y:S04]  /*10f0*/  STS [R25+0xe000], R6 ;  /* 0x00e0000619007388 */ /* 0x0009e80000000800 */
        /* <DEDUP_REMOVED lines=12> */
[----:B------:R4:W-:Y:S01]  /*11c0*/  STS [R25+0x11100], R36 ;  /* 0x0111002419007388 */ /* 0x0009e20000000800 */
[----:B------:R-:W-:Y:S06]  /*11d0*/  BAR.SYNC.DEFER_BLOCKING 0x0 ;  /* 0x0000000000007b1d */ /* 0x000fec0000010000 */
[----:B------:R-:W-:Y:S05]  /*11e0*/  @P5 BRA `(.L_x_28) ;  /* 0x00000000002c5947 */ /* 0x000fea0003800000 */
[----:B----4-:R-:W0:Y:S01]  /*11f0*/  LDS.128 R8, [R8] ;  /* 0x0000000008087984 */ /* 0x010e220000000c00 */
[----:B------:R-:W1:Y:S01]  /*1200*/  LDCU.64 UR4, c[0x0][0x3c0] ;  /* 0x00007800ff0477ac */ /* 0x000e620008000a00 */
[----:B------:R-:W-:Y:S01]  /*1210*/  MOV R6, R4 ;  /* 0x0000000400067202 */ /* 0x000fe20000000f00 */
[----:B------:R-:W2:Y:S01]  /*1220*/  LDCU.64 UR8, c[0x0][0x3a8] ;  /* 0x00007500ff0877ac */ /* 0x000ea20008000a00 */
[----:B-1----:R-:W-:-:S03]  /*1230*/  IMAD R15, R3, UR4, RZ ;  /* 0x00000004030f7c24 */ /* 0x002fc6000f8e02ff */
[----:B------:R-:W-:-:S04]  /*1240*/  IMAD.WIDE.U32 R12, R2, UR4, R6 ;  /* 0x00000004020c7c25 */ /* 0x000fc8000f8e0006 */
[----:B------:R-:W-:Y:S01]  /*1250*/  IMAD R15, R2, UR5, R15 ;  /* 0x00000005020f7c24 */ /* 0x000fe2000f8e020f */
[----:B--2---:R-:W-:-:S03]  /*1260*/  LEA R14, P5, R12, UR8, 0x1 ;  /* 0x000000080c0e7c11 */ /* 0x004fc6000f8a08ff */
[----:B------:R-:W-:-:S05]  /*1270*/  IMAD.IADD R13, R13, 0x1, R15 ;  /* 0x000000010d0d7824 */ /* 0x000fca00078e020f */
[----:B------:R-:W-:-:S05]  /*1280*/  LEA.HI.X R15, R12, UR9, R13, 0x1, P5 ;  /* 0x000000090c0f7c11 */ /* 0x000fca000a8f0c0d */
[----:B0-----:R0:W-:Y:S02]  /*1290*/  STG.E.128 desc[UR6][R14.64], R8 ;  /* 0x000000080e007986 */ /* 0x0011e4000c101d06 */
.L_x_28:
[----:B------:R-:W-:Y:S05]  /*12a0*/  BSYNC.RECONVERGENT B0 ;  /* 0x0000000000007941 */ /* 0x000fea0003800200 */
.L_x_27:
[----:B0---4-:R0:W1:Y:S01]  /*12b0*/  LDS.128 R8, [R55+0xc200] ;  /* 0x00c2000037087984 */ /* 0x0110620000000c00 */
[----:B------:R-:W-:Y:S04]  /*12c0*/  BSSY.RECONVERGENT B0, `(.L_x_29) ;  /* 0x000000f000007945 */ /* 0x000fe80003800200 */
[----:B------:R-:W-:Y:S05]  /*12d0*/  @P4 BRA `(.L_x_30) ;  /* 0x0000000000344947 */ /* 0x000fea0003800000 */
[----:B------:R-:W2:Y:S01]  /*12e0*/  LDCU.64 UR4, c[0x0][0x3c0] ;  /* 0x00007800ff0477ac */ /* 0x000ea20008000a00 */
[----:B------:R-:W-:Y:S01]  /*12f0*/  IADD3 R15, P4, PT, R2, 0x10, RZ ;  /* 0x00000010020f7810 */ /* 0x000fe20007f9e0ff */
[----:B------:R-:W-:Y:S01]  /*1300*/  IMAD.MOV.U32 R12, RZ, RZ, R4 ;  /* 0x000000ffff0c7224 */ /* 0x000fe200078e0004 */
[----:B------:R-:W-:Y:S01]  /*1310*/  MOV R13, R7 ;  /* 0x00000007000d7202 */ /* 0x000fe20000000f00 */
[----:B------:R-:W3:Y:S01]  /*1320*/  LDCU.64 UR8, c[0x0][0x3a8] ;  /* 0x00007500ff0877ac */ /* 0x000ee20008000a00 */
[----:B------:R-:W-:-:S05]  /*1330*/  IADD3.X R0, PT, PT, RZ, R3, RZ, P4, !PT ;  /* 0x00000003ff007210 */ /* 0x000fca00027fe4ff */
[----:B--2---:R-:W-:Y:S02]  /*1340*/  IMAD R0, R0, UR4, RZ ;  /* 0x0000000400007c24 */ /* 0x004fe4000f8e02ff */
[----:B------:R-:W-:-:S04]  /*1350*/  IMAD.WIDE.U32 R12, R15, UR4, R12 ;  /* 0x000000040f0c7c25 */ /* 0x000fc8000f8e000c */
[----:B------:R-:W-:Y:S01]  /*1360*/  IMAD R15, R15, UR5, R0 ;  /* 0x000000050f0f7c24 */ /* 0x000fe2000f8e0200 */
[----:B---3--:R-:W-:-:S03]  /*1370*/  LEA R14, P4, R12, UR8, 0x1 ;  /* 0x000000080c0e7c11 */ /* 0x008fc6000f8808ff */
[----:B------:R-:W-:-:S05]  /*1380*/  IMAD.IADD R13, R13, 0x1, R15 ;  /* 0x000000010d0d7824 */ /* 0x000fca00078e020f */
[----:B------:R-:W-:-:S05]  /*1390*/  LEA.HI.X R15, R12, UR9, R13, 0x1, P4 ;  /* 0x000000090c0f7c11 */ /* 0x000fca000a0f0c0d */
[----:B-1----:R2:W-:Y:S02]  /*13a0*/  STG.E.128 desc[UR6][R14.64], R8 ;  /* 0x000000080e007986 */ /* 0x0025e4000c101d06 */
.L_x_30:
[----:B------:R-:W-:Y:S05]  /*13b0*/  BSYNC.RECONVERGENT B0 ;  /* 0x0000000000007941 */ /* 0x000fea0003800200 */
.L_x_29:
[----:B-12---:R1:W2:Y:S01]  /*13c0*/  LDS.128 R8, [R55+0xc400] ;  /* 0x00c4000037087984 */ /* 0x0062a20000000c00 */
[----:B------:R-:W-:Y:S04]  /*13d0*/  BSSY.RECONVERGENT B0, `(.L_x_31) ;  /* 0x000000f000007945 */ /* 0x000fe80003800200 */
[----:B------:R-:W-:Y:S05]  /*13e0*/  @P3 BRA `(.L_x_32) ;  /* 0x0000000000343947 */ /* 0x000fea0003800000 */
[----:B------:R-:W3:Y:S01]  /*13f0*/  LDCU.64 UR4, c[0x0][0x3c0] ;  /* 0x00007800ff0477ac */ /* 0x000ee20008000a00 */
[----:B------:R-:W-:Y:S01]  /*1400*/  IADD3 R15, P3, PT, R2, 0x20, RZ ;  /* 0x00000020020f7810 */ /* 0x000fe20007f7e0ff */
[----:B------:R-:W-:Y:S01]  /*1410*/  IMAD.MOV.U32 R12, RZ, RZ, R4 ;  /* 0x000000ffff0c7224 */ /* 0x000fe200078e0004 */
[----:B------:R-:W-:Y:S01]  /*1420*/  MOV R13, R7 ;  /* 0x00000007000d7202 */ /* 0x000fe20000000f00 */
[----:B------:R-:W4:Y:S01]  /*1430*/  LDCU.64 UR8, c[0x0][0x3a8] ;  /* 0x00007500ff0877ac */ /* 0x000f220008000a00 */
[----:B------:R-:W-:-:S05]  /*1440*/  IADD3.X R0, PT, PT, RZ, R3, RZ, P3, !PT ;  /* 0x00000003ff007210 */ /* 0x000fca0001ffe4ff */
[----:B---3--:R-:W-:Y:S02]  /*1450*/  IMAD R0, R0, UR4, RZ ;  /* 0x0000000400007c24 */ /* 0x008fe4000f8e02ff */
[----:B------:R-:W-:-:S04]  /*1460*/  IMAD.WIDE.U32 R12, R15, UR4, R12 ;  /* 0x000000040f0c7c25 */ /* 0x000fc8000f8e000c */
[----:B------:R-:W-:Y:S01]  /*1470*/  IMAD R15, R15, UR5, R0 ;  /* 0x000000050f0f7c24 */ /* 0x000fe2000f8e0200 */
[----:B----4-:R-:W-:-:S03]  /*1480*/  LEA R14, P3, R12, UR8, 0x1 ;  /* 0x000000080c0e7c11 */ /* 0x010fc6000f8608ff */
[----:B------:R-:W-:-:S05]  /*1490*/  IMAD.IADD R13, R13, 0x1, R15 ;  /* 0x000000010d0d7824 */ /* 0x000fca00078e020f */
[----:B------:R-:W-:-:S05]  /*14a0*/  LEA.HI.X R15, R12, UR9, R13, 0x1, P3 ;  /* 0x000000090c0f7c11 */ /* 0x000fca00098f0c0d */
[----:B--2---:R3:W-:Y:S02]  /*14b0*/  STG.E.128 desc[UR6][R14.64], R8 ;  /* 0x000000080e007986 */ /* 0x0047e4000c101d06 */
.L_x_32:
[----:B------:R-:W-:Y:S05]  /*14c0*/  BSYNC.RECONVERGENT B0 ;  /* 0x0000000000007941 */ /* 0x000fea0003800200 */
.L_x_31:
[----:B--23--:R2:W3:Y:S01]  /*14d0*/  LDS.128 R8, [R55+0xc600] ;  /* 0x00c6000037087984 */ /* 0x00c4e20000000c00 */
[----:B------:R-:W-:Y:S04]  /*14e0*/  BSSY.RECONVERGENT B0, `(.L_x_33) ;  /* 0x000000f000007945 */ /* 0x000fe80003800200 */
[----:B------:R-:W-:Y:S05]  /*14f0*/  @P2 BRA `(.L_x_34) ;  /* 0x0000000000342947 */ /* 0x000fea0003800000 */
[----:B------:R-:W4:Y:S01]  /*1500*/  LDCU.64 UR4, c[0x0][0x3c0] ;  /* 0x00007800ff0477ac */ /* 0x000f220008000a00 */
[----:B------:R-:W-:Y:S01]  /*1510*/  IADD3 R15, P2, PT, R2, 0x30, RZ ;  /* 0x00000030020f7810 */ /* 0x000fe20007f5e0ff */
[----:B------:R-:W-:Y:S01]  /*1520*/  IMAD.MOV.U32 R12, RZ, RZ, R4 ;  /* 0x000000ffff0c7224 */ /* 0x000fe200078e0004 */
[----:B------:R-:W-:Y:S01]  /*1530*/  MOV R13, R7 ;  /* 0x00000007000d7202 */ /* 0x000fe20000000f00 */
[----:B------:R-:W5:Y:S01]  /*1540*/  LDCU.64 UR8, c[0x0][0x3a8] ;  /* 0x00007500ff0877ac */ /* 0x000f620008000a00 */
[----:B------:R-:W-:-:S05]  /*1550*/  IADD3.X R0, PT, PT, RZ, R3, RZ, P2, !PT ;  /* 0x00000003ff007210 */ /* 0x000fca00017fe4ff */
[----:B----4-:R-:W-:Y:S02]  /*1560*/  IMAD R0, R0, UR4, RZ ;  /* 0x0000000400007c24 */ /* 0x010fe4000f8e02ff */
[----:B------:R-:W-:-:S04]  /*1570*/  IMAD.WIDE.U32 R12, R15, UR4, R12 ;  /* 0x000000040f0c7c25 */ /* 0x000fc8000f8e000c */
[----:B------:R-:W-:Y:S01]  /*1580*/  IMAD R15, R15, UR5, R0 ;  /* 0x000000050f0f7c24 */ /* 0x000fe2000f8e0200 */
[----:B-----5:R-:W-:-:S03]  /*1590*/  LEA R14, P2, R12, UR8, 0x1 ;  /* 0x000000080c0e7c11 */ /* 0x020fc6000f8408ff */
[----:B------:R-:W-:-:S05]  /*15a0*/  IMAD.IADD R13, R13, 0x1, R15 ;  /* 0x000000010d0d7824 */ /* 0x000fca00078e020f */
[----:B------:R-:W-:-:S05]  /*15b0*/  LEA.HI.X R15, R12, UR9, R13, 0x1, P2 ;  /* 0x000000090c0f7c11 */ /* 0x000fca00090f0c0d */
[----:B---3--:R4:W-:Y:S02]  /*15c0*/  STG.E.128 desc[UR6][R14.64], R8 ;  /* 0x000000080e007986 */ /* 0x0089e4000c101d06 */
.L_x_34:
[----:B------:R-:W-:Y:S05]  /*15d0*/  BSYNC.RECONVERGENT B0 ;  /* 0x0000000000007941 */ /* 0x000fea0003800200 */
.L_x_33:
[----:B---34-:R3:W4:Y:S01]  /*15e0*/  LDS.128 R8, [R55+0xc800] ;  /* 0x00c8000037087984 */ /* 0x0187220000000c00 */
[----:B------:R-:W-:Y:S04]  /*15f0*/  BSSY.RECONVERGENT B0, `(.L_x_35) ;  /* 0x000000f000007945 */ /* 0x000fe80003800200 */
[----:B------:R-:W-:Y:S05]  /*1600*/  @P1 BRA `(.L_x_36) ;  /* 0x0000000000341947 */ /* 0x000fea0003800000 */
[----:B------:R-:W5:Y:S01]  /*1610*/  LDCU.64 UR4, c[0x0][0x3c0] ;  /* 0x00007800ff0477ac */ /* 0x000f620008000a00 */
[----:B------:R-:W-:Y:S01]  /*1620*/  IADD3 R15, P1, PT, R2, 0x40, RZ ;  /* 0x00000040020f7810 */ /* 0x000fe20007f3e0ff */
[----:B------:R-:W-:Y:S01]  /*1630*/  IMAD.MOV.U32 R12, RZ, RZ, R4 ;  /* 0x000000ffff0c7224 */ /* 0x000fe200078e0004 */
[----:B------:R-:W-:Y:S01]  /*1640*/  MOV R13, R7 ;  /* 0x00000007000d7202 */ /* 0x000fe20000000f00 */
[----:B------:R-:W0:Y:S01]  /*1650*/  LDCU.64 UR8, c[0x0][0x3a8] ;  /* 0x00007500ff0877ac */ /* 0x000e220008000a00 */
[----:B------:R-:W-:-:S05]  /*1660*/  IADD3.X R0, PT, PT, RZ, R3, RZ, P1, !PT ;  /* 0x00000003ff007210 */ /* 0x000fca0000ffe4ff */
[----:B-----5:R-:W-:Y:S02]  /*1670*/  IMAD R0, R0, UR4, RZ ;  /* 0x0000000400007c24 */ /* 0x020fe4000f8e02ff */
[----:B------:R-:W-:-:S04]  /*1680*/  IMAD.WIDE.U32 R12, R15, UR4, R12 ;  /* 0x000000040f0c7c25 */ /* 0x000fc8000f8e000c */
[----:B------:R-:W-:Y:S01]  /*1690*/  IMAD R15, R15, UR5, R0 ;  /* 0x000000050f0f7c24 */ /* 0x000fe2000f8e0200 */
[----:B0-----:R-:W-:-:S03]  /*16a0*/  LEA R14, P1, R12, UR8, 0x1 ;  /* 0x000000080c0e7c11 */ /* 0x001fc6000f8208ff */
[----:B------:R-:W-:-:S05]  /*16b0*/  IMAD.IADD R13, R13, 0x1, R15 ;  /* 0x000000010d0d7824 */ /* 0x000fca00078e020f */
[----:B------:R-:W-:-:S05]  /*16c0*/  LEA.HI.X R15, R12, UR9, R13, 0x1, P1 ;  /* 0x000000090c0f7c11 */ /* 0x000fca00088f0c0d */
[----:B----4-:R0:W-:Y:S02]  /*16d0*/  STG.E.128 desc[UR6][R14.64], R8 ;  /* 0x000000080e007986 */ /* 0x0101e4000c101d06 */
.L_x_36:
[----:B------:R-:W-:Y:S05]  /*16e0*/  BSYNC.RECONVERGENT B0 ;  /* 0x0000000000007941 */ /* 0x000fea0003800200 */
.L_x_35:
[----:B0---4-:R0:W4:Y:S01]  /*16f0*/  LDS.128 R8, [R55+0xca00] ;  /* 0x00ca000037087984 */ /* 0x0111220000000c00 */
[----:B------:R-:W-:Y:S05]  /*1700*/  @P0 EXIT ;  /* 0x000000000000094d */ /* 0x000fea0003800000 */
[----:B------:R-:W5:Y:S01]  /*1710*/  LDCU.64 UR4, c[0x0][0x3c0] ;  /* 0x00007800ff0477ac */ /* 0x000f620008000a00 */
[----:B------:R-:W-:Y:S01]  /*1720*/  IADD3 R5, P0, PT, R2, 0x50, RZ ;  /* 0x0000005002057810 */ /* 0x000fe20007f1e0ff */
[----:B------:R-:W0:Y:S03]  /*1730*/  LDCU.64 UR8, c[0x0][0x3a8] ;  /* 0x00007500ff0877ac */ /* 0x000e260008000a00 */
[----:B------:R-:W-:Y:S02]  /*1740*/  IADD3.X R2, PT, PT, RZ, R3, RZ, P0, !PT ;  /* 0x00000003ff027210 */ /* 0x000fe400007fe4ff */
[----:B------:R-:W-:-:S03]  /*1750*/  MOV R3, R7 ;  /* 0x0000000700037202 */ /* 0x000fc60000000f00 */
[----:B-----5:R-:W-:Y:S02]  /*1760*/  IMAD R0, R2, UR4, RZ ;  /* 0x0000000402007c24 */ /* 0x020fe4000f8e02ff */
[----:B------:R-:W-:-:S04]  /*1770*/  IMAD.MOV.U32 R2, RZ, RZ, R4 ;  /* 0x000000ffff027224 */ /* 0x000fc800078e0004 */
[----:B------:R-:W-:-:S04]  /*1780*/  IMAD.WIDE.U32 R2, R5, UR4, R2 ;  /* 0x0000000405027c25 */ /* 0x000fc8000f8e0002 */
[----:B------:R-:W-:Y:S01]  /*1790*/  IMAD R5, R5, UR5, R0 ;  /* 0x0000000505057c24 */ /* 0x000fe2000f8e0200 */
[----:B0-----:R-:W-:-:S04]  /*17a0*/  LEA R4, P0, R2, UR8, 0x1 ;  /* 0x0000000802047c11 */ /* 0x001fc8000f8008ff */
[----:B------:R-:W-:-:S04]  /*17b0*/  IADD3 R3, PT, PT, R3, R5, RZ ;  /* 0x0000000503037210 */ /* 0x000fc80007ffe0ff */
[----:B------:R-:W-:-:S05]  /*17c0*/  LEA.HI.X R5, R2, UR9, R3, 0x1, P0 ;  /* 0x0000000902057c11 */ /* 0x000fca00080f0c03 */
[----:B----4-:R-:W-:Y:S01]  /*17d0*/  STG.E.128 desc[UR6][R4.64], R8 ;  /* 0x0000000804007986 */ /* 0x010fe2000c101d06 */
[----:B------:R-:W-:Y:S05]  /*17e0*/  EXIT ;  /* 0x000000000000794d */ /* 0x000fea0003800000 */
.L_x_37:
        /* <DEDUP_REMOVED lines=9> */
.L_x_130:


//--------------------- .text._ZN7cutlass13device_kernelIN5flash19enable_sm80_to_sm89INS1_16FlashAttnBwdSm80INS1_25CollectiveMainloopBwdSm80ILi2ELi1EN4cute5tupleIJNS5_1CILi64EEENS7_ILi96EEENS7_ILi128EEEEEENS_10bfloat16_tEfNS_4arch4Sm80ELb1ELb0ELb0ELb1ELb1ELb0ELb0ELb0ELi2ELi2ELi2ELi2ELb1EEENS1_24CollectiveEpilogueBwdGQAISB_fSE_Li256ELb1ELb1EEENS1_25SingleTileBwdLPTSchedulerILb1ELi96ELb1EEEEEEEEEvNT_6ParamsE --------------------------
	.section	.text._ZN7cutlass13device_kernelIN5flash19enable_sm80_to_sm89INS1_16FlashAttnBwdSm80INS1_25CollectiveMainloopBwdSm80ILi2ELi1EN4cute5tupleIJNS5_1CILi64EEENS7_ILi96EEENS7_ILi128EEEEEENS_10bfloat16_tEfNS_4arch4Sm80ELb1ELb0ELb0ELb1ELb1ELb0ELb0ELb0ELi2ELi2ELi2ELi2ELb1EEENS1_24CollectiveEpilogueBwdGQAISB_fSE_Li256ELb1ELb1EEENS1_25SingleTileBwdLPTSchedulerILb1ELi96ELb1EEEEEEEEEvNT_6ParamsE,"ax",@progbits
	.align	128
.text._ZN7cutlass13device_kernelIN5flash19enable_sm80_to_sm89INS1_16FlashAttnBwdSm80INS1_25CollectiveMainloopBwdSm80ILi2ELi1EN4cute5tupleIJNS5_1CILi64EEENS7_ILi96EEENS7_ILi128EEEEEENS_10bfloat16_tEfNS_4arch4Sm80ELb1ELb0ELb0ELb1ELb1ELb0ELb0ELb0ELi2ELi2ELi2ELi2ELb1EEENS1_24CollectiveEpilogueBwdGQAISB_fSE_Li256ELb1ELb1EEENS1_25SingleTileBwdLPTSchedulerILb1ELi96ELb1EEEEEEEEEvNT_6ParamsE:
        .type           _ZN7cutlass13device_kernelIN5flash19enable_sm80_to_sm89INS1_16FlashAttnBwdSm80INS1_25CollectiveMainloopBwdSm80ILi2ELi1EN4cute5tupleIJNS5_1CILi64EEENS7_ILi96EEENS7_ILi128EEEEEENS_10bfloat16_tEfNS_4arch4Sm80ELb1ELb0ELb0ELb1ELb1ELb0ELb0ELb0ELi2ELi2ELi2ELi2ELb1EEENS1_24CollectiveEpilogueBwdGQAISB_fSE_Li256ELb1ELb1EEENS1_25SingleTileBwdLPTSchedulerILb1ELi96ELb1EEEEEEEEEvNT_6ParamsE,@function
        .size           _ZN7cutlass13device_kernelIN5flash19enable_sm80_to_sm89INS1_16FlashAttnBwdSm80INS1_25CollectiveMainloopBwdSm80ILi2ELi1EN4cute5tupleIJNS5_1CILi64EEENS7_ILi96EEENS7_ILi128EEEEEENS_10bfloat16_tEfNS_4arch4Sm80ELb1ELb0ELb0ELb1ELb1ELb0ELb0ELb0ELi2ELi2ELi2ELi2ELb1EEENS1_24CollectiveEpilogueBwdGQAISB_fSE_Li256ELb1ELb1EEENS1_25SingleTileBwdLPTSchedulerILb1ELi96ELb1EEEEEEEEEvNT_6ParamsE,(.L_x_131 - _ZN7cutlass13device_kernelIN5flash19enable_sm80_to_sm89INS1_16FlashAttnBwdSm80INS1_25CollectiveMainloopBwdSm80ILi2ELi1EN4cute5tupleIJNS5_1CILi64EEENS7_ILi96EEENS7_ILi128EEEEEENS_10bfloat16_tEfNS_4arch4Sm80ELb1ELb0ELb0ELb1ELb1ELb0ELb0ELb0ELi2ELi2ELi2ELi2ELb1EEENS1_24CollectiveEpilogueBwdGQAISB_fSE_Li256ELb1ELb1EEENS1_25SingleTileBwdLPTSchedulerILb1ELi96ELb1EEEEEEEEEvNT_6ParamsE)
        .other          _ZN7cutlass13device_kernelIN5flash19enable_sm80_to_sm89INS1_16FlashAttnBwdSm80INS1_25CollectiveMainloopBwdSm80ILi2ELi1EN4cute5tupleIJNS5_1CILi64EEENS7_ILi96EEENS7_ILi128EEEEEENS_10bfloat16_tEfNS_4arch4Sm80ELb1ELb0ELb0ELb1ELb1ELb0ELb0ELb0ELi2ELi2ELi2ELi2ELb1EEENS1_24CollectiveEpilogueBwdGQAISB_fSE_Li256ELb1ELb1EEENS1_25SingleTileBwdLPTSchedulerILb1ELi96ELb1EEEEEEEEEvNT_6ParamsE,@"STO_CUDA_ENTRY STV_DEFAULT"
_ZN7cutlass13device_kernelIN5flash19enable_sm80_to_sm89INS1_16FlashAttnBwdSm80INS1_25CollectiveMainloopBwdSm80ILi2ELi1EN4cute5tupleIJNS5_1CILi64EEENS7_ILi96EEENS7_ILi128EEEEEENS_10bfloat16_tEfNS_4arch4Sm80ELb1ELb0ELb0ELb1ELb1ELb0ELb0ELb0ELi2ELi2ELi2ELi2ELb1EEENS1_24CollectiveEpilogueBwdGQAISB_fSE_Li256ELb1ELb1EEENS1_25SingleTileBwdLPTSchedulerILb1ELi96ELb1EEEEEEEEEvNT_6ParamsE:
[----:B------:R-:W-:Y:S01]  /*0000*/  LDC R1, c[0x0][0x37c] ;  /* 0x0000df00ff017b82 */ /* 0x000fe20000000800 */
[----:B------:R-:W-:Y:S05]  /*0010*/  EXIT ;  /* 0x000000000000794d */ /* 0x000fea0003800000 */
.L_x_38:
        /* <DEDUP_REMOVED lines=14> */
.L_x_131:


//--------------------- .text._ZN7cutlass13device_kernelIN5flash19enable_sm80_to_sm89INS1_16FlashAttnBwdSm80INS1_25CollectiveMainloopBwdSm80ILi2ELi2EN4cute5tupleIJNS5_1CILi64EEENS7_ILi128EEES9_EEENS_10bfloat16_tEfNS_4arch4Sm80ELb0ELb0ELb0ELb0ELb0ELb0ELb0ELb0ELi2ELi2ELi2ELi2ELb0EEENS1_21CollectiveEpilogueBwdISA_SB_SD_Li256ELb0ELb0ELi4EEENS1_19SingleTileSchedulerILb0ELb0ELb0ELi128EEEEEEEEEvNT_6ParamsE --------------------------
	.section	.text._ZN7cutlass13device_kernelIN5flash19enable_sm80_to_sm89INS1_16FlashAttnBwdSm80INS1_25CollectiveMainloopBwdSm80ILi2ELi2EN4cute5tupleIJNS5_1CILi64EEENS7_ILi128EEES9_EEENS_10bfloat16_tEfNS_4arch4Sm80ELb0ELb0ELb0ELb0ELb0ELb0ELb0ELb0ELi2ELi2ELi2ELi2ELb0EEENS1_21CollectiveEpilogueBwdISA_SB_SD_Li256ELb0ELb0ELi4EEENS1_19SingleTileSchedulerILb0ELb0ELb0ELi128EEEEEEEEEvNT_6ParamsE,"ax",@progbits
	.align	128
.text._ZN7cutlass13device_kernelIN5flash19enable_sm80_to_sm89INS1_16FlashAttnBwdSm80INS1_25CollectiveMainloopBwdSm80ILi2ELi2EN4cute5tupleIJNS5_1CILi64EEENS7_ILi128EEES9_EEENS_10bfloat16_tEfNS_4arch4Sm80ELb0ELb0ELb0ELb0ELb0ELb0ELb0ELb0ELi2ELi2ELi2ELi2ELb0EEENS1_21CollectiveEpilogueBwdISA_SB_SD_Li256ELb0ELb0ELi4EEENS1_19SingleTileSchedulerILb0ELb0ELb0ELi128EEEEEEEEEvNT_6ParamsE:
        .type           _ZN7cutlass13device_kernelIN5flash19enable_sm80_to_sm89INS1_16FlashAttnBwdSm80INS1_25CollectiveMainloopBwdSm80ILi2ELi2EN4cute5tupleIJNS5_1CILi64EEENS7_ILi128EEES9_EEENS_10bfloat16_tEfNS_4arch4Sm80ELb0ELb0ELb0ELb0ELb0ELb0ELb0ELb0ELi2ELi2ELi2ELi2ELb0EEENS1_21CollectiveEpilogueBwdISA_SB_SD_Li256ELb0ELb0ELi4EEENS1_19SingleTileSchedulerILb0ELb0ELb0ELi128EEEEEEEEEvNT_6ParamsE,@function
        .size           _ZN7cutlass13device_kernelIN5flash19enable_sm80_to_sm89INS1_16FlashAttnBwdSm80INS1_25CollectiveMainloopBwdSm80ILi2ELi2EN4cute5tupleIJNS5_1CILi64EEENS7_ILi128EEES9_EEENS_10bfloat16_tEfNS_4arch4Sm80ELb0ELb0ELb0ELb0ELb0ELb0ELb0ELb0ELi2ELi2ELi2ELi2ELb0EEENS1_21CollectiveEpilogueBwdISA_SB_SD_Li256ELb0ELb0ELi4EEENS1_19SingleTileSchedulerILb0ELb0ELb0ELi128EEEEEEEEEvNT_6ParamsE,(.L_x_132 - _ZN7cutlass13device_kernelIN5flash19enable_sm80_to_sm89INS1_16FlashAttnBwdSm80INS1_25CollectiveMainloopBwdSm80ILi2ELi2EN4cute5tupleIJNS5_1CILi64EEENS7_ILi128EEES9_EEENS_10bfloat16_tEfNS_4arch4Sm80ELb0ELb0ELb0ELb0ELb0ELb0ELb0ELb0ELi2ELi2ELi2ELi2ELb0EEENS1_21CollectiveEpilogueBwdISA_SB_SD_Li256ELb0ELb0ELi4EEENS1_19SingleTileSchedulerILb0ELb0ELb0ELi128EEEEEEEEEvNT_6ParamsE)
        .other          _ZN7cutlass13device_kernelIN5flash19enable_sm80_to_sm89INS1_16FlashAttnBwdSm80INS1_25CollectiveMainloopBwdSm80ILi2ELi2EN4cute5tupleIJNS5_1CILi64EEENS7_ILi128EEES9_EEENS_10bfloat16_tEfNS_4arch4Sm80ELb0ELb0ELb0ELb0ELb0ELb0ELb0ELb0ELi2ELi2ELi2ELi2ELb0EEENS1_21CollectiveEpilogueBwdISA_SB_SD_Li256ELb0ELb0ELi4EEENS1_19SingleTileSchedulerILb0ELb0ELb0ELi128EEEEEEEEEvNT_6ParamsE,@"STO_CUDA_ENTRY STV_DEFAULT"
_ZN7cutlass13device_kernelIN5flash19enable_sm80_to_sm89INS1_16FlashAttnBwdSm80INS1_25CollectiveMainloopBwdSm80ILi2ELi2EN4cute5tupleIJNS5_1CILi64EEENS7_ILi128EEES9_EEENS_10bfloat16_tEfNS_4arch4Sm80ELb0ELb0ELb0ELb0ELb0ELb0ELb0ELb0ELi2ELi2ELi2ELi2ELb0EEENS1_21CollectiveEpilogueBwdISA_SB_SD_Li256ELb0ELb0ELi4EEENS1_19SingleTileSchedulerILb0ELb0ELb0ELi128EEEEEEEEEvNT_6ParamsE:
[----:B------:R-:W-:Y:S01]  /*0000*/  LDC R1, c[0x0][0x37c] ;  /* 0x0000df00ff017b82 */ /* 0x000fe20000000800 */
[----:B------:R-:W-:Y:S05]  /*0010*/  EXIT ;  /* 0x000000000000794d */ /* 0x000fea0003800000 */
.L_x_39:
        /* <DEDUP_REMOVED lines=14> */
.L_x_132:


//--------------------- .text._ZN7cutlass13device_kernelIN5flash19enable_sm80_to_sm89INS1_16FlashAttnBwdSm80INS1_25CollectiveMainloopBwdSm80ILi2ELi2EN4cute5tupleIJNS5_1CILi64EEENS7_ILi128EEES9_EEENS_10bfloat16_tEfNS_4arch4Sm80ELb0ELb0ELb0ELb0ELb1ELb0ELb0ELb0ELi2ELi2ELi2ELi2ELb0EEENS1_21CollectiveEpilogueBwdISA_SB_SD_Li256ELb0ELb0ELi4EEENS1_19SingleTileSchedulerILb0ELb0ELb0ELi128EEEEEEEEEvNT_6ParamsE --------------------------
	.section	.text._ZN7cutlass13device_kernelIN5flash19enable_sm80_to_sm89INS1_16FlashAttnBwdSm80INS1_25CollectiveMainloopBwdSm80ILi2ELi2EN4cute5tupleIJNS5_1CILi64EEENS7_ILi128EEES9_EEENS_10bfloat16_tEfNS_4arch4Sm80ELb0ELb0ELb0ELb0ELb1ELb0ELb0ELb0ELi2ELi2ELi2ELi2ELb0EEENS1_21CollectiveEpilogueBwdISA_SB_SD_Li256ELb0ELb0ELi4EEENS1_19SingleTileSchedulerILb0ELb0ELb0ELi128EEEEEEEEEvNT_6ParamsE,"ax",@progbits
	.align	128
.text._ZN7cutlass13device_kernelIN5flash19enable_sm80_to_sm89INS1_16FlashAttnBwdSm80INS1_25CollectiveMainloopBwdSm80ILi2ELi2EN4cute5tupleIJNS5_1CILi64EEENS7_ILi128EEES9_EEENS_10bfloat16_tEfNS_4arch4Sm80ELb0ELb0ELb0ELb0ELb1ELb0ELb0ELb0ELi2ELi2ELi2ELi2ELb0EEENS1_21CollectiveEpilogueBwdISA_SB_SD_Li256ELb0ELb0ELi4EEENS1_19SingleTileSchedulerILb0ELb0ELb0ELi128EEEEEEEEEvNT_6ParamsE:
        .type           _ZN7cutlass13device_kernelIN5flash19enable_sm80_to_sm89INS1_16FlashAttnBwdSm80INS1_25CollectiveMainloopBwdSm80ILi2ELi2EN4cute5tupleIJNS5_1CILi64EEENS7_ILi128EEES9_EEENS_10bfloat16_tEfNS_4arch4Sm80ELb0ELb0ELb0ELb0ELb1ELb0ELb0ELb0ELi2ELi2ELi2ELi2ELb0EEENS1_21CollectiveEpilogueBwdISA_SB_SD_Li256ELb0ELb0ELi4EEENS1_19SingleTileSchedulerILb0ELb0ELb0ELi128EEEEEEEEEvNT_6ParamsE,@function
        .size           _ZN7cutlass13device_kernelIN5flash19enable_sm80_to_sm89INS1_16FlashAttnBwdSm80INS1_25CollectiveMainloopBwdSm80ILi2ELi2EN4cute5tupleIJNS5_1CILi64EEENS7_ILi128EEES9_EEENS_10bfloat16_tEfNS_4arch4Sm80ELb0ELb0ELb0ELb0ELb1ELb0ELb0ELb0ELi2ELi2ELi2ELi2ELb0EEENS1_21CollectiveEpilogueBwdISA_SB_SD_Li256ELb0ELb0ELi4EEENS1_19SingleTileSchedulerILb0ELb0ELb0ELi128EEEEEEEEEvNT_6ParamsE,(.L_x_133 - _ZN7cutlass13device_kernelIN5flash19enable_sm80_to_sm89INS1_16FlashAttnBwdSm80INS1_25CollectiveMainloopBwdSm80ILi2ELi2EN4cute5tupleIJNS5_1CILi64EEENS7_ILi128EEES9_EEENS_10bfloat16_tEfNS_4arch4Sm80ELb0ELb0ELb0ELb0ELb1ELb0ELb0ELb0ELi2ELi2ELi2ELi2ELb0EEENS1_21CollectiveEpilogueBwdISA_SB_SD_Li256ELb0ELb0ELi4EEENS1_19SingleTileSchedulerILb0ELb0ELb0ELi128EEEEEEEEEvNT_6ParamsE)
        .other          _ZN7cutlass13device_kernelIN5flash19enable_sm80_to_sm89INS1_16FlashAttnBwdSm80INS1_25CollectiveMainloopBwdSm80ILi2ELi2EN4cute5tupleIJNS5_1CILi64EEENS7_ILi128EEES9_EEENS_10bfloat16_tEfNS_4arch4Sm80ELb0ELb0ELb0ELb0ELb1ELb0ELb0ELb0ELi2ELi2ELi2ELi2ELb0EEENS1_21CollectiveEpilogueBwdISA_SB_SD_Li256ELb0ELb0ELi4EEENS1_19SingleTileSchedulerILb0ELb0ELb0ELi128EEEEEEEEEvNT_6ParamsE,@"STO_CUDA_ENTRY STV_DEFAULT"
_ZN7cutlass13device_kernelIN5flash19enable_sm80_to_sm89INS1_16FlashAttnBwdSm80INS1_25CollectiveMainloopBwdSm80ILi2ELi2EN4cute5tupleIJNS5_1CILi64EEENS7_ILi128EEES9_EEENS_10bfloat16_tEfNS_4arch4Sm80ELb0ELb0ELb0ELb0ELb1ELb0ELb0ELb0ELi2ELi2ELi2ELi2ELb0EEENS1_21CollectiveEpilogueBwdISA_SB_SD_Li256ELb0ELb0ELi4EEENS1_19SingleTileSchedulerILb0ELb0ELb0ELi128EEEEEEEEEvNT_6ParamsE:
[----:B------:R-:W-:Y:S01]  /*0000*/  LDC R1, c[0x0][0x37c] ;  /* 0x0000df00ff017b82 */ /* 0x000fe20000000800 */
[----:B------:R-:W-:Y:S05]  /*0010*/  EXIT ;  /* 0x000000000000794d */ /* 0x000fea0003800000 */
.L_x_40:
        /* <DEDUP_REMOVED lines=14> */
.L_x_133:


//--------------------- .text._ZN7cutlass13device_kernelIN5flash19enable_sm80_to_sm89INS1_16FlashAttnBwdSm80INS1_25CollectiveMainloopBwdSm80ILi2ELi2EN4cute5tupleIJNS5_1CILi64EEENS7_ILi128EEES9_EEENS_10bfloat16_tEfNS_4arch4Sm80ELb0ELb0ELb0ELb0ELb0ELb0ELb0ELb0ELi2ELi2ELi2ELi2ELb0EEENS1_24CollectiveEpilogueBwdGQAISA_fSD_Li256ELb0ELb0EEENS1_19SingleTileSchedulerILb0ELb0ELb0ELi128EEEEEEEEEvNT_6ParamsE --------------------------
	.section	.text._ZN7cutlass13device_kernelIN5flash19enable_sm80_to_sm89INS1_16FlashAttnBwdSm80INS1_25CollectiveMainloopBwdSm80ILi2ELi2EN4cute5tupleIJNS5_1CILi64EEENS7_ILi128EEES9_EEENS_10bfloat16_tEfNS_4arch4Sm80ELb0ELb0ELb0ELb0ELb0ELb0ELb0ELb0ELi2ELi2ELi2ELi2ELb0EEENS1_24CollectiveEpilogueBwdGQAISA_fSD_Li256ELb0ELb0EEENS1_19SingleTileSchedulerILb0ELb0ELb0ELi128EEEEEEEEEvNT_6ParamsE,"ax",@progbits
	.align	128
.text._ZN7cutlass13device_kernelIN5flash19enable_sm80_to_sm89INS1_16FlashAttnBwdSm80INS1_25CollectiveMainloopBwdSm80ILi2ELi2EN4cute5tupleIJNS5_1CILi64EEENS7_ILi128EEES9_EEENS_10bfloat16_tEfNS_4arch4Sm80ELb0ELb0ELb0ELb0ELb0ELb0ELb0ELb0ELi2ELi2ELi2ELi2ELb0EEENS1_24CollectiveEpilogueBwdGQAISA_fSD_Li256ELb0ELb0EEENS1_19SingleTileSchedulerILb0ELb0ELb0ELi128EEEEEEEEEvNT_6ParamsE:
        .type           _ZN7cutlass13device_kernelIN5flash19enable_sm80_to_sm89INS1_16FlashAttnBwdSm80INS1_25CollectiveMainloopBwdSm80ILi2ELi2EN4cute5tupleIJNS5_1CILi64EEENS7_ILi128EEES9_EEENS_10bfloat16_tEfNS_4arch4Sm80ELb0ELb0ELb0ELb0ELb0ELb0ELb0ELb0ELi2ELi2ELi2ELi2ELb0EEENS1_24CollectiveEpilogueBwdGQAISA_fSD_Li256ELb0ELb0EEENS1_19SingleTileSchedulerILb0ELb0ELb0ELi128EEEEEEEEEvNT_6ParamsE,@function
        .size           _ZN7cutlass13device_kernelIN5flash19enable_sm80_to_sm89INS1_16FlashAttnBwdSm80INS1_25CollectiveMainloopBwdSm80ILi2ELi2EN4cute5tupleIJNS5_1CILi64EEENS7_ILi128EEES9_EEENS_10bfloat16_tEfNS_4arch4Sm80ELb0ELb0ELb0ELb0ELb0ELb0ELb0ELb0ELi2ELi2ELi2ELi2ELb0EEENS1_24CollectiveEpilogueBwdGQAISA_fSD_Li256ELb0ELb0EEENS1_19SingleTileSchedulerILb0ELb0ELb0ELi128EEEEEEEEEvNT_6ParamsE,(.L_x_134 - _ZN7cutlass13device_kernelIN5flash19enable_sm80_to_sm89INS1_16FlashAttnBwdSm80INS1_25CollectiveMainloopBwdSm80ILi2ELi2EN4cute5tupleIJNS5_1CILi64EEENS7_ILi128EEES9_EEENS_10bfloat16_tEfNS_4arch4Sm80ELb0ELb0ELb0ELb0ELb0ELb0ELb0ELb0ELi2ELi2ELi2ELi2ELb0EEENS1_24CollectiveEpilogueBwdGQAISA_fSD_Li256ELb0ELb0EEENS1_19SingleTileSchedulerILb0ELb0ELb0ELi128EEEEEEEEEvNT_6ParamsE)
        .other          _ZN7cutlass13device_kernelIN5flash19enable_sm80_to_sm89INS1_16FlashAttnBwdSm80INS1_25CollectiveMainloopBwdSm80ILi2ELi2EN4cute5tupleIJNS5_1CILi64EEENS7_ILi128EEES9_EEENS_10bfloat16_tEfNS_4arch4Sm80ELb0ELb0ELb0ELb0ELb0ELb0ELb0ELb0ELi2ELi2ELi2ELi2ELb0EEENS1_24CollectiveEpilogueBwdGQAISA_fSD_Li256ELb0ELb0EEENS1_19SingleTileSchedulerILb0ELb0ELb0ELi128EEEEEEEEEvNT_6ParamsE,@"STO_CUDA_ENTRY STV_DEFAULT"
_ZN7cutlass13device_kernelIN5flash19enable_sm80_to_sm89INS1_16FlashAttnBwdSm80INS1_25CollectiveMainloopBwdSm80ILi2ELi2EN4cute5tupleIJNS5_1CILi64EEENS7_ILi128EEES9_EEENS_10bfloat16_tEfNS_4arch4Sm80ELb0ELb0ELb0ELb0ELb0ELb0ELb0ELb0ELi2ELi2ELi2ELi2ELb0EEENS1_24CollectiveEpilogueBwdGQAISA_fSD_Li256ELb0ELb0EEENS1_19SingleTileSchedulerILb0ELb0ELb0ELi128EEEEEEEEEvNT_6ParamsE:
[----:B------:R-:W-:Y:S01]  /*0000*/  LDC R1, c[0x0][0x37c] ;  /* 0x0000df00ff017b82 */ /* 0x000fe20000000800 */
[----:B------:R-:W-:Y:S05]  /*0010*/  EXIT ;  /* 0x000000000000794d */ /* 0x000fea0003800000 */
.L_x_41:
        /* <DEDUP_REMOVED lines=14> */
.L_x_134:


//--------------------- .text._ZN7cutlass13device_kernelIN5flash19enable_sm80_to_sm89INS1_16FlashAttnBwdSm80INS1_25CollectiveMainloopBwdSm80ILi2ELi2EN4cute5tupleIJNS5_1CILi64EEENS7_ILi128EEES9_EEENS_10bfloat16_tEfNS_4arch4Sm80ELb0ELb0ELb0ELb0ELb1ELb0ELb0ELb0ELi2ELi2ELi2ELi2ELb0EEENS1_24CollectiveEpilogueBwdGQAISA_fSD_Li256ELb0ELb1EEENS1_19SingleTileSchedulerILb0ELb0ELb0ELi128EEEEEEEEEvNT_6ParamsE --------------------------
	.section	.text._ZN7cutlass13device_kernelIN5flash19enable_sm80_to_sm89INS1_16FlashAttnBwdSm80INS1_25CollectiveMainloopBwdSm80ILi2ELi2EN4cute5tupleIJNS5_1CILi64EEENS7_ILi128EEES9_EEENS_10bfloat16_tEfNS_4arch4Sm80ELb0ELb0ELb0ELb0ELb1ELb0ELb0ELb0ELi2ELi2ELi2ELi2ELb0EEENS1_24CollectiveEpilogueBwdGQAISA_fSD_Li256ELb0ELb1EEENS1_19SingleTileSchedulerILb0ELb0ELb0ELi128EEEEEEEEEvNT_6ParamsE,"ax",@progbits
	.align	128
.text._ZN7cutlass13device_kernelIN5flash19enable_sm80_to_sm89INS1_16FlashAttnBwdSm80INS1_25CollectiveMainloopBwdSm80ILi2ELi2EN4cute5tupleIJNS5_1CILi64EEENS7_ILi128EEES9_EEENS_10bfloat16_tEfNS_4arch4Sm80ELb0ELb0ELb0ELb0ELb1ELb0ELb0ELb0ELi2ELi2ELi2ELi2ELb0EEENS1_24CollectiveEpilogueBwdGQAISA_fSD_Li256ELb0ELb1EEENS1_19SingleTileSchedulerILb0ELb0ELb0ELi128EEEEEEEEEvNT_6ParamsE:
        .type           _ZN7cutlass13device_kernelIN5flash19enable_sm80_to_sm89INS1_16FlashAttnBwdSm80INS1_25CollectiveMainloopBwdSm80ILi2ELi2EN4cute5tupleIJNS5_1CILi64EEENS7_ILi128EEES9_EEENS_10bfloat16_tEfNS_4arch4Sm80ELb0ELb0ELb0ELb0ELb1ELb0ELb0ELb0ELi2ELi2ELi2ELi2ELb0EEENS1_24CollectiveEpilogueBwdGQAISA_fSD_Li256ELb0ELb1EEENS1_19SingleTileSchedulerILb0ELb0ELb0ELi128EEEEEEEEEvNT_6ParamsE,@function
        .size           _ZN7cutlass13device_kernelIN5flash19enable_sm80_to_sm89INS1_16FlashAttnBwdSm80INS1_25CollectiveMainloopBwdSm80ILi2ELi2EN4cute5tupleIJNS5_1CILi64EEENS7_ILi128EEES9_EEENS_10bfloat16_tEfNS_4arch4Sm80ELb0ELb0ELb0ELb0ELb1ELb0ELb0ELb0ELi2ELi2ELi2ELi2ELb0EEENS1_24CollectiveEpilogueBwdGQAISA_fSD_Li256ELb0ELb1EEENS1_19SingleTileSchedulerILb0ELb0ELb0ELi128EEEEEEEEEvNT_6ParamsE,(.L_x_135 - _ZN7cutlass13device_kernelIN5flash19enable_sm80_to_sm89INS1_16FlashAttnBwdSm80INS1_25CollectiveMainloopBwdSm80ILi2ELi2EN4cute5tupleIJNS5_1CILi64EEENS7_ILi128EEES9_EEENS_10bfloat16_tEfNS_4arch4Sm80ELb0ELb0ELb0ELb0ELb1ELb0ELb0ELb0ELi2ELi2ELi2ELi2ELb0EEENS1_24CollectiveEpilogueBwdGQAISA_fSD_Li256ELb0ELb1EEENS1_19SingleTileSchedulerILb0ELb0ELb0ELi128EEEEEEEEEvNT_6ParamsE)
        .other          _ZN7cutlass13device_kernelIN5flash19enable_sm80_to_sm89INS1_16FlashAttnBwdSm80INS1_25CollectiveMainloopBwdSm80ILi2ELi2EN4cute5tupleIJNS5_1CILi64EEENS7_ILi128EEES9_EEENS_10bfloat16_tEfNS_4arch4Sm80ELb0ELb0ELb0ELb0ELb1ELb0ELb0ELb0ELi2ELi2ELi2ELi2ELb0EEENS1_24CollectiveEpilogueBwdGQAISA_fSD_Li256ELb0ELb1EEENS1_19SingleTileSchedulerILb0ELb0ELb0ELi128EEEEEEEEEvNT_6ParamsE,@"STO_CUDA_ENTRY STV_DEFAULT"
_ZN7cutlass13device_kernelIN5flash19enable_sm80_to_sm89INS1_16FlashAttnBwdSm80INS1_25CollectiveMainloopBwdSm80ILi2ELi2EN4cute5tupleIJNS5_1CILi64EEENS7_ILi128EEES9_EEENS_10bfloat16_tEfNS_4arch4Sm80ELb0ELb0ELb0ELb0ELb1ELb0ELb0ELb0ELi2ELi2ELi2ELi2ELb0EEENS1_24CollectiveEpilogueBwdGQAISA_fSD_Li256ELb0ELb1EEENS1_19SingleTileSchedulerILb0ELb0ELb0ELi128EEEEEEEEEvNT_6ParamsE:
[----:B------:R-:W-:Y:S01]  /*0000*/  LDC R1, c[0x0][0x37c] ;  /* 0x0000df00ff017b82 */ /* 0x000fe20000000800 */
[----:B------:R-:W-:Y:S05]  /*0010*/  EXIT ;  /* 0x000000000000794d */ /* 0x000fea0003800000 */
.L_x_42:
        /* <DEDUP_REMOVED lines=14> */
.L_x_135:


//--------------------- .text._ZN7cutlass13device_kernelIN5flash19enable_sm80_to_sm89INS1_16FlashAttnBwdSm80INS1_25CollectiveMainloopBwdSm80ILi2ELi2EN4cute5tupleIJNS5_1CILi64EEENS7_ILi128EEES9_EEENS_10bfloat16_tEfNS_4arch4Sm80ELb0ELb0ELb0ELb1ELb0ELb0ELb0ELb0ELi2ELi2ELi2ELi2ELb0EEENS1_21CollectiveEpilogueBwdISA_SB_SD_Li256ELb1ELb0ELi4EEENS1_19SingleTileSchedulerILb1ELb0ELb0ELi128EEEEEEEEEvNT_6ParamsE --------------------------
	.section	.text._ZN7cutlass13device_kernelIN5flash19enable_sm80_to_sm89INS1_16FlashAttnBwdSm80INS1_25CollectiveMainloopBwdSm80ILi2ELi2EN4cute5tupleIJNS5_1CILi64EEENS7_ILi128EEES9_EEENS_10bfloat16_tEfNS_4arch4Sm80ELb0ELb0ELb0ELb1ELb0ELb0ELb0ELb0ELi2ELi2ELi2ELi2ELb0EEENS1_21CollectiveEpilogueBwdISA_SB_SD_Li256ELb1ELb0ELi4EEENS1_19SingleTileSchedulerILb1ELb0ELb0ELi128EEEEEEEEEvNT_6ParamsE,"ax",@progbits
	.align	128
.text._ZN7cutlass13device_kernelIN5flash19enable_sm80_to_sm89INS1_16FlashAttnBwdSm80INS1_25CollectiveMainloopBwdSm80ILi2ELi2EN4cute5tupleIJNS5_1CILi64EEENS7_ILi128EEES9_EEENS_10bfloat16_tEfNS_4arch4Sm80ELb0ELb0ELb0ELb1ELb0ELb0ELb0ELb0ELi2ELi2ELi2ELi2ELb0EEENS1_21CollectiveEpilogueBwdISA_SB_SD_Li256ELb1ELb0ELi4EEENS1_19SingleTileSchedulerILb1ELb0ELb0ELi128EEEEEEEEEvNT_6ParamsE:
        .type           _ZN7cutlass13device_kernelIN5flash19enable_sm80_to_sm89INS1_16FlashAttnBwdSm80INS1_25CollectiveMainloopBwdSm80ILi2ELi2EN4cute5tupleIJNS5_1CILi64EEENS7_ILi128EEES9_EEENS_10bfloat16_tEfNS_4arch4Sm80ELb0ELb0ELb0ELb1ELb0ELb0ELb0ELb0ELi2ELi2ELi2ELi2ELb0EEENS1_21CollectiveEpilogueBwdISA_SB_SD_Li256ELb1ELb0ELi4EEENS1_19SingleTileSchedulerILb1ELb0ELb0ELi128EEEEEEEEEvNT_6ParamsE,@function
        .size           _ZN7cutlass13device_kernelIN5flash19enable_sm80_to_sm89INS1_16FlashAttnBwdSm80INS1_25CollectiveMainloopBwdSm80ILi2ELi2EN4cute5tupleIJNS5_1CILi64EEENS7_ILi128EEES9_EEENS_10bfloat16_tEfNS_4arch4Sm80ELb0ELb0ELb0ELb1ELb0ELb0ELb0ELb0ELi2ELi2ELi2ELi2ELb0EEENS1_21CollectiveEpilogueBwdISA_SB_SD_Li256ELb1ELb0ELi4EEENS1_19SingleTileSchedulerILb1ELb0ELb0ELi128EEEEEEEEEvNT_6ParamsE,(.L_x_136 - _ZN7cutlass13device_kernelIN5flash19enable_sm80_to_sm89INS1_16FlashAttnBwdSm80INS1_25CollectiveMainloopBwdSm80ILi2ELi2EN4cute5tupleIJNS5_1CILi64EEENS7_ILi128EEES9_EEENS_10bfloat16_tEfNS_4arch4Sm80ELb0ELb0ELb0ELb1ELb0ELb0ELb0ELb0ELi2ELi2ELi2ELi2ELb0EEENS1_21CollectiveEpilogueBwdISA_SB_SD_Li256ELb1ELb0ELi4EEENS1_19SingleTileSchedulerILb1ELb0ELb0ELi128EEEEEEEEEvNT_6ParamsE)
        .other          _ZN7cutlass13device_kernelIN5flash19enable_sm80_to_sm89INS1_16FlashAttnBwdSm80INS1_25CollectiveMainloopBwdSm80ILi2ELi2EN4cute5tupleIJNS5_1CILi64EEENS7_ILi128EEES9_EEENS_10bfloat16_tEfNS_4arch4Sm80ELb0ELb0ELb0ELb1ELb0ELb0ELb0ELb0ELi2ELi2ELi2ELi2ELb0EEENS1_21CollectiveEpilogueBwdISA_SB_SD_Li256ELb1ELb0ELi4EEENS1_19SingleTileSchedulerILb1ELb0ELb0ELi128EEEEEEEEEvNT_6ParamsE,@"STO_CUDA_ENTRY STV_DEFAULT"
_ZN7cutlass13device_kernelIN5flash19enable_sm80_to_sm89INS1_16FlashAttnBwdSm80INS1_25CollectiveMainloopBwdSm80ILi2ELi2EN4cute5tupleIJNS5_1CILi64EEENS7_ILi128EEES9_EEENS_10bfloat16_tEfNS_4arch4Sm80ELb0ELb0ELb0ELb1ELb0ELb0ELb0ELb0ELi2ELi2ELi2ELi2ELb0EEENS1_21CollectiveEpilogueBwdISA_SB_SD_Li256ELb1ELb0ELi4EEENS1_19SingleTileSchedulerILb1ELb0ELb0ELi128EEEEEEEEEvNT_6ParamsE:
[----:B------:R-:W-:Y:S01]  /*0000*/  LDC R1, c[0x0][0x37c] ;  /* 0x0000df00ff017b82 */ /* 0x000fe20000000800 */
[----:B------:R-:W-:Y:S05]  /*0010*/  EXIT ;  /* 0x000000000000794d */ /* 0x000fea0003800000 */
.L_x_43:
        /* <DEDUP_REMOVED lines=14> */
.L_x_136:


//--------------------- .text._ZN7cutlass13device_kernelIN5flash19enable_sm80_to_sm89INS1_16FlashAttnBwdSm80INS1_25CollectiveMainloopBwdSm80ILi2ELi2EN4cute5tupleIJNS5_1CILi64EEENS7_ILi128EEES9_EEENS_10bfloat16_tEfNS_4arch4Sm80ELb0ELb0ELb0ELb1ELb1ELb0ELb0ELb0ELi2ELi2ELi2ELi2ELb0EEENS1_21CollectiveEpilogueBwdISA_SB_SD_Li256ELb1ELb0ELi4EEENS1_19SingleTileSchedulerILb1ELb0ELb0ELi128EEEEEEEEEvNT_6ParamsE --------------------------
	.section	.text._ZN7cutlass13device_kernelIN5flash19enable_sm80_to_sm89INS1_16FlashAttnBwdSm80INS1_25CollectiveMainloopBwdSm80ILi2ELi2EN4cute5tupleIJNS5_1CILi64EEENS7_ILi128EEES9_EEENS_10bfloat16_tEfNS_4arch4Sm80ELb0ELb0ELb0ELb1ELb1ELb0ELb0ELb0ELi2ELi2ELi2ELi2ELb0EEENS1_21CollectiveEpilogueBwdISA_SB_SD_Li256ELb1ELb0ELi4EEENS1_19SingleTileSchedulerILb1ELb0ELb0ELi128EEEEEEEEEvNT_6ParamsE,"ax",@progbits
	.align	128
.text._ZN7cutlass13device_kernelIN5flash19enable_sm80_to_sm89INS1_16FlashAttnBwdSm80INS1_25CollectiveMainloopBwdSm80ILi2ELi2EN4cute5tupleIJNS5_1CILi64EEENS7_ILi128EEES9_EEENS_10bfloat16_tEfNS_4arch4Sm80ELb0ELb0ELb0ELb1ELb1ELb0ELb0ELb0ELi2ELi2ELi2ELi2ELb0EEENS1_21CollectiveEpilogueBwdISA_SB_SD_Li256ELb1ELb0ELi4EEENS1_19SingleTileSchedulerILb1ELb0ELb0ELi128EEEEEEEEEvNT_6ParamsE:
        .type           _ZN7cutlass13device_kernelIN5flash19enable_sm80_to_sm89INS1_16FlashAttnBwdSm80INS1_25CollectiveMainloopBwdSm80ILi2ELi2EN4cute5tupleIJNS5_1CILi64EEENS7_ILi128EEES9_EEENS_10bfloat16_tEfNS_4arch4Sm80ELb0ELb0ELb0ELb1ELb1ELb0ELb0ELb0ELi2ELi2ELi2ELi2ELb0EEENS1_21CollectiveEpilogueBwdISA_SB_SD_Li256ELb1ELb0ELi4EEENS1_19SingleTileSchedulerILb1ELb0ELb0ELi128EEEEEEEEEvNT_6ParamsE,@function
        .size           _ZN7cutlass13device_kernelIN5flash19enable_sm80_to_sm89INS1_16FlashAttnBwdSm80INS1_25CollectiveMainloopBwdSm80ILi2ELi2EN4cute5tupleIJNS5_1CILi64EEENS7_ILi128EEES9_EEENS_10bfloat16_tEfNS_4arch4Sm80ELb0ELb0ELb0ELb1ELb1ELb0ELb0ELb0ELi2ELi2ELi2ELi2ELb0EEENS1_21CollectiveEpilogueBwdISA_SB_SD_Li256ELb1ELb0ELi4EEENS1_19SingleTileSchedulerILb1ELb0ELb0ELi128EEEEEEEEEvNT_6ParamsE,(.L_x_137 - _ZN7cutlass13device_kernelIN5flash19enable_sm80_to_sm89INS1_16FlashAttnBwdSm80INS1_25CollectiveMainloopBwdSm80ILi2ELi2EN4cute5tupleIJNS5_1CILi64EEENS7_ILi128EEES9_EEENS_10bfloat16_tEfNS_4arch4Sm80ELb0ELb0ELb0ELb1ELb1ELb0ELb0ELb0ELi2ELi2ELi2ELi2ELb0EEENS1_21CollectiveEpilogueBwdISA_SB_SD_Li256ELb1ELb0ELi4EEENS1_19SingleTileSchedulerILb1ELb0ELb0ELi128EEEEEEEEEvNT_6ParamsE)
        .other          _ZN7cutlass13device_kernelIN5flash19enable_sm80_to_sm89INS1_16FlashAttnBwdSm80INS1_25CollectiveMainloopBwdSm80ILi2ELi2EN4cute5tupleIJNS5_1CILi64EEENS7_ILi128EEES9_EEENS_10bfloat16_tEfNS_4arch4Sm80ELb0ELb0ELb0ELb1ELb1ELb0ELb0ELb0ELi2ELi2ELi2ELi2ELb0EEENS1_21CollectiveEpilogueBwdISA_SB_SD_Li256ELb1ELb0ELi4EEENS1_19SingleTileSchedulerILb1ELb0ELb0ELi128EEEEEEEEEvNT_6ParamsE,@"STO_CUDA_ENTRY STV_DEFAULT"
_ZN7cutlass13device_kernelIN5flash19enable_sm80_to_sm89INS1_16FlashAttnBwdSm80INS1_25CollectiveMainloopBwdSm80ILi2ELi2EN4cute5tupleIJNS5_1CILi64EEENS7_ILi128EEES9_EEENS_10bfloat16_tEfNS_4arch4Sm80ELb0ELb0ELb0ELb1ELb1ELb0ELb0ELb0ELi2ELi2ELi2ELi2ELb0EEENS1_21CollectiveEpilogueBwdISA_SB_SD_Li256ELb1ELb0ELi4EEENS1_19SingleTileSchedulerILb1ELb0ELb0ELi128EEEEEEEEEvNT_6ParamsE:
[----:B------:R-:W-:Y:S01]  /*0000*/  LDC R1, c[0x0][0x37c] ;  /* 0x0000df00ff017b82 */ /* 0x000fe20000000800 */
[----:B------:R-:W-:Y:S05]  /*0010*/  EXIT ;  /* 0x000000000000794d */ /* 0x000fea0003800000 */
.L_x_44:
        /* <DEDUP_REMOVED lines=14> */
.L_x_137:


//--------------------- .text._ZN7cutlass13device_kernelIN5flash19enable_sm80_to_sm89INS1_16FlashAttnBwdSm80INS1_25CollectiveMainloopBwdSm80ILi2ELi2EN4cute5tupleIJNS5_1CILi64EEENS7_ILi128EEES9_EEENS_10bfloat16_tEfNS_4arch4Sm80ELb0ELb0ELb0ELb1ELb0ELb0ELb0ELb0ELi2ELi2ELi2ELi2ELb0EEENS1_24CollectiveEpilogueBwdGQAISA_fSD_Li256ELb1ELb0EEENS1_19SingleTileSchedulerILb1ELb0ELb0ELi128EEEEEEEEEvNT_6ParamsE --------------------------
	.section	.text._ZN7cutlass13device_kernelIN5flash19enable_sm80_to_sm89INS1_16FlashAttnBwdSm80INS1_25CollectiveMainloopBwdSm80ILi2ELi2EN4cute5tupleIJNS5_1CILi64EEENS7_ILi128EEES9_EEENS_10bfloat16_tEfNS_4arch4Sm80ELb0ELb0ELb0ELb1ELb0ELb0ELb0ELb0ELi2ELi2ELi2ELi2ELb0EEENS1_24CollectiveEpilogueBwdGQAISA_fSD_Li256ELb1ELb0EEENS1_19SingleTileSchedulerILb1ELb0ELb0ELi128EEEEEEEEEvNT_6ParamsE,"ax",@progbits
	.align	128
.text._ZN7cutlass13device_kernelIN5flash19enable_sm80_to_sm89INS1_16FlashAttnBwdSm80INS1_25CollectiveMainloopBwdSm80ILi2ELi2EN4cute5tupleIJNS5_1CILi64EEENS7_ILi128EEES9_EEENS_10bfloat16_tEfNS_4arch4Sm80ELb0ELb0ELb0ELb1ELb0ELb0ELb0ELb0ELi2ELi2ELi2ELi2ELb0EEENS1_24CollectiveEpilogueBwdGQAISA_fSD_Li256ELb1ELb0EEENS1_19SingleTileSchedulerILb1ELb0ELb0ELi128EEEEEEEEEvNT_6ParamsE:
        .type           _ZN7cutlass13device_kernelIN5flash19enable_sm80_to_sm89INS1_16FlashAttnBwdSm80INS1_25CollectiveMainloopBwdSm80ILi2ELi2EN4cute5tupleIJNS5_1CILi64EEENS7_ILi128EEES9_EEENS_10bfloat16_tEfNS_4arch4Sm80ELb0ELb0ELb0ELb1ELb0ELb0ELb0ELb0ELi2ELi2ELi2ELi2ELb0EEENS1_24CollectiveEpilogueBwdGQAISA_fSD_Li256ELb1ELb0EEENS1_19SingleTileSchedulerILb1ELb0ELb0ELi128EEEEEEEEEvNT_6ParamsE,@function
        .size           _ZN7cutlass13device_kernelIN5flash19enable_sm80_to_sm89INS1_16FlashAttnBwdSm80INS1_25CollectiveMainloopBwdSm80ILi2ELi2EN4cute5tupleIJNS5_1CILi64EEENS7_ILi128EEES9_EEENS_10bfloat16_tEfNS_4arch4Sm80ELb0ELb0ELb0ELb1ELb0ELb0ELb0ELb0ELi2ELi2ELi2ELi2ELb0EEENS1_24CollectiveEpilogueBwdGQAISA_fSD_Li256ELb1ELb0EEENS1_19SingleTileSchedulerILb1ELb0ELb0ELi128EEEEEEEEEvNT_6ParamsE,(.L_x_138 - _ZN7cutlass13device_kernelIN5flash19enable_sm80_to_sm89INS1_16FlashAttnBwdSm80INS1_25CollectiveMainloopBwdSm80ILi2ELi2EN4cute5tupleIJNS5_1CILi64EEENS7_ILi128EEES9_EEENS_10bfloat16_tEfNS_4arch4Sm80ELb0ELb0ELb0ELb1ELb0ELb0ELb0ELb0ELi2ELi2ELi2ELi2ELb0EEENS1_24CollectiveEpilogueBwdGQAISA_fSD_Li256ELb1ELb0EEENS1_19SingleTileSchedulerILb1ELb0ELb0ELi128EEEEEEEEEvNT_6ParamsE)
        .other          _ZN7cutlass13device_kernelIN5flash19enable_sm80_to_sm89INS1_16FlashAttnBwdSm80INS1_25CollectiveMainloopBwdSm80ILi2ELi2EN4cute5tupleIJNS5_1CILi64EEENS7_ILi128EEES9_EEENS_10bfloat16_tEfNS_4arch4Sm80ELb0ELb0ELb0ELb1ELb0ELb0ELb0ELb0ELi2ELi2ELi2ELi2ELb0EEENS1_24CollectiveEpilogueBwdGQAISA_fSD_Li256ELb1ELb0EEENS1_19SingleTileSchedulerILb1ELb0ELb0ELi128EEEEEEEEEvNT_6ParamsE,@"STO_CUDA_ENTRY STV_DEFAULT"
_ZN7cutlass13device_kernelIN5flash19enable_sm80_to_sm89INS1_16FlashAttnBwdSm80INS1_25CollectiveMainloopBwdSm80ILi2ELi2EN4cute5tupleIJNS5_1CILi64EEENS7_ILi128EEES9_EEENS_10bfloat16_tEfNS_4arch4Sm80ELb0ELb0ELb0ELb1ELb0ELb0ELb0ELb0ELi2ELi2ELi2ELi2ELb0EEENS1_24CollectiveEpilogueBwdGQAISA_fSD_Li256ELb1ELb0EEENS1_19SingleTileSchedulerILb1ELb0ELb0ELi128EEEEEEEEEvNT_6ParamsE:
[----:B------:R-:W-:Y:S01]  /*0000*/  LDC R1, c[0x0][0x37c] ;  /* 0x0000df00ff017b82 */ /* 0x000fe20000000800 */
[----:B------:R-:W-:Y:S05]  /*0010*/  EXIT ;  /* 0x000000000000794d */ /* 0x000fea0003800000 */
.L_x_45:
        /* <DEDUP_REMOVED lines=14> */
.L_x_138:


//--------------------- .text._ZN7cutlass13device_kernelIN5flash19enable_sm80_to_sm89INS1_16FlashAttnBwdSm80INS1_25CollectiveMainloopBwdSm80ILi2ELi2EN4cute5tupleIJNS5_1CILi64EEENS7_ILi128EEES9_EEENS_10bfloat16_tEfNS_4arch4Sm80ELb0ELb0ELb0ELb1ELb1ELb0ELb0ELb0ELi2ELi2ELi2ELi2ELb0EEENS1_24CollectiveEpilogueBwdGQAISA_fSD_Li256ELb1ELb1EEENS1_19SingleTileSchedulerILb1ELb0ELb0ELi128EEEEEEEEEvNT_6ParamsE --------------------------
	.section	.text._ZN7cutlass13device_kernelIN5flash19enable_sm80_to_sm89INS1_16FlashAttnBwdSm80INS1_25CollectiveMainloopBwdSm80ILi2ELi2EN4cute5tupleIJNS5_1CILi64EEENS7_ILi128EEES9_EEENS_10bfloat16_tEfNS_4arch4Sm80ELb0ELb0ELb0ELb1ELb1ELb0ELb0ELb0ELi2ELi2ELi2ELi2ELb0EEENS1_24CollectiveEpilogueBwdGQAISA_fSD_Li256ELb1ELb1EEENS1_19SingleTileSchedulerILb1ELb0ELb0ELi128EEEEEEEEEvNT_6ParamsE,"ax",@progbits
	.align	128
.text._ZN7cutlass13device_kernelIN5flash19enable_sm80_to_sm89INS1_16FlashAttnBwdSm80INS1_25CollectiveMainloopBwdSm80ILi2ELi2EN4cute5tupleIJNS5_1CILi64EEENS7_ILi128EEES9_EEENS_10bfloat16_tEfNS_4arch4Sm80ELb0ELb0ELb0ELb1ELb1ELb0ELb0ELb0ELi2ELi2ELi2ELi2ELb0EEENS1_24CollectiveEpilogueBwdGQAISA_fSD_Li256ELb1ELb1EEENS1_19SingleTileSchedulerILb1ELb0ELb0ELi128EEEEEEEEEvNT_6ParamsE:
        .type           _ZN7cutlass13device_kernelIN5flash19enable_sm80_to_sm89INS1_16FlashAttnBwdSm80INS1_25CollectiveMainloopBwdSm80ILi2ELi2EN4cute5tupleIJNS5_1CILi64EEENS7_ILi128EEES9_EEENS_10bfloat16_tEfNS_4arch4Sm80ELb0ELb0ELb0ELb1ELb1ELb0ELb0ELb0ELi2ELi2ELi2ELi2ELb0EEENS1_24CollectiveEpilogueBwdGQAISA_fSD_Li256ELb1ELb1EEENS1_19SingleTileSchedulerILb1ELb0ELb0ELi128EEEEEEEEEvNT_6ParamsE,@function
        .size           _ZN7cutlass13device_kernelIN5flash19enable_sm80_to_sm89INS1_16FlashAttnBwdSm80INS1_25CollectiveMainloopBwdSm80ILi2ELi2EN4cute5tupleIJNS5_1CILi64EEENS7_ILi128EEES9_EEENS_10bfloat16_tEfNS_4arch4Sm80ELb0ELb0ELb0ELb1ELb1ELb0ELb0ELb0ELi2ELi2ELi2ELi2ELb0EEENS1_24CollectiveEpilogueBwdGQAISA_fSD_Li256ELb1ELb1EEENS1_19SingleTileSchedulerILb1ELb0ELb0ELi128EEEEEEEEEvNT_6ParamsE,(.L_x_139 - _ZN7cutlass13device_kernelIN5flash19enable_sm80_to_sm89INS1_16FlashAttnBwdSm80INS1_25CollectiveMainloopBwdSm80ILi2ELi2EN4cute5tupleIJNS5_1CILi64EEENS7_ILi128EEES9_EEENS_10bfloat16_tEfNS_4arch4Sm80ELb0ELb0ELb0ELb1ELb1ELb0ELb0ELb0ELi2ELi2ELi2ELi2ELb0EEENS1_24CollectiveEpilogueBwdGQAISA_fSD_Li256ELb1ELb1EEENS1_19SingleTileSchedulerILb1ELb0ELb0ELi128EEEEEEEEEvNT_6ParamsE)
        .other          _ZN7cutlass13device_kernelIN5flash19enable_sm80_to_sm89INS1_16FlashAttnBwdSm80INS1_25CollectiveMainloopBwdSm80ILi2ELi2EN4cute5tupleIJNS5_1CILi64EEENS7_ILi128EEES9_EEENS_10bfloat16_tEfNS_4arch4Sm80ELb0ELb0ELb0ELb1ELb1ELb0ELb0ELb0ELi2ELi2ELi2ELi2ELb0EEENS1_24CollectiveEpilogueBwdGQAISA_fSD_Li256ELb1ELb1EEENS1_19SingleTileSchedulerILb1ELb0ELb0ELi128EEEEEEEEEvNT_6ParamsE,@"STO_CUDA_ENTRY STV_DEFAULT"
_ZN7cutlass13device_kernelIN5flash19enable_sm80_to_sm89INS1_16FlashAttnBwdSm80INS1_25CollectiveMainloopBwdSm80ILi2ELi2EN4cute5tupleIJNS5_1CILi64EEENS7_ILi128EEES9_EEENS_10bfloat16_tEfNS_4arch4Sm80ELb0ELb0ELb0ELb1ELb1ELb0ELb0ELb0ELi2ELi2ELi2ELi2ELb0EEENS1_24CollectiveEpilogueBwdGQAISA_fSD_Li256ELb1ELb1EEENS1_19SingleTileSchedulerILb1ELb0ELb0ELi128EEEEEEEEEvNT_6ParamsE:
[----:B------:R-:W-:Y:S01]  /*0000*/  LDC R1, c[0x0][0x37c] ;  /* 0x0000df00ff017b82 */ /* 0x000fe20000000800 */
[----:B------:R-:W-:Y:S05]  /*0010*/  EXIT ;  /* 0x000000000000794d */ /* 0x000fea0003800000 */
.L_x_46:
        /* <DEDUP_REMOVED lines=14> */
.L_x_139:


//--------------------- .text._ZN7cutlass13device_kernelIN5flash19enable_sm80_to_sm89INS1_16FlashAttnBwdSm80INS1_25CollectiveMainloopBwdSm80ILi2ELi2EN4cute5tupleIJNS5_1CILi64EEENS7_ILi128EEES9_EEENS_10bfloat16_tEfNS_4arch4Sm80ELb0ELb1ELb0ELb0ELb0ELb0ELb0ELb0ELi2ELi2ELi2ELi2ELb0EEENS1_21CollectiveEpilogueBwdISA_SB_SD_Li256ELb0ELb0ELi4EEENS1_19SingleTileSchedulerILb0ELb0ELb0ELi128EEEEEEEEEvNT_6ParamsE --------------------------
	.section	.text._ZN7cutlass13device_kernelIN5flash19enable_sm80_to_sm89INS1_16FlashAttnBwdSm80INS1_25CollectiveMainloopBwdSm80ILi2ELi2EN4cute5tupleIJNS5_1CILi64EEENS7_ILi128EEES9_EEENS_10bfloat16_tEfNS_4arch4Sm80ELb0ELb1ELb0ELb0ELb0ELb0ELb0ELb0ELi2ELi2ELi2ELi2ELb0EEENS1_21CollectiveEpilogueBwdISA_SB_SD_Li256ELb0ELb0ELi4EEENS1_19SingleTileSchedulerILb0ELb0ELb0ELi128EEEEEEEEEvNT_6ParamsE,"ax",@progbits
	.align	128
.text._ZN7cutlass13device_kernelIN5flash19enable_sm80_to_sm89INS1_16FlashAttnBwdSm80INS1_25CollectiveMainloopBwdSm80ILi2ELi2EN4cute5tupleIJNS5_1CILi64EEENS7_ILi128EEES9_EEENS_10bfloat16_tEfNS_4arch4Sm80ELb0ELb1ELb0ELb0ELb0ELb0ELb0ELb0ELi2ELi2ELi2ELi2ELb0EEENS1_21CollectiveEpilogueBwdISA_SB_SD_Li256ELb0ELb0ELi4EEENS1_19SingleTileSchedulerILb0ELb0ELb0ELi128EEEEEEEEEvNT_6ParamsE:
        .type           _ZN7cutlass13device_kernelIN5flash19enable_sm80_to_sm89INS1_16FlashAttnBwdSm80INS1_25CollectiveMainloopBwdSm80ILi2ELi2EN4cute5tupleIJNS5_1CILi64EEENS7_ILi128EEES9_EEENS_10bfloat16_tEfNS_4arch4Sm80ELb0ELb1ELb0ELb0ELb0ELb0ELb0ELb0ELi2ELi2ELi2ELi2ELb0EEENS1_21CollectiveEpilogueBwdISA_SB_SD_Li256ELb0ELb0ELi4EEENS1_19SingleTileSchedulerILb0ELb0ELb0ELi128EEEEEEEEEvNT_6ParamsE,@function
        .size           _ZN7cutlass13device_kernelIN5flash19enable_sm80_to_sm89INS1_16FlashAttnBwdSm80INS1_25CollectiveMainloopBwdSm80ILi2ELi2EN4cute5tupleIJNS5_1CILi64EEENS7_ILi128EEES9_EEENS_10bfloat16_tEfNS_4arch4Sm80ELb0ELb1ELb0ELb0ELb0ELb0ELb0ELb0ELi2ELi2ELi2ELi2ELb0EEENS1_21CollectiveEpilogueBwdISA_SB_SD_Li256ELb0ELb0ELi4EEENS1_19SingleTileSchedulerILb0ELb0ELb0ELi128EEEEEEEEEvNT_6ParamsE,(.L_x_140 - _ZN7cutlass13device_kernelIN5flash19enable_sm80_to_sm89INS1_16FlashAttnBwdSm80INS1_25CollectiveMainloopBwdSm80ILi2ELi2EN4cute5tupleIJNS5_1CILi64EEENS7_ILi128EEES9_EEENS_10bfloat16_tEfNS_4arch4Sm80ELb0ELb1ELb0ELb0ELb0ELb0ELb0ELb0ELi2ELi2ELi2ELi2ELb0EEENS1_21CollectiveEpilogueBwdISA_SB_SD_Li256ELb0ELb0ELi4EEENS1_19SingleTileSchedulerILb0ELb0ELb0ELi128EEEEEEEEEvNT_6ParamsE)
        .other          _ZN7cutlass13device_kernelIN5flash19enable_sm80_to_sm89INS1_16FlashAttnBwdSm80INS1_25CollectiveMainloopBwdSm80ILi2ELi2EN4cute5tupleIJNS5_1CILi64EEENS7_ILi128EEES9_EEENS_10bfloat16_tEfNS_4arch4Sm80ELb0ELb1ELb0ELb0ELb0ELb0ELb0ELb0ELi2ELi2ELi2ELi2ELb0EEENS1_21CollectiveEpilogueBwdISA_SB_SD_Li256ELb0ELb0ELi4EEENS1_19SingleTileSchedulerILb0ELb0ELb0ELi128EEEEEEEEEvNT_6ParamsE,@"STO_CUDA_ENTRY STV_DEFAULT"
_ZN7cutlass13device_kernelIN5flash19enable_sm80_to_sm89INS1_16FlashAttnBwdSm80INS1_25CollectiveMainloopBwdSm80ILi2ELi2EN4cute5tupleIJNS5_1CILi64EEENS7_ILi128EEES9_EEENS_10bfloat16_tEfNS_4arch4Sm80ELb0ELb1ELb0ELb0ELb0ELb0ELb0ELb0ELi2ELi2ELi2ELi2ELb0EEENS1_21CollectiveEpilogueBwdISA_SB_SD_Li256ELb0ELb0ELi4EEENS1_19SingleTileSchedulerILb0ELb0ELb0ELi128EEEEEEEEEvNT_6ParamsE:
[----:B------:R-:W-:Y:S01]  /*0000*/  LDC R1, c[0x0][0x37c] ;  /* 0x0000df00ff017b82 */ /* 0x000fe20000000800 */
[----:B------:R-:W-:Y:S05]  /*0010*/  EXIT ;  /* 0x000000000000794d */ /* 0x000fea0003800000 */
.L_x_47:
        /* <DEDUP_REMOVED lines=14> */
.L_x_140:


//--------------------- .text._ZN7cutlass13device_kernelIN5flash19enable_sm80_to_sm89INS1_16FlashAttnBwdSm80INS1_25CollectiveMainloopBwdSm80ILi2ELi2EN4cute5tupleIJNS5_1CILi64EEENS7_ILi128EEES9_EEENS_10bfloat16_tEfNS_4arch4Sm80ELb0ELb1ELb0ELb0ELb1ELb0ELb0ELb0ELi2ELi2ELi2ELi2ELb0EEENS1_21CollectiveEpilogueBwdISA_SB_SD_Li256ELb0ELb0ELi4EEENS1_19SingleTileSchedulerILb0ELb0ELb0ELi128EEEEEEEEEvNT_6ParamsE --------------------------
	.section	.text._ZN7cutlass13device_kernelIN5flash19enable_sm80_to_sm89INS1_16FlashAttnBwdSm80INS1_25CollectiveMainloopBwdSm80ILi2ELi2EN4cute5tupleIJNS5_1CILi64EEENS7_ILi128EEES9_EEENS_10bfloat16_tEfNS_4arch4Sm80ELb0ELb1ELb0ELb0ELb1ELb0ELb0ELb0ELi2ELi2ELi2ELi2ELb0EEENS1_21CollectiveEpilogueBwdISA_SB_SD_Li256ELb0ELb0ELi4EEENS1_19SingleTileSchedulerILb0ELb0ELb0ELi128EEEEEEEEEvNT_6ParamsE,"ax",@progbits
	.align	128
.text._ZN7cutlass13device_kernelIN5flash19enable_sm80_to_sm89INS1_16FlashAttnBwdSm80INS1_25CollectiveMainloopBwdSm80ILi2ELi2EN4cute5tupleIJNS5_1CILi64EEENS7_ILi128EEES9_EEENS_10bfloat16_tEfNS_4arch4Sm80ELb0ELb1ELb0ELb0ELb1ELb0ELb0ELb0ELi2ELi2ELi2ELi2ELb0EEENS1_21CollectiveEpilogueBwdISA_SB_SD_Li256ELb0ELb0ELi4EEENS1_19SingleTileSchedulerILb0ELb0ELb0ELi128EEEEEEEEEvNT_6ParamsE:
        .type           _ZN7cutlass13device_kernelIN5flash19enable_sm80_to_sm89INS1_16FlashAttnBwdSm80INS1_25CollectiveMainloopBwdSm80ILi2ELi2EN4cute5tupleIJNS5_1CILi64EEENS7_ILi128EEES9_EEENS_10bfloat16_tEfNS_4arch4Sm80ELb0ELb1ELb0ELb0ELb1ELb0ELb0ELb0ELi2ELi2ELi2ELi2ELb0EEENS1_21CollectiveEpilogueBwdISA_SB_SD_Li256ELb0ELb0ELi4EEENS1_19SingleTileSchedulerILb0ELb0ELb0ELi128EEEEEEEEEvNT_6ParamsE,@function
        .size           _ZN7cutlass13device_kernelIN5flash19enable_sm80_to_sm89INS1_16FlashAttnBwdSm80INS1_25CollectiveMainloopBwdSm80ILi2ELi2EN4cute5tupleIJNS5_1CILi64EEENS7_ILi128EEES9_EEENS_10bfloat16_tEfNS_4arch4Sm80ELb0ELb1ELb0ELb0ELb1ELb0ELb0ELb0ELi2ELi2ELi2ELi2ELb0EEENS1_21CollectiveEpilogueBwdISA_SB_SD_Li256ELb0ELb0ELi4EEENS1_19SingleTileSchedulerILb0ELb0ELb0ELi128EEEEEEEEEvNT_6ParamsE,(.L_x_141 - _ZN7cutlass13device_kernelIN5flash19enable_sm80_to_sm89INS1_16FlashAttnBwdSm80INS1_25CollectiveMainloopBwdSm80ILi2ELi2EN4cute5tupleIJNS5_1CILi64EEENS7_ILi128EEES9_EEENS_10bfloat16_tEfNS_4arch4Sm80ELb0ELb1ELb0ELb0ELb1ELb0ELb0ELb0ELi2ELi2ELi2ELi2ELb0EEENS1_21CollectiveEpilogueBwdISA_SB_SD_Li256ELb0ELb0ELi4EEENS1_19SingleTileSchedulerILb0ELb0ELb0ELi128EEEEEEEEEvNT_6ParamsE)
        .other          _ZN7cutlass13device_kernelIN5flash19enable_sm80_to_sm89INS1_16FlashAttnBwdSm80INS1_25CollectiveMainloopBwdSm80ILi2ELi2EN4cute5tupleIJNS5_1CILi64EEENS7_ILi128EEES9_EEENS_10bfloat16_tEfNS_4arch4Sm80ELb0ELb1ELb0ELb0ELb1ELb0ELb0ELb0ELi2ELi2ELi2ELi2ELb0EEENS1_21CollectiveEpilogueBwdISA_SB_SD_Li256ELb0ELb0ELi4EEENS1_19SingleTileSchedulerILb0ELb0ELb0ELi128EEEEEEEEEvNT_6ParamsE,@"STO_CUDA_ENTRY STV_DEFAULT"
_ZN7cutlass13device_kernelIN5flash19enable_sm80_to_sm89INS1_16FlashAttnBwdSm80INS1_25CollectiveMainloopBwdSm80ILi2ELi2EN4cute5tupleIJNS5_1CILi64EEENS7_ILi128EEES9_EEENS_10bfloat16_tEfNS_4arch4Sm80ELb0ELb1ELb0ELb0ELb1ELb0ELb0ELb0ELi2ELi2ELi2ELi2ELb0EEENS1_21CollectiveEpilogueBwdISA_SB_SD_Li256ELb0ELb0ELi4EEENS1_19SingleTileSchedulerILb0ELb0ELb0ELi128EEEEEEEEEvNT_6ParamsE:
[----:B------:R-:W-:Y:S01]  /*0000*/  LDC R1, c[0x0][0x37c] ;  /* 0x0000df00ff017b82 */ /* 0x000fe20000000800 */
[----:B------:R-:W-:Y:S05]  /*0010*/  EXIT ;  /* 0x000000000000794d */ /* 0x000fea0003800000 */
.L_x_48:
        /* <DEDUP_REMOVED lines=14> */
.L_x_141:


//--------------------- .text._ZN7cutlass13device_kernelIN5flash19enable_sm80_to_sm89INS1_16FlashAttnBwdSm80INS1_25CollectiveMainloopBwdSm80ILi2ELi2EN4cute5tupleIJNS5_1CILi64EEENS7_ILi128EEES9_EEENS_10bfloat16_tEfNS_4arch4Sm80ELb0ELb1ELb0ELb0ELb0ELb0ELb0ELb0ELi2ELi2ELi2ELi2ELb0EEENS1_24CollectiveEpilogueBwdGQAISA_fSD_Li256ELb0ELb0EEENS1_19SingleTileSchedulerILb0ELb0ELb0ELi128EEEEEEEEEvNT_6ParamsE --------------------------
	.section	.text._ZN7cutlass13device_kernelIN5flash19enable_sm80_to_sm89INS1_16FlashAttnBwdSm80INS1_25CollectiveMainloopBwdSm80ILi2ELi2EN4cute5tupleIJNS5_1CILi64EEENS7_ILi128EEES9_EEENS_10bfloat16_tEfNS_4arch4Sm80ELb0ELb1ELb0ELb0ELb0ELb0ELb0ELb0ELi2ELi2ELi2ELi2ELb0EEENS1_24CollectiveEpilogueBwdGQAISA_fSD_Li256ELb0ELb0EEENS1_19SingleTileSchedulerILb0ELb0ELb0ELi128EEEEEEEEEvNT_6ParamsE,"ax",@progbits
	.align	128
.text._ZN7cutlass13device_kernelIN5flash19enable_sm80_to_sm89INS1_16FlashAttnBwdSm80INS1_25CollectiveMainloopBwdSm80ILi2ELi2EN4cute5tupleIJNS5_1CILi64EEENS7_ILi128EEES9_EEENS_10bfloat16_tEfNS_4arch4Sm80ELb0ELb1ELb0ELb0ELb0ELb0ELb0ELb0ELi2ELi2ELi2ELi2ELb0EEENS1_24CollectiveEpilogueBwdGQAISA_fSD_Li256ELb0ELb0EEENS1_19SingleTileSchedulerILb0ELb0ELb0ELi128EEEEEEEEEvNT_6ParamsE:
        .type           _ZN7cutlass13device_kernelIN5flash19enable_sm80_to_sm89INS1_16FlashAttnBwdSm80INS1_25CollectiveMainloopBwdSm80ILi2ELi2EN4cute5tupleIJNS5_1CILi64EEENS7_ILi128EEES9_EEENS_10bfloat16_tEfNS_4arch4Sm80ELb0ELb1ELb0ELb0ELb0ELb0ELb0ELb0ELi2ELi2ELi2ELi2ELb0EEENS1_24CollectiveEpilogueBwdGQAISA_fSD_Li256ELb0ELb0EEENS1_19SingleTileSchedulerILb0ELb0ELb0ELi128EEEEEEEEEvNT_6ParamsE,@function
        .size           _ZN7cutlass13device_kernelIN5flash19enable_sm80_to_sm89INS1_16FlashAttnBwdSm80INS1_25CollectiveMainloopBwdSm80ILi2ELi2EN4cute5tupleIJNS5_1CILi64EEENS7_ILi128EEES9_EEENS_10bfloat16_tEfNS_4arch4Sm80ELb0ELb1ELb0ELb0ELb0ELb0ELb0ELb0ELi2ELi2ELi2ELi2ELb0EEENS1_24CollectiveEpilogueBwdGQAISA_fSD_Li256ELb0ELb0EEENS1_19SingleTileSchedulerILb0ELb0ELb0ELi128EEEEEEEEEvNT_6ParamsE,(.L_x_142 - _ZN7cutlass13device_kernelIN5flash19enable_sm80_to_sm89INS1_16FlashAttnBwdSm80INS1_25CollectiveMainloopBwdSm80ILi2ELi2EN4cute5tupleIJNS5_1CILi64EEENS7_ILi128EEES9_EEENS_10bfloat16_tEfNS_4arch4Sm80ELb0ELb1ELb0ELb0ELb0ELb0ELb0ELb0ELi2ELi2ELi2ELi2ELb0EEENS1_24CollectiveEpilogueBwdGQAISA_fSD_Li256ELb0ELb0EEENS1_19SingleTileSchedulerILb0ELb0ELb0ELi128EEEEEEEEEvNT_6ParamsE)
        .other          _ZN7cutlass13device_kernelIN5flash19enable_sm80_to_sm89INS1_16FlashAttnBwdSm80INS1_25CollectiveMainloopBwdSm80ILi2ELi2EN4cute5tupleIJNS5_1CILi64EEENS7_ILi128EEES9_EEENS_10bfloat16_tEfNS_4arch4Sm80ELb0ELb1ELb0ELb0ELb0ELb0ELb0ELb0ELi2ELi2ELi2ELi2ELb0EEENS1_24CollectiveEpilogueBwdGQAISA_fSD_Li256ELb0ELb0EEENS1_19SingleTileSchedulerILb0ELb0ELb0ELi128EEEEEEEEEvNT_6ParamsE,@"STO_CUDA_ENTRY STV_DEFAULT"
_ZN7cutlass13device_kernelIN5flash19enable_sm80_to_sm89INS1_16FlashAttnBwdSm80INS1_25CollectiveMainloopBwdSm80ILi2ELi2EN4cute5tupleIJNS5_1CILi64EEENS7_ILi128EEES9_EEENS_10bfloat16_tEfNS_4arch4Sm80ELb0ELb1ELb0ELb0ELb0ELb0ELb0ELb0ELi2ELi2ELi2ELi2ELb0EEENS1_24CollectiveEpilogueBwdGQAISA_fSD_Li256ELb0ELb0EEENS1_19SingleTileSchedulerILb0ELb0ELb0ELi128EEEEEEEEEvNT_6ParamsE:
[----:B------:R-:W-:Y:S01]  /*0000*/  LDC R1, c[0x0][0x37c] ;  /* 0x0000df00ff017b82 */ /* 0x000fe20000000800 */
[----:B------:R-:W-:Y:S05]  /*0010*/  EXIT ;  /* 0x000000000000794d */ /* 0x000fea0003800000 */
.L_x_49:
        /* <DEDUP_REMOVED lines=14> */
.L_x_142:


//--------------------- .text._ZN7cutlass13device_kernelIN5flash19enable_sm80_to_sm89INS1_16FlashAttnBwdSm80INS1_25CollectiveMainloopBwdSm80ILi2ELi2EN4cute5tupleIJNS5_1CILi64EEENS7_ILi128EEES9_EEENS_10bfloat16_tEfNS_4arch4Sm80ELb0ELb1ELb0ELb0ELb1ELb0ELb0ELb0ELi2ELi2ELi2ELi2ELb0EEENS1_24CollectiveEpilogueBwdGQAISA_fSD_Li256ELb0ELb1EEENS1_19SingleTileSchedulerILb0ELb0ELb0ELi128EEEEEEEEEvNT_6ParamsE --------------------------
	.section	.text._ZN7cutlass13device_kernelIN5flash19enable_sm80_to_sm89INS1_16FlashAttnBwdSm80INS1_25CollectiveMainloopBwdSm80ILi2ELi2EN4cute5tupleIJNS5_1CILi64EEENS7_ILi128EEES9_EEENS_10bfloat16_tEfNS_4arch4Sm80ELb0ELb1ELb0ELb0ELb1ELb0ELb0ELb0ELi2ELi2ELi2ELi2ELb0EEENS1_24CollectiveEpilogueBwdGQAISA_fSD_Li256ELb0ELb1EEENS1_19SingleTileSchedulerILb0ELb0ELb0ELi128EEEEEEEEEvNT_6ParamsE,"ax",@progbits
	.align	128
.text._ZN7cutlass13device_kernelIN5flash19enable_sm80_to_sm89INS1_16FlashAttnBwdSm80INS1_25CollectiveMainloopBwdSm80ILi2ELi2EN4cute5tupleIJNS5_1CILi64EEENS7_ILi128EEES9_EEENS_10bfloat16_tEfNS_4arch4Sm80ELb0ELb1ELb0ELb0ELb1ELb0ELb0ELb0ELi2ELi2ELi2ELi2ELb0EEENS1_24CollectiveEpilogueBwdGQAISA_fSD_Li256ELb0ELb1EEENS1_19SingleTileSchedulerILb0ELb0ELb0ELi128EEEEEEEEEvNT_6ParamsE:
        .type           _ZN7cutlass13device_kernelIN5flash19enable_sm80_to_sm89INS1_16FlashAttnBwdSm80INS1_25CollectiveMainloopBwdSm80ILi2ELi2EN4cute5tupleIJNS5_1CILi64EEENS7_ILi128EEES9_EEENS_10bfloat16_tEfNS_4arch4Sm80ELb0ELb1ELb0ELb0ELb1ELb0ELb0ELb0ELi2ELi2ELi2ELi2ELb0EEENS1_24CollectiveEpilogueBwdGQAISA_fSD_Li256ELb0ELb1EEENS1_19SingleTileSchedulerILb0ELb0ELb0ELi128EEEEEEEEEvNT_6ParamsE,@function
        .size           _ZN7cutlass13device_kernelIN5flash19enable_sm80_to_sm89INS1_16FlashAttnBwdSm80INS1_25CollectiveMainloopBwdSm80ILi2ELi2EN4cute5tupleIJNS5_1CILi64EEENS7_ILi128EEES9_EEENS_10bfloat16_tEfNS_4arch4Sm80ELb0ELb1ELb0ELb0ELb1ELb0ELb0ELb0ELi2ELi2ELi2ELi2ELb0EEENS1_24CollectiveEpilogueBwdGQAISA_fSD_Li256ELb0ELb1EEENS1_19SingleTileSchedulerILb0ELb0ELb0ELi128EEEEEEEEEvNT_6ParamsE,(.L_x_143 - _ZN7cutlass13device_kernelIN5flash19enable_sm80_to_sm89INS1_16FlashAttnBwdSm80INS1_25CollectiveMainloopBwdSm80ILi2ELi2EN4cute5tupleIJNS5_1CILi64EEENS7_ILi128EEES9_EEENS_10bfloat16_tEfNS_4arch4Sm80ELb0ELb1ELb0ELb0ELb1ELb0ELb0ELb0ELi2ELi2ELi2ELi2ELb0EEENS1_24CollectiveEpilogueBwdGQAISA_fSD_Li256ELb0ELb1EEENS1_19SingleTileSchedulerILb0ELb0ELb0ELi128EEEEEEEEEvNT_6ParamsE)
        .other          _ZN7cutlass13device_kernelIN5flash19enable_sm80_to_sm89INS1_16FlashAttnBwdSm80INS1_25CollectiveMainloopBwdSm80ILi2ELi2EN4cute5tupleIJNS5_1CILi64EEENS7_ILi128EEES9_EEENS_10bfloat16_tEfNS_4arch4Sm80ELb0ELb1ELb0ELb0ELb1ELb0ELb0ELb0ELi2ELi2ELi2ELi2ELb0EEENS1_24CollectiveEpilogueBwdGQAISA_fSD_Li256ELb0ELb1EEENS1_19SingleTileSchedulerILb0ELb0ELb0ELi128EEEEEEEEEvNT_6ParamsE,@"STO_CUDA_ENTRY STV_DEFAULT"
_ZN7cutlass13device_kernelIN5flash19enable_sm80_to_sm89INS1_16FlashAttnBwdSm80INS1_25CollectiveMainloopBwdSm80ILi2ELi2EN4cute5tupleIJNS5_1CILi64EEENS7_ILi128EEES9_EEENS_10bfloat16_tEfNS_4arch4Sm80ELb0ELb1ELb0ELb0ELb1ELb0ELb0ELb0ELi2ELi2ELi2ELi2ELb0EEENS1_24CollectiveEpilogueBwdGQAISA_fSD_Li256ELb0ELb1EEENS1_19SingleTileSchedulerILb0ELb0ELb0ELi128EEEEEEEEEvNT_6ParamsE:
[----:B------:R-:W-:Y:S01]  /*0000*/  LDC R1, c[0x0][0x37c] ;  /* 0x0000df00ff017b82 */ /* 0x000fe20000000800 */
[----:B------:R-:W-:Y:S05]  /*0010*/  EXIT ;  /* 0x000000000000794d */ /* 0x000fea0003800000 */
.L_x_50:
        /* <DEDUP_REMOVED lines=14> */
.L_x_143:


//--------------------- .text._ZN7cutlass13device_kernelIN5flash19enable_sm80_to_sm89INS1_16FlashAttnBwdSm80INS1_25CollectiveMainloopBwdSm80ILi2ELi2EN4cute5tupleIJNS5_1CILi64EEENS7_ILi128EEES9_EEENS_10bfloat16_tEfNS_4arch4Sm80ELb0ELb1ELb0ELb1ELb0ELb0ELb0ELb0ELi2ELi2ELi2ELi2ELb0EEENS1_21CollectiveEpilogueBwdISA_SB_SD_Li256ELb1ELb0ELi4EEENS1_19SingleTileSchedulerILb1ELb0ELb0ELi128EEEEEEEEEvNT_6ParamsE --------------------------
	.section	.text._ZN7cutlass13device_kernelIN5flash19enable_sm80_to_sm89INS1_16FlashAttnBwdSm80INS1_25CollectiveMainloopBwdSm80ILi2ELi2EN4cute5tupleIJNS5_1CILi64EEENS7_ILi128EEES9_EEENS_10bfloat16_tEfNS_4arch4Sm80ELb0ELb1ELb0ELb1ELb0ELb0ELb0ELb0ELi2ELi2ELi2ELi2ELb0EEENS1_21CollectiveEpilogueBwdISA_SB_SD_Li256ELb1ELb0ELi4EEENS1_19SingleTileSchedulerILb1ELb0ELb0ELi128EEEEEEEEEvNT_6ParamsE,"ax",@progbits
	.align	128
.text._ZN7cutlass13device_kernelIN5flash19enable_sm80_to_sm89INS1_16FlashAttnBwdSm80INS1_25CollectiveMainloopBwdSm80ILi2ELi2EN4cute5tupleIJNS5_1CILi64EEENS7_ILi128EEES9_EEENS_10bfloat16_tEfNS_4arch4Sm80ELb0ELb1ELb0ELb1ELb0ELb0ELb0ELb0ELi2ELi2ELi2ELi2ELb0EEENS1_21CollectiveEpilogueBwdISA_SB_SD_Li256ELb1ELb0ELi4EEENS1_19SingleTileSchedulerILb1ELb0ELb0ELi128EEEEEEEEEvNT_6ParamsE:
        .type           _ZN7cutlass13device_kernelIN5flash19enable_sm80_to_sm89INS1_16FlashAttnBwdSm80INS1_25CollectiveMainloopBwdSm80ILi2ELi2EN4cute5tupleIJNS5_1CILi64EEENS7_ILi128EEES9_EEENS_10bfloat16_tEfNS_4arch4Sm80ELb0ELb1ELb0ELb1ELb0ELb0ELb0ELb0ELi2ELi2ELi2ELi2ELb0EEENS1_21CollectiveEpilogueBwdISA_SB_SD_Li256ELb1ELb0ELi4EEENS1_19SingleTileSchedulerILb1ELb0ELb0ELi128EEEEEEEEEvNT_6ParamsE,@function
        .size           _ZN7cutlass13device_kernelIN5flash19enable_sm80_to_sm89INS1_16FlashAttnBwdSm80INS1_25CollectiveMainloopBwdSm80ILi2ELi2EN4cute5tupleIJNS5_1CILi64EEENS7_ILi128EEES9_EEENS_10bfloat16_tEfNS_4arch4Sm80ELb0ELb1ELb0ELb1ELb0ELb0ELb0ELb0ELi2ELi2ELi2ELi2ELb0EEENS1_21CollectiveEpilogueBwdISA_SB_SD_Li256ELb1ELb0ELi4EEENS1_19SingleTileSchedulerILb1ELb0ELb0ELi128EEEEEEEEEvNT_6ParamsE,(.L_x_144 - _ZN7cutlass13device_kernelIN5flash19enable_sm80_to_sm89INS1_16FlashAttnBwdSm80INS1_25CollectiveMainloopBwdSm80ILi2ELi2EN4cute5tupleIJNS5_1CILi64EEENS7_ILi128EEES9_EEENS_10bfloat16_tEfNS_4arch4Sm80ELb0ELb1ELb0ELb1ELb0ELb0ELb0ELb0ELi2ELi2ELi2ELi2ELb0EEENS1_21CollectiveEpilogueBwdISA_SB_SD_Li256ELb1ELb0ELi4EEENS1_19SingleTileSchedulerILb1ELb0ELb0ELi128EEEEEEEEEvNT_6ParamsE)
        .other          _ZN7cutlass13device_kernelIN5flash19enable_sm80_to_sm89INS1_16FlashAttnBwdSm80INS1_25CollectiveMainloopBwdSm80ILi2ELi2EN4cute5tupleIJNS5_1CILi64EEENS7_ILi128EEES9_EEENS_10bfloat16_tEfNS_4arch4Sm80ELb0ELb1ELb0ELb1ELb0ELb0ELb0ELb0ELi2ELi2ELi2ELi2ELb0EEENS1_21CollectiveEpilogueBwdISA_SB_SD_Li256ELb1ELb0ELi4EEENS1_19SingleTileSchedulerILb1ELb0ELb0ELi128EEEEEEEEEvNT_6ParamsE,@"STO_CUDA_ENTRY STV_DEFAULT"
_ZN7cutlass13device_kernelIN5flash19enable_sm80_to_sm89INS1_16FlashAttnBwdSm80INS1_25CollectiveMainloopBwdSm80ILi2ELi2EN4cute5tupleIJNS5_1CILi64EEENS7_ILi128EEES9_EEENS_10bfloat16_tEfNS_4arch4Sm80ELb0ELb1ELb0ELb1ELb0ELb0ELb0ELb0ELi2ELi2ELi2ELi2ELb0EEENS1_21CollectiveEpilogueBwdISA_SB_SD_Li256ELb1ELb0ELi4EEENS1_19SingleTileSchedulerILb1ELb0ELb0ELi128EEEEEEEEEvNT_6ParamsE:
[----:B------:R-:W-:Y:S01]  /*0000*/  LDC R1, c[0x0][0x37c] ;  /* 0x0000df00ff017b82 */ /* 0x000fe20000000800 */
[----:B------:R-:W-:Y:S05]  /*0010*/  EXIT ;  /* 0x000000000000794d */ /* 0x000fea0003800000 */
.L_x_51:
        /* <DEDUP_REMOVED lines=14> */
.L_x_144:


//--------------------- .text._ZN7cutlass13device_kernelIN5flash19enable_sm80_to_sm89INS1_16FlashAttnBwdSm80INS1_25CollectiveMainloopBwdSm80ILi2ELi2EN4cute5tupleIJNS5_1CILi64EEENS7_ILi128EEES9_EEENS_10bfloat16_tEfNS_4arch4Sm80ELb0ELb1ELb0ELb1ELb1ELb0ELb0ELb0ELi2ELi2ELi2ELi2ELb0EEENS1_21CollectiveEpilogueBwdISA_SB_SD_Li256ELb1ELb0ELi4EEENS1_19SingleTileSchedulerILb1ELb0ELb0ELi128EEEEEEEEEvNT_6ParamsE --------------------------
	.section	.text._ZN7cutlass13device_kernelIN5flash19enable_sm80_to_sm89INS1_16FlashAttnBwdSm80INS1_25CollectiveMainloopBwdSm80ILi2ELi2EN4cute5tupleIJNS5_1CILi64EEENS7_ILi128EEES9_EEENS_10bfloat16_tEfNS_4arch4Sm80ELb0ELb1ELb0ELb1ELb1ELb0ELb0ELb0ELi2ELi2ELi2ELi2ELb0EEENS1_21CollectiveEpilogueBwdISA_SB_SD_Li256ELb1ELb0ELi4EEENS1_19SingleTileSchedulerILb1ELb0ELb0ELi128EEEEEEEEEvNT_6ParamsE,"ax",@progbits
	.align	128
.text._ZN7cutlass13device_kernelIN5flash19enable_sm80_to_sm89INS1_16FlashAttnBwdSm80INS1_25CollectiveMainloopBwdSm80ILi2ELi2EN4cute5tupleIJNS5_1CILi64EEENS7_ILi128EEES9_EEENS_10bfloat16_tEfNS_4arch4Sm80ELb0ELb1ELb0ELb1ELb1ELb0ELb0ELb0ELi2ELi2ELi2ELi2ELb0EEENS1_21CollectiveEpilogueBwdISA_SB_SD_Li256ELb1ELb0ELi4EEENS1_19SingleTileSchedulerILb1ELb0ELb0ELi128EEEEEEEEEvNT_6ParamsE:
        .type           _ZN7cutlass13device_kernelIN5flash19enable_sm80_to_sm89INS1_16FlashAttnBwdSm80INS1_25CollectiveMainloopBwdSm80ILi2ELi2EN4cute5tupleIJNS5_1CILi64EEENS7_ILi128EEES9_EEENS_10bfloat16_tEfNS_4arch4Sm80ELb0ELb1ELb0ELb1ELb1ELb0ELb0ELb0ELi2ELi2ELi2ELi2ELb0EEENS1_21CollectiveEpilogueBwdISA_SB_SD_Li256ELb1ELb0ELi4EEENS1_19SingleTileSchedulerILb1ELb0ELb0ELi128EEEEEEEEEvNT_6ParamsE,@function
        .size           _ZN7cutlass13device_kernelIN5flash19enable_sm80_to_sm89INS1_16FlashAttnBwdSm80INS1_25CollectiveMainloopBwdSm80ILi2ELi2EN4cute5tupleIJNS5_1CILi64EEENS7_ILi128EEES9_EEENS_10bfloat16_tEfNS_4arch4Sm80ELb0ELb1ELb0ELb1ELb1ELb0ELb0ELb0ELi2ELi2ELi2ELi2ELb0EEENS1_21CollectiveEpilogueBwdISA_SB_SD_Li256ELb1ELb0ELi4EEENS1_19SingleTileSchedulerILb1ELb0ELb0ELi128EEEEEEEEEvNT_6ParamsE,(.L_x_145 - _ZN7cutlass13device_kernelIN5flash19enable_sm80_to_sm89INS1_16FlashAttnBwdSm80INS1_25CollectiveMainloopBwdSm80ILi2ELi2EN4cute5tupleIJNS5_1CILi64EEENS7_ILi128EEES9_EEENS_10bfloat16_tEfNS_4arch4Sm80ELb0ELb1ELb0ELb1ELb1ELb0ELb0ELb0ELi2ELi2ELi2ELi2ELb0EEENS1_21CollectiveEpilogueBwdISA_SB_SD_Li256ELb1ELb0ELi4EEENS1_19SingleTileSchedulerILb1ELb0ELb0ELi128EEEEEEEEEvNT_6ParamsE)
        .other          _ZN7cutlass13device_kernelIN5flash19enable_sm80_to_sm89INS1_16FlashAttnBwdSm80INS1_25CollectiveMainloopBwdSm80ILi2ELi2EN4cute5tupleIJNS5_1CILi64EEENS7_ILi128EEES9_EEENS_10bfloat16_tEfNS_4arch4Sm80ELb0ELb1ELb0ELb1ELb1ELb0ELb0ELb0ELi2ELi2ELi2ELi2ELb0EEENS1_21CollectiveEpilogueBwdISA_SB_SD_Li256ELb1ELb0ELi4EEENS1_19SingleTileSchedulerILb1ELb0ELb0ELi128EEEEEEEEEvNT_6ParamsE,@"STO_CUDA_ENTRY STV_DEFAULT"
_ZN7cutlass13device_kernelIN5flash19enable_sm80_to_sm89INS1_16FlashAttnBwdSm80INS1_25CollectiveMainloopBwdSm80ILi2ELi2EN4cute5tupleIJNS5_1CILi64EEENS7_ILi128EEES9_EEENS_10bfloat16_tEfNS_4arch4Sm80ELb0ELb1ELb0ELb1ELb1ELb0ELb0ELb0ELi2ELi2ELi2ELi2ELb0EEENS1_21CollectiveEpilogueBwdISA_SB_SD_Li256ELb1ELb0ELi4EEENS1_19SingleTileSchedulerILb1ELb0ELb0ELi128EEEEEEEEEvNT_6ParamsE:
[----:B------:R-:W-:Y:S01]  /*0000*/  LDC R1, c[0x0][0x37c] ;  /* 0x0000df00ff017b82 */ /* 0x000fe20000000800 */
[----:B------:R-:W-:Y:S05]  /*0010*/  EXIT ;  /* 0x000000000000794d */ /* 0x000fea0003800000 */
.L_x_52:
        /* <DEDUP_REMOVED lines=14> */
.L_x_145:


//--------------------- .text._ZN7cutlass13device_kernelIN5flash19enable_sm80_to_sm89INS1_16FlashAttnBwdSm80INS1_25CollectiveMainloopBwdSm80ILi2ELi2EN4cute5tupleIJNS5_1CILi64EEENS7_ILi128EEES9_EEENS_10bfloat16_tEfNS_4arch4Sm80ELb0ELb1ELb0ELb1ELb0ELb0ELb0ELb0ELi2ELi2ELi2ELi2ELb0EEENS1_24CollectiveEpilogueBwdGQAISA_fSD_Li256ELb1ELb0EEENS1_19SingleTileSchedulerILb1ELb0ELb0ELi128EEEEEEEEEvNT_6ParamsE --------------------------
	.section	.text._ZN7cutlass13device_kernelIN5flash19enable_sm80_to_sm89INS1_16FlashAttnBwdSm80INS1_25CollectiveMainloopBwdSm80ILi2ELi2EN4cute5tupleIJNS5_1CILi64EEENS7_ILi128EEES9_EEENS_10bfloat16_tEfNS_4arch4Sm80ELb0ELb1ELb0ELb1ELb0ELb0ELb0ELb0ELi2ELi2ELi2ELi2ELb0EEENS1_24CollectiveEpilogueBwdGQAISA_fSD_Li256ELb1ELb0EEENS1_19SingleTileSchedulerILb1ELb0ELb0ELi128EEEEEEEEEvNT_6ParamsE,"ax",@progbits
	.align	128
.text._ZN7cutlass13device_kernelIN5flash19enable_sm80_to_sm89INS1_16FlashAttnBwdSm80INS1_25CollectiveMainloopBwdSm80ILi2ELi2EN4cute5tupleIJNS5_1CILi64EEENS7_ILi128EEES9_EEENS_10bfloat16_tEfNS_4arch4Sm80ELb0ELb1ELb0ELb1ELb0ELb0ELb0ELb0ELi2ELi2ELi2ELi2ELb0EEENS1_24CollectiveEpilogueBwdGQAISA_fSD_Li256ELb1ELb0EEENS1_19SingleTileSchedulerILb1ELb0ELb0ELi128EEEEEEEEEvNT_6ParamsE:
        .type           _ZN7cutlass13device_kernelIN5flash19enable_sm80_to_sm89INS1_16FlashAttnBwdSm80INS1_25CollectiveMainloopBwdSm80ILi2ELi2EN4cute5tupleIJNS5_1CILi64EEENS7_ILi128EEES9_EEENS_10bfloat16_tEfNS_4arch4Sm80ELb0ELb1ELb0ELb1ELb0ELb0ELb0ELb0ELi2ELi2ELi2ELi2ELb0EEENS1_24CollectiveEpilogueBwdGQAISA_fSD_Li256ELb1ELb0EEENS1_19SingleTileSchedulerILb1ELb0ELb0ELi128EEEEEEEEEvNT_6ParamsE,@function
        .size           _ZN7cutlass13device_kernelIN5flash19enable_sm80_to_sm89INS1_16FlashAttnBwdSm80INS1_25CollectiveMainloopBwdSm80ILi2ELi2EN4cute5tupleIJNS5_1CILi64EEENS7_ILi128EEES9_EEENS_10bfloat16_tEfNS_4arch4Sm80ELb0ELb1ELb0ELb1ELb0ELb0ELb0ELb0ELi2ELi2ELi2ELi2ELb0EEENS1_24CollectiveEpilogueBwdGQAISA_fSD_Li256ELb1ELb0EEENS1_19SingleTileSchedulerILb1ELb0ELb0ELi128EEEEEEEEEvNT_6ParamsE,(.L_x_146 - _ZN7cutlass13device_kernelIN5flash19enable_sm80_to_sm89INS1_16FlashAttnBwdSm80INS1_25CollectiveMainloopBwdSm80ILi2ELi2EN4cute5tupleIJNS5_1CILi64EEENS7_ILi128EEES9_EEENS_10bfloat16_tEfNS_4arch4Sm80ELb0ELb1ELb0ELb1ELb0ELb0ELb0ELb0ELi2ELi2ELi2ELi2ELb0EEENS1_24CollectiveEpilogueBwdGQAISA_fSD_Li256ELb1ELb0EEENS1_19SingleTileSchedulerILb1ELb0ELb0ELi128EEEEEEEEEvNT_6ParamsE)
        .other          _ZN7cutlass13device_kernelIN5flash19enable_sm80_to_sm89INS1_16FlashAttnBwdSm80INS1_25CollectiveMainloopBwdSm80ILi2ELi2EN4cute5tupleIJNS5_1CILi64EEENS7_ILi128EEES9_EEENS_10bfloat16_tEfNS_4arch4Sm80ELb0ELb1ELb0ELb1ELb0ELb0ELb0ELb0ELi2ELi2ELi2ELi2ELb0EEENS1_24CollectiveEpilogueBwdGQAISA_fSD_Li256ELb1ELb0EEENS1_19SingleTileSchedulerILb1ELb0ELb0ELi128EEEEEEEEEvNT_6ParamsE,@"STO_CUDA_ENTRY STV_DEFAULT"
_ZN7cutlass13device_kernelIN5flash19enable_sm80_to_sm89INS1_16FlashAttnBwdSm80INS1_25CollectiveMainloopBwdSm80ILi2ELi2EN4cute5tupleIJNS5_1CILi64EEENS7_ILi128EEES9_EEENS_10bfloat16_tEfNS_4arch4Sm80ELb0ELb1ELb0ELb1ELb0ELb0ELb0ELb0ELi2ELi2ELi2ELi2ELb0EEENS1_24CollectiveEpilogueBwdGQAISA_fSD_Li256ELb1ELb0EEENS1_19SingleTileSchedulerILb1ELb0ELb0ELi128EEEEEEEEEvNT_6ParamsE:
[----:B------:R-:W-:Y:S01]  /*0000*/  LDC R1, c[0x0][0x37c] ;  /* 0x0000df00ff017b82 */ /* 0x000fe20000000800 */
[----:B------:R-:W-:Y:S05]  /*0010*/  EXIT ;  /* 0x000000000000794d */ /* 0x000fea0003800000 */
.L_x_53:
        /* <DEDUP_REMOVED lines=14> */
.L_x_146:


//--------------------- .text._ZN7cutlass13device_kernelIN5flash19enable_sm80_to_sm89INS1_16FlashAttnBwdSm80INS1_25CollectiveMainloopBwdSm80ILi2ELi2EN4cute5tupleIJNS5_1CILi64EEENS7_ILi128EEES9_EEENS_10bfloat16_tEfNS_4arch4Sm80ELb0ELb1ELb0ELb1ELb1ELb0ELb0ELb0ELi2ELi2ELi2ELi2ELb0EEENS1_24CollectiveEpilogueBwdGQAISA_fSD_Li256ELb1ELb1EEENS1_19SingleTileSchedulerILb1ELb0ELb0ELi128EEEEEEEEEvNT_6ParamsE --------------------------
	.section	.text._ZN7cutlass13device_kernelIN5flash19enable_sm80_to_sm89INS1_16FlashAttnBwdSm80INS1_25CollectiveMainloopBwdSm80ILi2ELi2EN4cute5tupleIJNS5_1CILi64EEENS7_ILi128EEES9_EEENS_10bfloat16_tEfNS_4arch4Sm80ELb0ELb1ELb0ELb1ELb1ELb0ELb0ELb0ELi2ELi2ELi2ELi2ELb0EEENS1_24CollectiveEpilogueBwdGQAISA_fSD_Li256ELb1ELb1EEENS1_19SingleTileSchedulerILb1ELb0ELb0ELi128EEEEEEEEEvNT_6ParamsE,"ax",@progbits
	.align	128
.text._ZN7cutlass13device_kernelIN5flash19enable_sm80_to_sm89INS1_16FlashAttnBwdSm80INS1_25CollectiveMainloopBwdSm80ILi2ELi2EN4cute5tupleIJNS5_1CILi64EEENS7_ILi128EEES9_EEENS_10bfloat16_tEfNS_4arch4Sm80ELb0ELb1ELb0ELb1ELb1ELb0ELb0ELb0ELi2ELi2ELi2ELi2ELb0EEENS1_24CollectiveEpilogueBwdGQAISA_fSD_Li256ELb1ELb1EEENS1_19SingleTileSchedulerILb1ELb0ELb0ELi128EEEEEEEEEvNT_6ParamsE:
        .type           _ZN7cutlass13device_kernelIN5flash19enable_sm80_to_sm89INS1_16FlashAttnBwdSm80INS1_25CollectiveMainloopBwdSm80ILi2ELi2EN4cute5tupleIJNS5_1CILi64EEENS7_ILi128EEES9_EEENS_10bfloat16_tEfNS_4arch4Sm80ELb0ELb1ELb0ELb1ELb1ELb0ELb0ELb0ELi2ELi2ELi2ELi2ELb0EEENS1_24CollectiveEpilogueBwdGQAISA_fSD_Li256ELb1ELb1EEENS1_19SingleTileSchedulerILb1ELb0ELb0ELi128EEEEEEEEEvNT_6ParamsE,@function
        .size           _ZN7cutlass13device_kernelIN5flash19enable_sm80_to_sm89INS1_16FlashAttnBwdSm80INS1_25CollectiveMainloopBwdSm80ILi2ELi2EN4cute5tupleIJNS5_1CILi64EEENS7_ILi128EEES9_EEENS_10bfloat16_tEfNS_4arch4Sm80ELb0ELb1ELb0ELb1ELb1ELb0ELb0ELb0ELi2ELi2ELi2ELi2ELb0EEENS1_24CollectiveEpilogueBwdGQAISA_fSD_Li256ELb1ELb1EEENS1_19SingleTileSchedulerILb1ELb0ELb0ELi128EEEEEEEEEvNT_6ParamsE,(.L_x_147 - _ZN7cutlass13device_kernelIN5flash19enable_sm80_to_sm89INS1_16FlashAttnBwdSm80INS1_25CollectiveMainloopBwdSm80ILi2ELi2EN4cute5tupleIJNS5_1CILi64EEENS7_ILi128EEES9_EEENS_10bfloat16_tEfNS_4arch4Sm80ELb0ELb1ELb0ELb1ELb1ELb0ELb0ELb0ELi2ELi2ELi2ELi2ELb0EEENS1_24CollectiveEpilogueBwdGQAISA_fSD_Li256ELb1ELb1EEENS1_19SingleTileSchedulerILb1ELb0ELb0ELi128EEEEEEEEEvNT_6ParamsE)
        .other          _ZN7cutlass13device_kernelIN5flash19enable_sm80_to_sm89INS1_16FlashAttnBwdSm80INS1_25CollectiveMainloopBwdSm80ILi2ELi2EN4cute5tupleIJNS5_1CILi64EEENS7_ILi128EEES9_EEENS_10bfloat16_tEfNS_4arch4Sm80ELb0ELb1ELb0ELb1ELb1ELb0ELb0ELb0ELi2ELi2ELi2ELi2ELb0EEENS1_24CollectiveEpilogueBwdGQAISA_fSD_Li256ELb1ELb1EEENS1_19SingleTileSchedulerILb1ELb0ELb0ELi128EEEEEEEEEvNT_6ParamsE,@"STO_CUDA_ENTRY STV_DEFAULT"
_ZN7cutlass13device_kernelIN5flash19enable_sm80_to_sm89INS1_16FlashAttnBwdSm80INS1_25CollectiveMainloopBwdSm80ILi2ELi2EN4cute5tupleIJNS5_1CILi64EEENS7_ILi128EEES9_EEENS_10bfloat16_tEfNS_4arch4Sm80ELb0ELb1ELb0ELb1ELb1ELb0ELb0ELb0ELi2ELi2ELi2ELi2ELb0EEENS1_24CollectiveEpilogueBwdGQAISA_fSD_Li256ELb1ELb1EEENS1_19SingleTileSchedulerILb1ELb0ELb0ELi128EEEEEEEEEvNT_6ParamsE:
[----:B------:R-:W-:Y:S01]  /*0000*/  LDC R1, c[0x0][0x37c] ;  /* 0x0000df00ff017b82 */ /* 0x000fe20000000800 */
[----:B------:R-:W-:Y:S05]  /*0010*/  EXIT ;  /* 0x000000000000794d */ /* 0x000fea0003800000 */
.L_x_54:
        /* <DEDUP_REMOVED lines=14> */
.L_x_147:


//--------------------- .text._ZN7cutlass13device_kernelIN5flash19enable_sm80_to_sm89INS1_16FlashAttnBwdSm80INS1_25CollectiveMainloopBwdSm80ILi2ELi2EN4cute5tupleIJNS5_1CILi64EEENS7_ILi128EEES9_EEENS_10bfloat16_tEfNS_4arch4Sm80ELb1ELb0ELb0ELb0ELb0ELb0ELb0ELb0ELi2ELi2ELi2ELi2ELb0EEENS1_21CollectiveEpilogueBwdISA_SB_SD_Li256ELb0ELb0ELi4EEENS1_25SingleTileBwdLPTSchedulerILb0ELi128ELb0EEEEEEEEEvNT_6ParamsE --------------------------
	.section	.text._ZN7cutlass13device_kernelIN5flash19enable_sm80_to_sm89INS1_16FlashAttnBwdSm80INS1_25CollectiveMainloopBwdSm80ILi2ELi2EN4cute5tupleIJNS5_1CILi64EEENS7_ILi128EEES9_EEENS_10bfloat16_tEfNS_4arch4Sm80ELb1ELb0ELb0ELb0ELb0ELb0ELb0ELb0ELi2ELi2ELi2ELi2ELb0EEENS1_21CollectiveEpilogueBwdISA_SB_SD_Li256ELb0ELb0ELi4EEENS1_25SingleTileBwdLPTSchedulerILb0ELi128ELb0EEEEEEEEEvNT_6ParamsE,"ax",@progbits
	.align	128
.text._ZN7cutlass13device_kernelIN5flash19enable_sm80_to_sm89INS1_16FlashAttnBwdSm80INS1_25CollectiveMainloopBwdSm80ILi2ELi2EN4cute5tupleIJNS5_1CILi64EEENS7_ILi128EEES9_EEENS_10bfloat16_tEfNS_4arch4Sm80ELb1ELb0ELb0ELb0ELb0ELb0ELb0ELb0ELi2ELi2ELi2ELi2ELb0EEENS1_21CollectiveEpilogueBwdISA_SB_SD_Li256ELb0ELb0ELi4EEENS1_25SingleTileBwdLPTSchedulerILb0ELi128ELb0EEEEEEEEEvNT_6ParamsE:
        .type           _ZN7cutlass13device_kernelIN5flash19enable_sm80_to_sm89INS1_16FlashAttnBwdSm80INS1_25CollectiveMainloopBwdSm80ILi2ELi2EN4cute5tupleIJNS5_1CILi64EEENS7_ILi128EEES9_EEENS_10bfloat16_tEfNS_4arch4Sm80ELb1ELb0ELb0ELb0ELb0ELb0ELb0ELb0ELi2ELi2ELi2ELi2ELb0EEENS1_21CollectiveEpilogueBwdISA_SB_SD_Li256ELb0ELb0ELi4EEENS1_25SingleTileBwdLPTSchedulerILb0ELi128ELb0EEEEEEEEEvNT_6ParamsE,@function
        .size           _ZN7cutlass13device_kernelIN5flash19enable_sm80_to_sm89INS1_16FlashAttnBwdSm80INS1_25CollectiveMainloopBwdSm80ILi2ELi2EN4cute5tupleIJNS5_1CILi64EEENS7_ILi128EEES9_EEENS_10bfloat16_tEfNS_4arch4Sm80ELb1ELb0ELb0ELb0ELb0ELb0ELb0ELb0ELi2ELi2ELi2ELi2ELb0EEENS1_21CollectiveEpilogueBwdISA_SB_SD_Li256ELb0ELb0ELi4EEENS1_25SingleTileBwdLPTSchedulerILb0ELi128ELb0EEEEEEEEEvNT_6ParamsE,(.L_x_148 - _ZN7cutlass13device_kernelIN5flash19enable_sm80_to_sm89INS1_16FlashAttnBwdSm80INS1_25CollectiveMainloopBwdSm80ILi2ELi2EN4cute5tupleIJNS5_1CILi64EEENS7_ILi128EEES9_EEENS_10bfloat16_tEfNS_4arch4Sm80ELb1ELb0ELb0ELb0ELb0ELb0ELb0ELb0ELi2ELi2ELi2ELi2ELb0EEENS1_21CollectiveEpilogueBwdISA_SB_SD_Li256ELb0ELb0ELi4EEENS1_25SingleTileBwdLPTSchedulerILb0ELi128ELb0EEEEEEEEEvNT_6ParamsE)
        .other          _ZN7cutlass13device_kernelIN5flash19enable_sm80_to_sm89INS1_16FlashAttnBwdSm80INS1_25CollectiveMainloopBwdSm80ILi2ELi2EN4cute5tupleIJNS5_1CILi64EEENS7_ILi128EEES9_EEENS_10bfloat16_tEfNS_4arch4Sm80ELb1ELb0ELb0ELb0ELb0ELb0ELb0ELb0ELi2ELi2ELi2ELi2ELb0EEENS1_21CollectiveEpilogueBwdISA_SB_SD_Li256ELb0ELb0ELi4EEENS1_25SingleTileBwdLPTSchedulerILb0ELi128ELb0EEEEEEEEEvNT_6ParamsE,@"STO_CUDA_ENTRY STV_DEFAULT"
_ZN7cutlass13device_kernelIN5flash19enable_sm80_to_sm89INS1_16FlashAttnBwdSm80INS1_25CollectiveMainloopBwdSm80ILi2ELi2EN4cute5tupleIJNS5_1CILi64EEENS7_ILi128EEES9_EEENS_10bfloat16_tEfNS_4arch4Sm80ELb1ELb0ELb0ELb0ELb0ELb0ELb0ELb0ELi2ELi2ELi2ELi2ELb0EEENS1_21CollectiveEpilogueBwdISA_SB_SD_Li256ELb0ELb0ELi4EEENS1_25SingleTileBwdLPTSchedulerILb0ELi128ELb0EEEEEEEEEvNT_6ParamsE:
[----:B------:R-:W-:Y:S01]  /*0000*/  LDC R1, c[0x0][0x37c] ;  /* 0x0000df00ff017b82 */ /* 0x000fe20000000800 */
[----:B------:R-:W-:Y:S05]  /*0010*/  EXIT ;  /* 0x000000000000794d */ /* 0x000fea0003800000 */
.L_x_55:
        /* <DEDUP_REMOVED lines=14> */
.L_x_148:


//--------------------- .text._ZN7cutlass13device_kernelIN5flash19enable_sm80_to_sm89INS1_16FlashAttnBwdSm80INS1_25CollectiveMainloopBwdSm80ILi2ELi2EN4cute5tupleIJNS5_1CILi64EEENS7_ILi128EEES9_EEENS_10bfloat16_tEfNS_4arch4Sm80ELb1ELb0ELb0ELb0ELb1ELb0ELb0ELb0ELi2ELi2ELi2ELi2ELb0EEENS1_21CollectiveEpilogueBwdISA_SB_SD_Li256ELb0ELb0ELi4EEENS1_25SingleTileBwdLPTSchedulerILb0ELi128ELb1EEEEEEEEEvNT_6ParamsE --------------------------
	.section	.text._ZN7cutlass13device_kernelIN5flash19enable_sm80_to_sm89INS1_16FlashAttnBwdSm80INS1_25CollectiveMainloopBwdSm80ILi2ELi2EN4cute5tupleIJNS5_1CILi64EEENS7_ILi128EEES9_EEENS_10bfloat16_tEfNS_4arch4Sm80ELb1ELb0ELb0ELb0ELb1ELb0ELb0ELb0ELi2ELi2ELi2ELi2ELb0EEENS1_21CollectiveEpilogueBwdISA_SB_SD_Li256ELb0ELb0ELi4EEENS1_25SingleTileBwdLPTSchedulerILb0ELi128ELb1EEEEEEEEEvNT_6ParamsE,"ax",@progbits
	.align	128
.text._ZN7cutlass13device_kernelIN5flash19enable_sm80_to_sm89INS1_16FlashAttnBwdSm80INS1_25CollectiveMainloopBwdSm80ILi2ELi2EN4cute5tupleIJNS5_1CILi64EEENS7_ILi128EEES9_EEENS_10bfloat16_tEfNS_4arch4Sm80ELb1ELb0ELb0ELb0ELb1ELb0ELb0ELb0ELi2ELi2ELi2ELi2ELb0EEENS1_21CollectiveEpilogueBwdISA_SB_SD_Li256ELb0ELb0ELi4EEENS1_25SingleTileBwdLPTSchedulerILb0ELi128ELb1EEEEEEEEEvNT_6ParamsE:
        .type           _ZN7cutlass13device_kernelIN5flash19enable_sm80_to_sm89INS1_16FlashAttnBwdSm80INS1_25CollectiveMainloopBwdSm80ILi2ELi2EN4cute5tupleIJNS5_1CILi64EEENS7_ILi128EEES9_EEENS_10bfloat16_tEfNS_4arch4Sm80ELb1ELb0ELb0ELb0ELb1ELb0ELb0ELb0ELi2ELi2ELi2ELi2ELb0EEENS1_21CollectiveEpilogueBwdISA_SB_SD_Li256ELb0ELb0ELi4EEENS1_25SingleTileBwdLPTSchedulerILb0ELi128ELb1EEEEEEEEEvNT_6ParamsE,@function
        .size           _ZN7cutlass13device_kernelIN5flash19enable_sm80_to_sm89INS1_16FlashAttnBwdSm80INS1_25CollectiveMainloopBwdSm80ILi2ELi2EN4cute5tupleIJNS5_1CILi64EEENS7_ILi128EEES9_EEENS_10bfloat16_tEfNS_4arch4Sm80ELb1ELb0ELb0ELb0ELb1ELb0ELb0ELb0ELi2ELi2ELi2ELi2ELb0EEENS1_21CollectiveEpilogueBwdISA_SB_SD_Li256ELb0ELb0ELi4EEENS1_25SingleTileBwdLPTSchedulerILb0ELi128ELb1EEEEEEEEEvNT_6ParamsE,(.L_x_149 - _ZN7cutlass13device_kernelIN5flash19enable_sm80_to_sm89INS1_16FlashAttnBwdSm80INS1_25CollectiveMainloopBwdSm80ILi2ELi2EN4cute5tupleIJNS5_1CILi64EEENS7_ILi128EEES9_EEENS_10bfloat16_tEfNS_4arch4Sm80ELb1ELb0ELb0ELb0ELb1ELb0ELb0ELb0ELi2ELi2ELi2ELi2ELb0EEENS1_21CollectiveEpilogueBwdISA_SB_SD_Li256ELb0ELb0ELi4EEENS1_25SingleTileBwdLPTSchedulerILb0ELi128ELb1EEEEEEEEEvNT_6ParamsE)
        .other          _ZN7cutlass13device_kernelIN5flash19enable_sm80_to_sm89INS1_16FlashAttnBwdSm80INS1_25CollectiveMainloopBwdSm80ILi2ELi2EN4cute5tupleIJNS5_1CILi64EEENS7_ILi128EEES9_EEENS_10bfloat16_tEfNS_4arch4Sm80ELb1ELb0ELb0ELb0ELb1ELb0ELb0ELb0ELi2ELi2ELi2ELi2ELb0EEENS1_21CollectiveEpilogueBwdISA_SB_SD_Li256ELb0ELb0ELi4EEENS1_25SingleTileBwdLPTSchedulerILb0ELi128ELb1EEEEEEEEEvNT_6ParamsE,@"STO_CUDA_ENTRY STV_DEFAULT"
_ZN7cutlass13device_kernelIN5flash19enable_sm80_to_sm89INS1_16FlashAttnBwdSm80INS1_25CollectiveMainloopBwdSm80ILi2ELi2EN4cute5tupleIJNS5_1CILi64EEENS7_ILi128EEES9_EEENS_10bfloat16_tEfNS_4arch4Sm80ELb1ELb0ELb0ELb0ELb1ELb0ELb0ELb0ELi2ELi2ELi2ELi2ELb0EEENS1_21CollectiveEpilogueBwdISA_SB_SD_Li256ELb0ELb0ELi4EEENS1_25SingleTileBwdLPTSchedulerILb0ELi128ELb1EEEEEEEEEvNT_6ParamsE:
[----:B------:R-:W-:Y:S01]  /*0000*/  LDC R1, c[0x0][0x37c] ;  /* 0x0000df00ff017b82 */ /* 0x000fe20000000800 */
[----:B------:R-:W-:Y:S05]  /*0010*/  EXIT ;  /* 0x000000000000794d */ /* 0x000fea0003800000 */
.L_x_56:
        /* <DEDUP_REMOVED lines=14> */
.L_x_149:


//--------------------- .text._ZN7cutlass13device_kernelIN5flash19enable_sm80_to_sm89INS1_16FlashAttnBwdSm80INS1_25CollectiveMainloopBwdSm80ILi2ELi2EN4cute5tupleIJNS5_1CILi64EEENS7_ILi128EEES9_EEENS_10bfloat16_tEfNS_4arch4Sm80ELb1ELb0ELb0ELb0ELb0ELb0ELb0ELb0ELi2ELi2ELi2ELi2ELb0EEENS1_24CollectiveEpilogueBwdGQAISA_fSD_Li256ELb0ELb0EEENS1_25SingleTileBwdLPTSchedulerILb0ELi128ELb0EEEEEEEEEvNT_6ParamsE --------------------------
	.section	.text._ZN7cutlass13device_kernelIN5flash19enable_sm80_to_sm89INS1_16FlashAttnBwdSm80INS1_25CollectiveMainloopBwdSm80ILi2ELi2EN4cute5tupleIJNS5_1CILi64EEENS7_ILi128EEES9_EEENS_10bfloat16_tEfNS_4arch4Sm80ELb1ELb0ELb0ELb0ELb0ELb0ELb0ELb0ELi2ELi2ELi2ELi2ELb0EEENS1_24CollectiveEpilogueBwdGQAISA_fSD_Li256ELb0ELb0EEENS1_25SingleTileBwdLPTSchedulerILb0ELi128ELb0EEEEEEEEEvNT_6ParamsE,"ax",@progbits
	.align	128
.text._ZN7cutlass13device_kernelIN5flash19enable_sm80_to_sm89INS1_16FlashAttnBwdSm80INS1_25CollectiveMainloopBwdSm80ILi2ELi2EN4cute5tupleIJNS5_1CILi64EEENS7_ILi128EEES9_EEENS_10bfloat16_tEfNS_4arch4Sm80ELb1ELb0ELb0ELb0ELb0ELb0ELb0ELb0ELi2ELi2ELi2ELi2ELb0EEENS1_24CollectiveEpilogueBwdGQAISA_fSD_Li256ELb0ELb0EEENS1_25SingleTileBwdLPTSchedulerILb0ELi128ELb0EEEEEEEEEvNT_6ParamsE:
        .type           _ZN7cutlass13device_kernelIN5flash19enable_sm80_to_sm89INS1_16FlashAttnBwdSm80INS1_25CollectiveMainloopBwdSm80ILi2ELi2EN4cute5tupleIJNS5_1CILi64EEENS7_ILi128EEES9_EEENS_10bfloat16_tEfNS_4arch4Sm80ELb1ELb0ELb0ELb0ELb0ELb0ELb0ELb0ELi2ELi2ELi2ELi2ELb0EEENS1_24CollectiveEpilogueBwdGQAISA_fSD_Li256ELb0ELb0EEENS1_25SingleTileBwdLPTSchedulerILb0ELi128ELb0EEEEEEEEEvNT_6ParamsE,@function
        .size           _ZN7cutlass13device_kernelIN5flash19enable_sm80_to_sm89INS1_16FlashAttnBwdSm80INS1_25CollectiveMainloopBwdSm80ILi2ELi2EN4cute5tupleIJNS5_1CILi64EEENS7_ILi128EEES9_EEENS_10bfloat16_tEfNS_4arch4Sm80ELb1ELb0ELb0ELb0ELb0ELb0ELb0ELb0ELi2ELi2ELi2ELi2ELb0EEENS1_24CollectiveEpilogueBwdGQAISA_fSD_Li256ELb0ELb0EEENS1_25SingleTileBwdLPTSchedulerILb0ELi128ELb0EEEEEEEEEvNT_6ParamsE,(.L_x_150 - _ZN7cutlass13device_kernelIN5flash19enable_sm80_to_sm89INS1_16FlashAttnBwdSm80INS1_25CollectiveMainloopBwdSm80ILi2ELi2EN4cute5tupleIJNS5_1CILi64EEENS7_ILi128EEES9_EEENS_10bfloat16_tEfNS_4arch4Sm80ELb1ELb0ELb0ELb0ELb0ELb0ELb0ELb0ELi2ELi2ELi2ELi2ELb0EEENS1_24CollectiveEpilogueBwdGQAISA_fSD_Li256ELb0ELb0EEENS1_25SingleTileBwdLPTSchedulerILb0ELi128ELb0EEEEEEEEEvNT_6ParamsE)
        .other          _ZN7cutlass13device_kernelIN5flash19enable_sm80_to_sm89INS1_16FlashAttnBwdSm80INS1_25CollectiveMainloopBwdSm80ILi2ELi2EN4cute5tupleIJNS5_1CILi64EEENS7_ILi128EEES9_EEENS_10bfloat16_tEfNS_4arch4Sm80ELb1ELb0ELb0ELb0ELb0ELb0ELb0ELb0ELi2ELi2ELi2ELi2ELb0EEENS1_24CollectiveEpilogueBwdGQAISA_fSD_Li256ELb0ELb0EEENS1_25SingleTileBwdLPTSchedulerILb0ELi128ELb0EEEEEEEEEvNT_6ParamsE,@"STO_CUDA_ENTRY STV_DEFAULT"
_ZN7cutlass13device_kernelIN5flash19enable_sm80_to_sm89INS1_16FlashAttnBwdSm80INS1_25CollectiveMainloopBwdSm80ILi2ELi2EN4cute5tupleIJNS5_1CILi64EEENS7_ILi128EEES9_EEENS_10bfloat16_tEfNS_4arch4Sm80ELb1ELb0ELb0ELb0ELb0ELb0ELb0ELb0ELi2ELi2ELi2ELi2ELb0EEENS1_24CollectiveEpilogueBwdGQAISA_fSD_Li256ELb0ELb0EEENS1_25SingleTileBwdLPTSchedulerILb0ELi128ELb0EEEEEEEEEvNT_6ParamsE:
[----:B------:R-:W-:Y:S01]  /*0000*/  LDC R1, c[0x0][0x37c] ;  /* 0x0000df00ff017b82 */ /* 0x000fe20000000800 */
[----:B------:R-:W-:Y:S05]  /*0010*/  EXIT ;  /* 0x000000000000794d */ /* 0x000fea0003800000 */
.L_x_57:
        /* <DEDUP_REMOVED lines=14> */
.L_x_150:


//--------------------- .text._ZN7cutlass13device_kernelIN5flash19enable_sm80_to_sm89INS1_16FlashAttnBwdSm80INS1_25CollectiveMainloopBwdSm80ILi2ELi2EN4cute5tupleIJNS5_1CILi64EEENS7_ILi128EEES9_EEENS_10bfloat16_tEfNS_4arch4Sm80ELb1ELb0ELb0ELb0ELb1ELb0ELb0ELb0ELi2ELi2ELi2ELi2ELb0EEENS1_24CollectiveEpilogueBwdGQAISA_fSD_Li256ELb0ELb1EEENS1_25SingleTileBwdLPTSchedulerILb0ELi128ELb1EEEEEEEEEvNT_6ParamsE --------------------------
	.section	.text._ZN7cutlass13device_kernelIN5flash19enable_sm80_to_sm89INS1_16FlashAttnBwdSm80INS1_25CollectiveMainloopBwdSm80ILi2ELi2EN4cute5tupleIJNS5_1CILi64EEENS7_ILi128EEES9_EEENS_10bfloat16_tEfNS_4arch4Sm80ELb1ELb0ELb0ELb0ELb1ELb0ELb0ELb0ELi2ELi2ELi2ELi2ELb0EEENS1_24CollectiveEpilogueBwdGQAISA_fSD_Li256ELb0ELb1EEENS1_25SingleTileBwdLPTSchedulerILb0ELi128ELb1EEEEEEEEEvNT_6ParamsE,"ax",@progbits
	.align	128
.text._ZN7cutlass13device_kernelIN5flash19enable_sm80_to_sm89INS1_16FlashAttnBwdSm80INS1_25CollectiveMainloopBwdSm80ILi2ELi2EN4cute5tupleIJNS5_1CILi64EEENS7_ILi128EEES9_EEENS_10bfloat16_tEfNS_4arch4Sm80ELb1ELb0ELb0ELb0ELb1ELb0ELb0ELb0ELi2ELi2ELi2ELi2ELb0EEENS1_24CollectiveEpilogueBwdGQAISA_fSD_Li256ELb0ELb1EEENS1_25SingleTileBwdLPTSchedulerILb0ELi128ELb1EEEEEEEEEvNT_6ParamsE:
        .type           _ZN7cutlass13device_kernelIN5flash19enable_sm80_to_sm89INS1_16FlashAttnBwdSm80INS1_25CollectiveMainloopBwdSm80ILi2ELi2EN4cute5tupleIJNS5_1CILi64EEENS7_ILi128EEES9_EEENS_10bfloat16_tEfNS_4arch4Sm80ELb1ELb0ELb0ELb0ELb1ELb0ELb0ELb0ELi2ELi2ELi2ELi2ELb0EEENS1_24CollectiveEpilogueBwdGQAISA_fSD_Li256ELb0ELb1EEENS1_25SingleTileBwdLPTSchedulerILb0ELi128ELb1EEEEEEEEEvNT_6ParamsE,@function
        .size           _ZN7cutlass13device_kernelIN5flash19enable_sm80_to_sm89INS1_16FlashAttnBwdSm80INS1_25CollectiveMainloopBwdSm80ILi2ELi2EN4cute5tupleIJNS5_1CILi64EEENS7_ILi128EEES9_EEENS_10bfloat16_tEfNS_4arch4Sm80ELb1ELb0ELb0ELb0ELb1ELb0ELb0ELb0ELi2ELi2ELi2ELi2ELb0EEENS1_24CollectiveEpilogueBwdGQAISA_fSD_Li256ELb0ELb1EEENS1_25SingleTileBwdLPTSchedulerILb0ELi128ELb1EEEEEEEEEvNT_6ParamsE,(.L_x_151 - _ZN7cutlass13device_kernelIN5flash19enable_sm80_to_sm89INS1_16FlashAttnBwdSm80INS1_25CollectiveMainloopBwdSm80ILi2ELi2EN4cute5tupleIJNS5_1CILi64EEENS7_ILi128EEES9_EEENS_10bfloat16_tEfNS_4arch4Sm80ELb1ELb0ELb0ELb0ELb1ELb0ELb0ELb0ELi2ELi2ELi2ELi2ELb0EEENS1_24CollectiveEpilogueBwdGQAISA_fSD_Li256ELb0ELb1EEENS1_25SingleTileBwdLPTSchedulerILb0ELi128ELb1EEEEEEEEEvNT_6ParamsE)
        .other          _ZN7cutlass13device_kernelIN5flash19enable_sm80_to_sm89INS1_16FlashAttnBwdSm80INS1_25CollectiveMainloopBwdSm80ILi2ELi2EN4cute5tupleIJNS5_1CILi64EEENS7_ILi128EEES9_EEENS_10bfloat16_tEfNS_4arch4Sm80ELb1ELb0ELb0ELb0ELb1ELb0ELb0ELb0ELi2ELi2ELi2ELi2ELb0EEENS1_24CollectiveEpilogueBwdGQAISA_fSD_Li256ELb0ELb1EEENS1_25SingleTileBwdLPTSchedulerILb0ELi128ELb1EEEEEEEEEvNT_6ParamsE,@"STO_CUDA_ENTRY STV_DEFAULT"
_ZN7cutlass13device_kernelIN5flash19enable_sm80_to_sm89INS1_16FlashAttnBwdSm80INS1_25CollectiveMainloopBwdSm80ILi2ELi2EN4cute5tupleIJNS5_1CILi64EEENS7_ILi128EEES9_EEENS_10bfloat16_tEfNS_4arch4Sm80ELb1ELb0ELb0ELb0ELb1ELb0ELb0ELb0ELi2ELi2ELi2ELi2ELb0EEENS1_24CollectiveEpilogueBwdGQAISA_fSD_Li256ELb0ELb1EEENS1_25SingleTileBwdLPTSchedulerILb0ELi128ELb1EEEEEEEEEvNT_6ParamsE:
[----:B------:R-:W-:Y:S01]  /*0000*/  LDC R1, c[0x0][0x37c] ;  /* 0x0000df00ff017b82 */ /* 0x000fe20000000800 */
[----:B------:R-:W-:Y:S05]  /*0010*/  EXIT ;  /* 0x000000000000794d */ /* 0x000fea0003800000 */
.L_x_58:
        /* <DEDUP_REMOVED lines=14> */
.L_x_151:


//--------------------- .text._ZN7cutlass13device_kernelIN5flash22FlashAttnBwdPreprocessIN4cute5tupleIJNS3_1CILi64EEENS5_ILi128EEEEEENS_10bfloat16_tEfNS_4arch4Sm80ELb1ELb0EEEEEvNT_6ParamsE --------------------------
	.section	.text._ZN7cutlass13device_kernelIN5flash22FlashAttnBwdPreprocessIN4cute5tupleIJNS3_1CILi64EEENS5_ILi128EEEEEENS_10bfloat16_tEfNS_4arch4Sm80ELb1ELb0EEEEEvNT_6ParamsE,"ax",@progbits
	.align	128
.text._ZN7cutlass13device_kernelIN5flash22FlashAttnBwdPreprocessIN4cute5tupleIJNS3_1CILi64EEENS5_ILi128EEEEEENS_10bfloat16_tEfNS_4arch4Sm80ELb1ELb0EEEEEvNT_6ParamsE:
        .type           _ZN7cutlass13device_kernelIN5flash22FlashAttnBwdPreprocessIN4cute5tupleIJNS3_1CILi64EEENS5_ILi128EEEEEENS_10bfloat16_tEfNS_4arch4Sm80ELb1ELb0EEEEEvNT_6ParamsE,@function
        .size           _ZN7cutlass13device_kernelIN5flash22FlashAttnBwdPreprocessIN4cute5tupleIJNS3_1CILi64EEENS5_ILi128EEEEEENS_10bfloat16_tEfNS_4arch4Sm80ELb1ELb0EEEEEvNT_6ParamsE,(.L_x_152 - _ZN7cutlass13device_kernelIN5flash22FlashAttnBwdPreprocessIN4cute5tupleIJNS3_1CILi64EEENS5_ILi128EEEEEENS_10bfloat16_tEfNS_4arch4Sm80ELb1ELb0EEEEEvNT_6ParamsE)
        .other          _ZN7cutlass13device_kernelIN5flash22FlashAttnBwdPreprocessIN4cute5tupleIJNS3_1CILi64EEENS5_ILi128EEEEEENS_10bfloat16_tEfNS_4arch4Sm80ELb1ELb0EEEEEvNT_6ParamsE,@"STO_CUDA_ENTRY STV_DEFAULT"
_ZN7cutlass13device_kernelIN5flash22FlashAttnBwdPreprocessIN4cute5tupleIJNS3_1CILi64EEENS5_ILi128EEEEEENS_10bfloat16_tEfNS_4arch4Sm80ELb1ELb0EEEEEvNT_6ParamsE:
[----:B------:R-:W-:Y:S01]  /*0000*/  LDC R1, c[0x0][0x37c] ;  /* 0x0000df00ff017b82 */ /* 0x000fe20000000800 */
[----:B------:R-:W0:Y:S07]  /*0010*/  S2R R0, SR_TID.X ;  /* 0x0000000000007919 */ /* 0x000e2e0000002100 */
[----:B------:R-:W1:Y:S01]  /*0020*/  S2UR UR11, SR_CTAID.X ;  /* 0x00000000000b79c3 */ /* 0x000e620000002500 */
[----:B------:R-:W2:Y:S01]  /*0030*/  LDCU UR7, c[0x0][0x388] ;  /* 0x00007100ff0777ac */ /* 0x000ea20008000800 */
[----:B------:R-:W-:Y:S01]  /*0040*/  HFMA2 R41, -RZ, RZ, 0, 0 ;  /* 0x00000000ff297431 */ /* 0x000fe200000001ff */
[----:B------:R-:W3:Y:S01]  /*0050*/  S2R R4, SR_CTAID.Z ;  /* 0x0000000000047919 */ /* 0x000ee20000002700 */
[----:B------:R-:W4:Y:S04]  /*0060*/  LDCU UR4, c[0x0][0x38c] ;  /* 0x00007180ff0477ac */ /* 0x000f280008000800 */
[----:B------:R-:W3:Y:S01]  /*0070*/  S2UR UR14, SR_CTAID.Y ;  /* 0x00000000000e79c3 */ /* 0x000ee20000002600 */
[----:B------:R-:W3:Y:S07]  /*0080*/  LDCU.64 UR12, c[0x0][0x358] ;  /* 0x00006b00ff0c77ac */ /* 0x000eee0008000a00 */
[----:B------:R-:W3:Y:S01]  /*0090*/  LDC.64 R14, c[0x0][0x3a0] ;  /* 0x0000e800ff0e7b82 */ /* 0x000ee20000000a00 */
[----:B-1----:R-:W-:-:S07]  /*00a0*/  USHF.L.U32 UR6, UR11, 0x6, URZ ;  /* 0x000000060b067899 */ /* 0x002fce00080006ff */
[----:B------:R-:W1:Y:S01]  /*00b0*/  LDC.64 R22, c[0x0][0x3a8] ;  /* 0x0000ea00ff167b82 */ /* 0x000e620000000a00 */
[----:B--2---:R-:W-:Y:S01]  /*00c0*/  UIADD3 UR10, UPT, UPT, -UR6, UR7, URZ ;  /* 0x00000007060a7290 */ /* 0x004fe2000fffe1ff */
[----:B0-----:R-:W-:Y:S01]  /*00d0*/  IMAD.SHL.U32 R40, R0, 0x8, RZ ;  /* 0x0000000800287824 */ /* 0x001fe200078e00ff */
[----:B------:R-:W-:-:S05]  /*00e0*/  SHF.R.U32.HI R2, RZ, 0x4, R0 ;  /* 0x00000004ff027819 */ /* 0x000fca0000011600 */
[----:B------:R-:W0:Y:S01]  /*00f0*/  LDC.64 R20, c[0x0][0x3c0] ;  /* 0x0000f000ff147b82 */ /* 0x000e220000000a00 */
[----:B------:R-:W-:Y:S01]  /*0100*/  LOP3.LUT R40, R40, 0x78, RZ, 0xc0, !PT ;  /* 0x0000007828287812 */ /* 0x000fe200078ec0ff */
[C---:B------:R-:W-:Y:S01]  /*0110*/  VIADD R3, R2.reuse, 0x10 ;  /* 0x0000001002037836 */ /* 0x040fe20000000000 */
[----:B------:R-:W-:Y:S02]  /*0120*/  IADD3 R6, PT, PT, R2, 0x30, RZ ;  /* 0x0000003002067810 */ /* 0x000fe40007ffe0ff */
[----:B----4-:R-:W-:Y:S01]  /*0130*/  ISETP.GE.AND P0, PT, R40, UR4, PT ;  /* 0x0000000428007c0c */ /* 0x010fe2000bf06270 */
[----:B------:R-:W-:Y:S02]  /*0140*/  UIMAD.WIDE.U32 UR4, UR11, 0x40, URZ ;  /* 0x000000400b0478a5 */ /* 0x000fe4000f8e00ff */
[----:B------:R-:W2:Y:S01]  /*0150*/  LDC.64 R12, c[0x0][0x3c8] ;  /* 0x0000f200ff0c7b82 */ /* 0x000ea20000000a00 */
[----:B---3--:R-:W-:Y:S01]  /*0160*/  IMAD.WIDE.U32 R8, R14, UR14, R40 ;  /* 0x0000000e0e087c25 */ /* 0x008fe2000f8e0028 */
[----:B------:R-:W-:-:S02]  /*0170*/  ISETP.GE.OR P1, PT, R3, UR10, P0 ;  /* 0x0000000a03007c0c */ /* 0x000fc40008726670 */
[C---:B------:R-:W-:Y:S01]  /*0180*/  ISETP.GE.OR P2, PT, R2.reuse, UR10, P0 ;  /* 0x0000000a02007c0c */ /* 0x040fe20008746670 */
[----:B------:R-:W-:Y:S01]  /*0190*/  IMAD R9, R15, UR14, R9 ;  /* 0x0000000e0f097c24 */ /* 0x000fe2000f8e0209 */
[----:B------:R-:W-:Y:S02]  /*01a0*/  LOP3.LUT R7, R2, UR4, RZ, 0xfc, !PT ;  /* 0x0000000402077c12 */ /* 0x000fe4000f8efcff */
[----:B------:R-:W3:Y:S01]  /*01b0*/  LDC.64 R14, c[0x0][0x3b8] ;  /* 0x0000ee00ff0e7b82 */ /* 0x000ee20000000a00 */
[----:B-1----:R-:W-:-:S04]  /*01c0*/  IMAD.WIDE.U32 R28, R4, R22, R8 ;  /* 0x00000016041c7225 */ /* 0x002fc800078e0008 */
[----:B------:R-:W-:Y:S02]  /*01d0*/  IMAD R29, R4, R23, R29 ;  /* 0x00000017041d7224 */ /* 0x000fe400078e021d */
[C---:B------:R-:W-:Y:S01]  /*01e0*/  @!P1 IADD3 R19, P3, PT, R7.reuse, 0x10, RZ ;  /* 0x0000001007139810 */ /* 0x040fe20007f7e0ff */
[----:B------:R-:W1:Y:S01]  /*01f0*/  @!P1 LDC.64 R16, c[0x0][0x398] ;  /* 0x0000e600ff109b82 */ /* 0x000e620000000a00 */
[----:B0-----:R-:W-:Y:S01]  /*0200*/  IMAD.WIDE.U32 R10, R20, UR14, R40 ;  /* 0x0000000e140a7c25 */ /* 0x001fe2000f8e0028 */
[----:B------:R-:W-:-:S03]  /*0210*/  @!P1 IADD3 R25, P4, PT, R7, 0x10, RZ ;  /* 0x0000001007199810 */ /* 0x000fc60007f9e0ff */
[----:B------:R-:W-:Y:S02]  /*0220*/  @!P1 IMAD.X R5, RZ, RZ, UR5, P3 ;  /* 0x00000005ff059e24 */ /* 0x000fe400098e06ff */
[----:B------:R-:W-:Y:S01]  /*0230*/  IMAD R11, R21, UR14, R11 ;  /* 0x0000000e150b7c24 */ /* 0x000fe2000f8e020b */
[----:B------:R-:W0:Y:S01]  /*0240*/  @!P1 LDC.64 R52, c[0x0][0x380] ;  /* 0x0000e000ff349b82 */ /* 0x000e220000000a00 */
[----:B------:R-:W-:Y:S02]  /*0250*/  @!P1 IMAD.X R23, RZ, RZ, UR5, P4 ;  /* 0x00000005ff179e24 */ /* 0x000fe4000a0e06ff */
[----:B--2---:R-:W-:-:S04]  /*0260*/  IMAD.WIDE.U32 R26, R4, R12, R10 ;  /* 0x0000000c041a7225 */ /* 0x004fc800078e000a */
[----:B------:R-:W-:Y:S01]  /*0270*/  IMAD R27, R4, R13, R27 ;  /* 0x0000000d041b7224 */ /* 0x000fe200078e021b */
[----:B------:R-:W2:Y:S01]  /*0280*/  LDC.64 R50, c[0x0][0x3b0] ;  /* 0x0000ec00ff327b82 */ /* 0x000ea20000000a00 */
[----:B---3--:R-:W-:Y:S01]  /*0290*/  @!P1 IMAD R18, R23, R14, RZ ;  /* 0x0000000e17129224 */ /* 0x008fe200078e02ff */
[----:B------:R-:W-:Y:S01]  /*02a0*/  @!P2 MOV R13, R29 ;  /* 0x0000001d000da202 */ /* 0x000fe20000000f00 */
[----:B------:R-:W-:Y:S02]  /*02b0*/  @!P2 IMAD.MOV.U32 R12, RZ, RZ, R28 ;  /* 0x000000ffff0ca224 */ /* 0x000fe400078e001c */
[----:B-1----:R-:W-:-:S03]  /*02c0*/  @!P1 IMAD R8, R5, R16, RZ ;  /* 0x0000001005089224 */ /* 0x002fc600078e02ff */
[----:B------:R-:W1:Y:S01]  /*02d0*/  LDC.64 R10, c[0x0][0x3b8] ;  /* 0x0000ee00ff0a7b82 */ /* 0x000e620000000a00 */
[----:B------:R-:W-:Y:S02]  /*02e0*/  VIADD R5, R2, 0x20 ;  /* 0x0000002002057836 */ /* 0x000fe40000000000 */
[C---:B------:R-:W-:Y:S02]  /*02f0*/  @!P1 IMAD R21, R19.reuse, R17, R8 ;  /* 0x0000001113159224 */ /* 0x040fe400078e0208 */
[----:B------:R-:W-:Y:S01]  /*0300*/  @!P1 IMAD.WIDE.U32 R16, R19, R16, R28 ;  /* 0x0000001013109225 */ /* 0x000fe200078e001c */
[----:B------:R-:W-:Y:S02]  /*0310*/  ISETP.GE.OR P3, PT, R5, UR10, P0 ;  /* 0x0000000a05007c0c */ /* 0x000fe40008766670 */
[----:B------:R-:W3:Y:S01]  /*0320*/  @!P2 LDC.64 R8, c[0x0][0x398] ;  /* 0x0000e600ff08ab82 */ /* 0x000ee20000000a00 */
[----:B------:R-:W-:Y:S01]  /*0330*/  ISETP.GE.OR P0, PT, R6, UR10, P0 ;  /* 0x0000000a06007c0c */ /* 0x000fe20008706670 */
[----:B------:R-:W-:Y:S01]  /*0340*/  @!P1 IMAD R19, R25, R15, R18 ;  /* 0x0000000f19139224 */ /* 0x000fe200078e0212 */
[----:B------:R-:W-:Y:S01]  /*0350*/  @!P1 IADD3 R17, PT, PT, R17, R21, RZ ;  /* 0x0000001511119210 */ /* 0x000fe20007ffe0ff */
[----:B------:R-:W-:Y:S01]  /*0360*/  @!P1 IMAD.WIDE.U32 R14, R25, R14, R26 ;  /* 0x0000000e190e9225 */ /* 0x000fe200078e001a */
[----:B0-----:R-:W-:-:S03]  /*0370*/  @!P1 LEA R52, P4, R16, R52, 0x1 ;  /* 0x0000003410349211 */ /* 0x001fc600078808ff */
[----:B------:R-:W0:Y:S01]  /*0380*/  @!P2 LDC.64 R44, c[0x0][0x380] ;  /* 0x0000e000ff2cab82 */ /* 0x000e220000000a00 */
[----:B------:R-:W-:Y:S01]  /*0390*/  @!P1 LEA.HI.X R53, R16, R53, R17, 0x1, P4 ;  /* 0x0000003510359211 */ /* 0x000fe200020f0c11 */
[----:B------:R-:W-:Y:S01]  /*03a0*/  @!P2 IMAD.MOV.U32 R16, RZ, RZ, R26 ;  /* 0x000000ffff10a224 */ /* 0x000fe200078e001a */
[----:B------:R-:W-:Y:S01]  /*03b0*/  @!P1 IADD3 R15, PT, PT, R15, R19, RZ ;  /* 0x000000130f0f9210 */ /* 0x000fe20007ffe0ff */
[----:B------:R-:W-:Y:S01]  /*03c0*/  @!P2 IMAD.MOV.U32 R17, RZ, RZ, R27 ;  /* 0x000000ffff11a224 */ /* 0x000fe200078e001b */
[C---:B--2---:R-:W-:Y:S01]  /*03d0*/  @!P1 LEA R50, P4, R14.reuse, R50, 0x1 ;  /* 0x000000320e329211 */ /* 0x044fe200078808ff */
[----:B------:R-:W-:Y:S01]  /*03e0*/  @!P3 IMAD.MOV.U32 R32, RZ, RZ, R28 ;  /* 0x000000ffff20b224 */ /* 0x000fe200078e001c */
[----:B------:R-:W-:Y:S01]  /*03f0*/  @!P3 MOV R25, R27 ;  /* 0x0000001b0019b202 */ /* 0x000fe20000000f00 */
[----:B------:R-:W2:Y:S01]  /*0400*/  LDC.64 R22, c[0x0][0x3b0] ;  /* 0x0000ec00ff167b82 */ /* 0x000ea20000000a00 */
[----:B------:R-:W-:Y:S01]  /*0410*/  @!P1 LEA.HI.X R51, R14, R51, R15, 0x1, P4 ;  /* 0x000000330e339211 */ /* 0x000fe200020f0c0f */
[----:B-1----:R-:W-:Y:S01]  /*0420*/  @!P2 IMAD R20, R10, UR5, RZ ;  /* 0x000000050a14ac24 */ /* 0x002fe2000f8e02ff */
[C---:B------:R-:W-:Y:S01]  /*0430*/  @!P3 IADD3 R15, P4, PT, R7.reuse, 0x20, RZ ;  /* 0x00000020070fb810 */ /* 0x040fe20007f9e0ff */
[----:B------:R-:W-:-:S04]  /*0440*/  @!P2 IMAD.WIDE.U32 R16, R7, R10, R16 ;  /* 0x0000000a0710a225 */ /* 0x000fc800078e0010 */
[----:B------:R-:W1:Y:S01]  /*0450*/  @!P3 LDC.64 R38, c[0x0][0x398] ;  /* 0x0000e600ff26bb82 */ /* 0x000e620000000a00 */
[----:B---3--:R-:W-:Y:S02]  /*0460*/  @!P2 IMAD R18, R8, UR5, RZ ;  /* 0x000000050812ac24 */ /* 0x008fe4000f8e02ff */
[----:B------:R-:W-:-:S04]  /*0470*/  @!P2 IMAD.WIDE.U32 R12, R7, R8, R12 ;  /* 0x00000008070ca225 */ /* 0x000fc800078e000c */
[C---:B------:R-:W-:Y:S01]  /*0480*/  @!P2 IMAD R21, R7.reuse, R9, R18 ;  /* 0x000000090715a224 */ /* 0x040fe200078e0212 */
[----:B------:R-:W3:Y:S01]  /*0490*/  @!P0 LDC.64 R36, c[0x0][0x398] ;  /* 0x0000e600ff248b82 */ /* 0x000ee20000000a00 */
[C---:B------:R-:W-:Y:S01]  /*04a0*/  @!P0 IADD3 R9, P5, PT, R7.reuse, 0x30, RZ ;  /* 0x0000003007098810 */ /* 0x040fe20007fbe0ff */
[----:B------:R-:W-:Y:S02]  /*04b0*/  @!P2 IMAD R31, R7, R11, R20 ;  /* 0x0000000b071fa224 */ /* 0x000fe400078e0214 */
[----:B------:R-:W-:Y:S01]  /*04c0*/  @!P3 IMAD.X R19, RZ, RZ, UR5, P4 ;  /* 0x00000005ff13be24 */ /* 0x000fe2000a0e06ff */
[----:B------:R-:W-:Y:S01]  /*04d0*/  @!P0 IADD3.X R11, PT, PT, RZ, UR5, RZ, P5, !PT ;  /* 0x00000005ff0b8c10 */ /* 0x000fe2000affe4ff */
[----:B------:R-:W-:Y:S01]  /*04e0*/  @!P2 IMAD.IADD R10, R13, 0x1, R21 ;  /* 0x000000010d0aa824 */ /* 0x000fe200078e0215 */
[C---:B0-----:R-:W-:Y:S01]  /*04f0*/  @!P2 LEA R44, P4, R12.reuse, R44, 0x1 ;  /* 0x0000002c0c2ca211 */ /* 0x041fe200078808ff */
[----:B------:R-:W0:Y:S01]  /*0500*/  @!P3 LDC.64 R46, c[0x0][0x380] ;  /* 0x0000e000ff2ebb82 */ /* 0x000e220000000a00 */
[----:B------:R-:W-:Y:S01]  /*0510*/  @!P3 IMAD.MOV.U32 R33, RZ, RZ, R29 ;  /* 0x000000ffff21b224 */ /* 0x000fe200078e001d */
[----:B------:R-:W-:Y:S01]  /*0520*/  @!P2 IADD3 R8, PT, PT, R17, R31, RZ ;  /* 0x0000001f1108a210 */ /* 0x000fe20007ffe0ff */
[----:B------:R-:W-:Y:S01]  /*0530*/  @!P3 IMAD.MOV.U32 R24, RZ, RZ, R26 ;  /* 0x000000ffff18b224 */ /* 0x000fe200078e001a */
[----:B------:R-:W-:-:S02]  /*0540*/  @!P2 LEA.HI.X R45, R12, R45, R10, 0x1, P4 ;  /* 0x0000002d0c2da211 */ /* 0x000fc400020f0c0a */
[----:B------:R-:W-:Y:S02]  /*0550*/  CS2R R12, SRZ ;  /* 0x00000000000c7805 */ /* 0x000fe4000001ff00 */
[C---:B--2---:R-:W-:Y:S01]  /*0560*/  @!P2 LEA R22, P5, R16.reuse, R22, 0x1 ;  /* 0x000000161016a211 */ /* 0x044fe200078a08ff */
[-C--:B-1----:R-:W-:Y:S01]  /*0570*/  @!P3 IMAD R14, R19, R38.reuse, RZ ;  /* 0x00000026130eb224 */ /* 0x082fe200078e02ff */
[----:B------:R-:W1:Y:S02]  /*0580*/  LDC.64 R34, c[0x0][0x3b8] ;  /* 0x0000ee00ff227b82 */ /* 0x000e640000000a00 */
[----:B------:R-:W-:Y:S01]  /*0590*/  @!P2 LEA.HI.X R23, R16, R23, R8, 0x1, P5 ;  /* 0x000000171017a211 */ /* 0x000fe200028f0c08 */
[----:B------:R-:W-:-:S04]  /*05a0*/  @!P3 IMAD.WIDE.U32 R32, R15, R38, R32 ;  /* 0x000000260f20b225 */ /* 0x000fc800078e0020 */
[----:B------:R-:W-:Y:S01]  /*05b0*/  @!P3 IMAD R39, R15, R39, R14 ;  /* 0x000000270f27b224 */ /* 0x000fe200078e020e */
[----:B------:R-:W-:Y:S01]  /*05c0*/  CS2R R14, SRZ ;  /* 0x00000000000e7805 */ /* 0x000fe2000001ff00 */
[-C--:B---3--:R-:W-:Y:S01]  /*05d0*/  @!P0 IMAD R10, R11, R36.reuse, RZ ;  /* 0x000000240b0a8224 */ /* 0x088fe200078e02ff */
[----:B------:R-:W2:Y:S01]  /*05e0*/  LDC.64 R30, c[0x0][0x3b8] ;  /* 0x0000ee00ff1e7b82 */ /* 0x000ea20000000a00 */
[----:B------:R-:W-:-:S03]  /*05f0*/  @!P0 IMAD.WIDE.U32 R28, R9, R36, R28 ;  /* 0x00000024091c8225 */ /* 0x000fc600078e001c */
[----:B------:R3:W4:Y:S01]  /*0600*/  @!P2 LDG.E.128 R12, desc[UR12][R22.64] ;  /* 0x0000000c160ca981 */ /* 0x000722000c1e1d00 */
[----:B------:R-:W-:Y:S01]  /*0610*/  @!P0 IMAD R37, R9, R37, R10 ;  /* 0x0000002509258224 */ /* 0x000fe200078e020a */
[----:B------:R-:W-:Y:S02]  /*0620*/  CS2R R8, SRZ ;  /* 0x0000000000087805 */ /* 0x000fe4000001ff00 */
[----:B------:R-:W-:Y:S01]  /*0630*/  CS2R R10, SRZ ;  /* 0x00000000000a7805 */ /* 0x000fe2000001ff00 */
[----:B------:R-:W2:Y:S01]  /*0640*/  @!P0 LDC.64 R42, c[0x0][0x380] ;  /* 0x0000e000ff2a8b82 */ /* 0x000ea20000000a00 */
[----:B------:R-:W-:-:S04]  /*0650*/  CS2R R16, SRZ ;  /* 0x0000000000107805 */ /* 0x000fc8000001ff00 */
[----:B------:R0:W4:Y:S01]  /*0660*/  @!P2 LDG.E.128 R8, desc[UR12][R44.64] ;  /* 0x0000000c2c08a981 */ /* 0x000122000c1e1d00 */
[C---:B------:R-:W-:Y:S02]  /*0670*/  @!P3 IADD3 R41, P2, PT, R7.reuse, 0x20, RZ ;  /* 0x000000200729b810 */ /* 0x040fe40007f5e0ff */
[----:B------:R-:W2:Y:S01]  /*0680*/  LDC.64 R48, c[0x0][0x3b0] ;  /* 0x0000ec00ff307b82 */ /* 0x000ea20000000a00 */
[----:B------:R-:W-:Y:S02]  /*0690*/  CS2R R18, SRZ ;  /* 0x0000000000127805 */ /* 0x000fe4000001ff00 */
[----:B------:R-:W-:Y:S02]  /*06a0*/  CS2R R20, SRZ ;  /* 0x0000000000147805 */ /* 0x000fe4000001ff00 */
[----:B---3--:R-:W-:Y:S01]  /*06b0*/  CS2R R22, SRZ ;  /* 0x0000000000167805 */ /* 0x008fe2000001ff00 */
[----:B------:R-:W-:Y:S02]  /*06c0*/  @!P3 IMAD.X R36, RZ, RZ, UR5, P2 ;  /* 0x00000005ff24be24 */ /* 0x000fe400090e06ff */
[----:B0-----:R-:W0:Y:S01]  /*06d0*/  LDC.64 R44, c[0x0][0x3b0] ;  /* 0x0000ec00ff2c7b82 */ /* 0x001e220000000a00 */
[----:B------:R-:W-:Y:S01]  /*06e0*/  @!P0 IADD3 R7, P2, PT, R7, 0x30, RZ ;  /* 0x0000003007078810 */ /* 0x000fe20007f5e0ff */
[----:B------:R-:W3:Y:S01]  /*06f0*/  @!P1 LDG.E.128 R16, desc[UR12][R52.64] ;  /* 0x0000000c34109981 */ /* 0x000ee2000c1e1d00 */
[----:B------:R-:W-:-:S03]  /*0700*/  @!P3 IADD3 R33, PT, PT, R33, R39, RZ ;  /* 0x000000272121b210 */ /* 0x000fc60007ffe0ff */
[----:B------:R2:W3:Y:S01]  /*0710*/  @!P1 LDG.E.128 R20, desc[UR12][R50.64] ;  /* 0x0000000c32149981 */ /* 0x0004e2000c1e1d00 */
[----:B------:R-:W-:Y:S01]  /*0720*/  @!P3 LEA R46, P1, R32, R46, 0x1 ;  /* 0x0000002e202eb211 */ /* 0x000fe200078208ff */
[----:B------:R-:W-:Y:S02]  /*0730*/  @!P0 IMAD.X R39, RZ, RZ, UR5, P2 ;  /* 0x00000005ff278e24 */ /* 0x000fe400090e06ff */
[----:B-1----:R-:W-:Y:S01]  /*0740*/  @!P3 IMAD R36, R36, R34, RZ ;  /* 0x000000222424b224 */ /* 0x002fe200078e02ff */
[----:B------:R-:W-:Y:S01]  /*0750*/  @!P3 LEA.HI.X R47, R32, R47, R33, 0x1, P1 ;  /* 0x0000002f202fb211 */ /* 0x000fe200008f0c21 */
[----:B--2---:R-:W-:Y:S02]  /*0760*/  @!P0 IMAD R32, R39, R30, RZ ;  /* 0x0000001e27208224 */ /* 0x004fe400078e02ff */
[C---:B------:R-:W-:Y:S02]  /*0770*/  @!P3 IMAD R35, R41.reuse, R35, R36 ;  /* 0x000000232923b224 */ /* 0x040fe400078e0224 */
[----:B------:R-:W-:Y:S01]  /*0780*/  @!P3 IMAD.WIDE.U32 R24, R41, R34, R24 ;  /* 0x000000222918b225 */ /* 0x000fe200078e0018 */
[----:B------:R-:W-:Y:S01]  /*0790*/  @!P0 IADD3 R37, PT, PT, R29, R37, RZ ;  /* 0x000000251d258210 */ /* 0x000fe20007ffe0ff */
[----:B------:R-:W1:Y:S01]  /*07a0*/  LDC.64 R50, c[0x0][0x400] ;  /* 0x00010000ff327b82 */ /* 0x000e620000000a00 */
[----:B------:R-:W-:Y:S01]  /*07b0*/  @!P0 LEA R42, P1, R28, R42, 0x1 ;  /* 0x0000002a1c2a8211 */ /* 0x000fe200078208ff */
[----:B------:R-:W-:-:S02]  /*07c0*/  @!P0 IMAD R31, R7, R31, R32 ;  /* 0x0000001f071f8224 */ /* 0x000fc400078e0220 */
[----:B------:R-:W-:Y:S01]  /*07d0*/  @!P0 IMAD.WIDE.U32 R32, R7, R30, R26 ;  /* 0x0000001e07208225 */ /* 0x000fe200078e001a */
[----:B------:R-:W-:-:S03]  /*07e0*/  @!P3 LEA R48, P2, R24, R48, 0x1 ;  /* 0x000000301830b211 */ /* 0x000fc600078408ff */
[----:B------:R-:W-:Y:S01]  /*07f0*/  @!P3 IMAD.IADD R35, R25, 0x1, R35 ;  /* 0x000000011923b824 */ /* 0x000fe200078e0223 */
[----:B------:R-:W-:Y:S02]  /*0800*/  @!P0 LEA.HI.X R43, R28, R43, R37, 0x1, P1 ;  /* 0x0000002b1c2b8211 */ /* 0x000fe400008f0c25 */
[----:B------:R-:W-:Y:S02]  /*0810*/  @!P0 IADD3 R7, PT, PT, R33, R31, RZ ;  /* 0x0000001f21078210 */ /* 0x000fe40007ffe0ff */
[----:B0-----:R-:W-:Y:S02]  /*0820*/  @!P0 LEA R44, P1, R32, R44, 0x1 ;  /* 0x0000002c202c8211 */ /* 0x001fe400078208ff */
[----:B------:R-:W-:Y:S02]  /*0830*/  CS2R R26, SRZ ;  /* 0x00000000001a7805 */ /* 0x000fe4000001ff00 */
[----:B------:R-:W-:Y:S02]  /*0840*/  @!P3 LEA.HI.X R49, R24, R49, R35, 0x1, P2 ;  /* 0x000000311831b211 */ /* 0x000fe400010f0c23 */
[----:B------:R-:W-:-:S02]  /*0850*/  CS2R R24, SRZ ;  /* 0x0000000000187805 */ /* 0x000fc4000001ff00 */
[----:B------:R-:W-:Y:S02]  /*0860*/  CS2R R28, SRZ ;  /* 0x00000000001c7805 */ /* 0x000fe4000001ff00 */
[----:B------:R-:W-:Y:S02]  /*0870*/  CS2R R30, SRZ ;  /* 0x00000000001e7805 */ /* 0x000fe4000001ff00 */
[----:B------:R-:W-:Y:S02]  /*0880*/  @!P0 LEA.HI.X R45, R32, R45, R7, 0x1, P1 ;  /* 0x0000002d202d8211 */ /* 0x000fe400008f0c07 */
[----:B------:R-:W-:Y:S02]  /*0890*/  CS2R R32, SRZ ;  /* 0x0000000000207805 */ /* 0x000fe4000001ff00 */
[----:B------:R-:W-:Y:S02]  /*08a0*/  CS2R R34, SRZ ;  /* 0x0000000000227805 */ /* 0x000fe4000001ff00 */
[----:B------:R-:W-:-:S02]  /*08b0*/  CS2R R36, SRZ ;  /* 0x0000000000247805 */ /* 0x000fc4000001ff00 */
[----:B------:R-:W-:Y:S01]  /*08c0*/  CS2R R38, SRZ ;  /* 0x0000000000267805 */ /* 0x000fe2000001ff00 */
[----:B------:R-:W2:Y:S04]  /*08d0*/  @!P3 LDG.E.128 R24, desc[UR12][R46.64] ;  /* 0x0000000c2e18b981 */ /* 0x000ea8000c1e1d00 */
[----:B------:R0:W2:Y:S04]  /*08e0*/  @!P3 LDG.E.128 R28, desc[UR12][R48.64] ;  /* 0x0000000c301cb981 */ /* 0x0000a8000c1e1d00 */
[----:B------:R1:W2:Y:S04]  /*08f0*/  @!P0 LDG.E.128 R32, desc[UR12][R42.64] ;  /* 0x0000000c2a208981 */ /* 0x0002a8000c1e1d00 */
[----:B------:R4:W2:Y:S01]  /*0900*/  @!P0 LDG.E.128 R36, desc[UR12][R44.64] ;  /* 0x0000000c2c248981 */ /* 0x0008a2000c1e1d00 */
[C---:B------:R-:W-:Y:S01]  /*0910*/  ISETP.GE.AND P0, PT, R0.reuse, UR10, PT ;  /* 0x0000000a00007c0c */ /* 0x040fe2000bf06270 */
[----:B0-----:R-:W0:Y:S03]  /*0920*/  LDC.64 R48, c[0x0][0x408] ;  /* 0x00010200ff307b82 */ /* 0x001e260000000a00 */
[----:B------:R-:W-:-:S13]  /*0930*/  ISETP.GT.U32.OR P0, PT, R0, 0x3f, P0 ;  /* 0x0000003f0000780c */ /* 0x000fda0000704470 */
[----:B------:R-:W0:Y:S01]  /*0940*/  @!P0 LDC.64 R46, c[0x0][0x3f8] ;  /* 0x0000fe00ff2e8b82 */ /* 0x000e220000000a00 */
[----:B------:R-:W-:Y:S01]  /*0950*/  @!P0 MOV R53, RZ ;  /* 0x000000ff00358202 */ /* 0x000fe20000000f00 */
[----:B------:R-:W-:-:S04]  /*0960*/  @!P0 VIADD R52, R0, UR6 ;  /* 0x0000000600348c36 */ /* 0x000fc80008000000 */
[----:B-1----:R-:W-:-:S04]  /*0970*/  @!P0 IMAD.WIDE.U32 R52, R50, UR14, R52 ;  /* 0x0000000e32348c25 */ /* 0x002fc8000f8e0034 */
[----:B------:R-:W-:Y:S02]  /*0980*/  @!P0 IMAD R53, R51, UR14, R53 ;  /* 0x0000000e33358c24 */ /* 0x000fe4000f8e0235 */
[----:B0-----:R-:W-:-:S04]  /*0990*/  @!P0 IMAD.WIDE.U32 R42, R4, R48, R52 ;  /* 0x00000030042a8225 */ /* 0x001fc800078e0034 */
[----:B------:R-:W-:Y:S02]  /*09a0*/  @!P0 IMAD R49, R4, R49, R43 ;  /* 0x0000003104318224 */ /* 0x000fe400078e022b */
[----:B------:R-:W-:Y:S01]  /*09b0*/  IMAD.MOV.U32 R48, RZ, RZ, 0x7f800000 ;  /* 0x7f800000ff307424 */ /* 0x000fe200078e00ff */
[----:B------:R-:W-:-:S04]  /*09c0*/  @!P0 LEA R46, P1, R42, R46, 0x2 ;  /* 0x0000002e2a2e8211 */ /* 0x000fc800078210ff */
[----:B------:R-:W-:-:S05]  /*09d0*/  @!P0 LEA.HI.X R47, R42, R47, R49, 0x2, P1 ;  /* 0x0000002f2a2f8211 */ /* 0x000fca00008f1431 */
[----:B------:R0:W5:Y:S01]  /*09e0*/  @!P0 LDG.E R48, desc[UR12][R46.64] ;  /* 0x0000000c2e308981 */ /* 0x000162000c1e1900 */
[----:B------:R-:W-:Y:S01]  /*09f0*/  ISETP.NE.AND P0, PT, R40, RZ, PT ;  /* 0x000000ff2800720c */ /* 0x000fe20003f05270 */
[----:B------:R-:W-:Y:S01]  /*0a00*/  BSSY.RECONVERGENT B0, `(.L_x_59) ;  /* 0x000009b000007945 */ /* 0x000fe20003800200 */
[C---:B----4-:R-:W-:Y:S02]  /*0a10*/  LOP3.LUT R45, R12.reuse, 0xffff0000, RZ, 0xc0, !PT ;  /* 0xffff00000c2d7812 */ /* 0x050fe400078ec0ff */
[----:B------:R-:W-:Y:S02]  /*0a20*/  SHF.L.U32 R44, R12, 0x10, RZ ;  /* 0x000000100c2c7819 */ /* 0x000fe400000006ff */
[C---:B------:R-:W-:Y:S02]  /*0a30*/  SHF.L.U32 R7, R8.reuse, 0x10, RZ ;  /* 0x0000001008077819 */ /* 0x040fe400000006ff */
[----:B------:R-:W-:Y:S01]  /*0a40*/  LOP3.LUT R8, R8, 0xffff0000, RZ, 0xc0, !PT ;  /* 0xffff000008087812 */ /* 0x000fe200078ec0ff */
[----:B0-----:R-:W-:Y:S01]  /*0a50*/  IMAD.U32 R47, R15, 0x10000, RZ ;  /* 0x000100000f2f7824 */ /* 0x001fe200078e00ff */
[----:B------:R-:W-:-:S02]  /*0a60*/  SHF.L.U32 R46, R14, 0x10, RZ ;  /* 0x000000100e2e7819 */ /* 0x000fc400000006ff */
[----:B------:R-:W-:Y:S01]  /*0a70*/  LOP3.LUT R50, R14, 0xffff0000, RZ, 0xc0, !PT ;  /* 0xffff00000e327812 */ /* 0x000fe200078ec0ff */
[----:B------:R-:W-:Y:S01]  /*0a80*/  FMUL.FTZ R8, R8, R45 ;  /* 0x0000002d08087220 */ /* 0x000fe20000410000 */
[----:B------:R-:W-:Y:S02]  /*0a90*/  LOP3.LUT R14, R15, 0xffff0000, RZ, 0xc0, !PT ;  /* 0xffff00000f0e7812 */ /* 0x000fe400078ec0ff */
[----:B---3--:R-:W-:Y:S02]  /*0aa0*/  LOP3.LUT R49, R16, 0xffff0000, RZ, 0xc0, !PT ;  /* 0xffff000010317812 */ /* 0x008fe400078ec0ff */
[C---:B------:R-:W-:Y:S01]  /*0ab0*/  LOP3.LUT R52, R20.reuse, 0xffff0000, RZ, 0xc0, !PT ;  /* 0xffff000014347812 */ /* 0x040fe200078ec0ff */
[----:B------:R-:W-:Y:S01]  /*0ac0*/  IMAD.U32 R15, R20, 0x10000, RZ ;  /* 0x00010000140f7824 */ /* 0x000fe200078e00ff */
[----:B------:R-:W-:Y:S01]  /*0ad0*/  SHF.L.U32 R16, R16, 0x10, RZ ;  /* 0x0000001010107819 */ /* 0x000fe200000006ff */
[----:B------:R-:W-:Y:S02]  /*0ae0*/  IMAD.U32 R41, R9, 0x10000, RZ ;  /* 0x0001000009297824 */ /* 0x000fe400078e00ff */
[----:B------:R-:W-:Y:S01]  /*0af0*/  FMUL.FTZ R49, R49, R52 ;  /* 0x0000003431317220 */ /* 0x000fe20000410000 */
[----:B------:R-:W-:-:S02]  /*0b00*/  IMAD.U32 R12, R13, 0x10000, RZ ;  /* 0x000100000d0c7824 */ /* 0x000fc400078e00ff */
[----:B------:R-:W-:Y:S01]  /*0b10*/  FFMA.FTZ R44, R7, R44, R8 ;  /* 0x0000002c072c7223 */ /* 0x000fe20000010008 */
[----:B------:R-:W-:Y:S01]  /*0b20*/  SHF.L.U32 R7, R17, 0x10, RZ ;  /* 0x0000001011077819 */ /* 0x000fe200000006ff */
[----:B------:R-:W-:Y:S02]  /*0b30*/  IMAD.U32 R8, R21, 0x10000, RZ ;  /* 0x0001000015087824 */ /* 0x000fe400078e00ff */
[----:B------:R-:W-:Y:S01]  /*0b40*/  FFMA.FTZ R16, R16, R15, R49 ;  /* 0x0000000f10107223 */ /* 0x000fe20000010031 */
[----:B------:R-:W-:Y:S01]  /*0b50*/  LOP3.LUT R42, R9, 0xffff0000, RZ, 0xc0, !PT ;  /* 0xffff0000092a7812 */ /* 0x000fe200078ec0ff */
[----:B------:R-:W-:Y:S01]  /*0b60*/  FFMA.FTZ R41, R41, R12, R44 ;  /* 0x0000000c29297223 */ /* 0x000fe2000001002c */
[----:B------:R-:W-:Y:S01]  /*0b70*/  LOP3.LUT R13, R13, 0xffff0000, RZ, 0xc0, !PT ;  /* 0xffff00000d0d7812 */ /* 0x000fe200078ec0ff */
[----:B------:R-:W-:Y:S01]  /*0b80*/  FFMA.FTZ R16, R7, R8, R16 ;  /* 0x0000000807107223 */ /* 0x000fe20000010010 */
[----:B------:R-:W-:Y:S02]  /*0b90*/  LOP3.LUT R17, R17, 0xffff0000, RZ, 0xc0, !PT ;  /* 0xffff000011117812 */ /* 0x000fe400078ec0ff */
[----:B------:R-:W-:Y:S01]  /*0ba0*/  LOP3.LUT R12, R21, 0xffff0000, RZ, 0xc0, !PT ;  /* 0xffff0000150c7812 */ /* 0x000fe200078ec0ff */
[----:B------:R-:W-:Y:S01]  /*0bb0*/  FFMA.FTZ R42, R42, R13, R41 ;  /* 0x0000000d2a2a7223 */ /* 0x000fe20000010029 */
[----:B------:R-:W-:Y:S01]  /*0bc0*/  SHF.L.U32 R9, R10, 0x10, RZ ;  /* 0x000000100a097819 */ /* 0x000fe200000006ff */
[----:B------:R-:W-:Y:S01]  /*0bd0*/  IMAD.U32 R8, R22, 0x10000, RZ ;  /* 0x0001000016087824 */ /* 0x000fe200078e00ff */
[----:B------:R-:W-:Y:S01]  /*0be0*/  SHF.L.U32 R7, R18, 0x10, RZ ;  /* 0x0000001012077819 */ /* 0x000fe200000006ff */
[----:B------:R-:W-:Y:S01]  /*0bf0*/  FFMA.FTZ R12, R17, R12, R16 ;  /* 0x0000000c110c7223 */ /* 0x000fe20000010010 */
[----:B------:R-:W-:Y:S01]  /*0c00*/  LOP3.LUT R43, R10, 0xffff0000, RZ, 0xc0, !PT ;  /* 0xffff00000a2b7812 */ /* 0x000fe200078ec0ff */
[----:B------:R-:W-:-:S02]  /*0c10*/  FFMA.FTZ R42, R9, R46, R42 ;  /* 0x0000002e092a7223 */ /* 0x000fc4000001002a */
[----:B------:R-:W-:Y:S01]  /*0c20*/  FFMA.FTZ R13, R7, R8, R12 ;  /* 0x00000008070d7223 */ /* 0x000fe2000001000c */
[C---:B------:R-:W-:Y:S01]  /*0c30*/  IMAD.U32 R7, R23.reuse, 0x10000, RZ ;  /* 0x0001000017077824 */ /* 0x040fe200078e00ff */
[----:B------:R-:W-:Y:S01]  /*0c40*/  LOP3.LUT R8, R23, 0xffff0000, RZ, 0xc0, !PT ;  /* 0xffff000017087812 */ /* 0x000fe200078ec0ff */
[----:B------:R-:W-:Y:S01]  /*0c50*/  FFMA.FTZ R43, R43, R50, R42 ;  /* 0x000000322b2b7223 */ /* 0x000fe2000001002a */
[C---:B--2---:R-:W-:Y:S02]  /*0c60*/  SHF.L.U32 R17, R24.reuse, 0x10, RZ ;  /* 0x0000001018117819 */ /* 0x044fe400000006ff */
[----:B------:R-:W-:Y:S02]  /*0c70*/  LOP3.LUT R24, R24, 0xffff0000, RZ, 0xc0, !PT ;  /* 0xffff000018187812 */ /* 0x000fe400078ec0ff */
[C---:B------:R-:W-:Y:S02]  /*0c80*/  LOP3.LUT R23, R28.reuse, 0xffff0000, RZ, 0xc0, !PT ;  /* 0xffff00001c177812 */ /* 0x040fe400078ec0ff */
[----:B------:R-:W-:-:S02]  /*0c90*/  SHF.L.U32 R42, R28, 0x10, RZ ;  /* 0x000000101c2a7819 */ /* 0x000fc400000006ff */
[----:B------:R-:W-:Y:S01]  /*0ca0*/  LOP3.LUT R21, R32, 0xffff0000, RZ, 0xc0, !PT ;  /* 0xffff000020157812 */ /* 0x000fe200078ec0ff */
[----:B------:R-:W-:Y:S01]  /*0cb0*/  FMUL.FTZ R24, R24, R23 ;  /* 0x0000001718187220 */ /* 0x000fe20000410000 */
[C---:B------:R-:W-:Y:S01]  /*0cc0*/  LOP3.LUT R28, R36.reuse, 0xffff0000, RZ, 0xc0, !PT ;  /* 0xffff0000241c7812 */ /* 0x040fe200078ec0ff */
[----:B------:R-:W-:Y:S01]  /*0cd0*/  IMAD.U32 R23, R36, 0x10000, RZ ;  /* 0x0001000024177824 */ /* 0x000fe200078e00ff */
[----:B------:R-:W-:Y:S02]  /*0ce0*/  LOP3.LUT R18, R18, 0xffff0000, RZ, 0xc0, !PT ;  /* 0xffff000012127812 */ /* 0x000fe400078ec0ff */
[----:B------:R-:W-:Y:S01]  /*0cf0*/  LOP3.LUT R9, R22, 0xffff0000, RZ, 0xc0, !PT ;  /* 0xffff000016097812 */ /* 0x000fe200078ec0ff */
[----:B------:R-:W-:Y:S01]  /*0d00*/  FMUL.FTZ R21, R21, R28 ;  /* 0x0000001c15157220 */ /* 0x000fe20000410000 */
[----:B------:R-:W-:Y:S01]  /*0d10*/  SHF.L.U32 R32, R32, 0x10, RZ ;  /* 0x0000001020207819 */ /* 0x000fe200000006ff */
[----:B------:R-:W-:Y:S02]  /*0d20*/  IMAD.U32 R15, R25, 0x10000, RZ ;  /* 0x00010000190f7824 */ /* 0x000fe400078e00ff */
[----:B------:R-:W-:Y:S01]  /*0d30*/  FFMA.FTZ R42, R17, R42, R24 ;  /* 0x0000002a112a7223 */ /* 0x000fe20000010018 */
[----:B------:R-:W-:Y:S01]  /*0d40*/  IMAD.U32 R44, R29, 0x10000, RZ ;  /* 0x000100001d2c7824 */ /* 0x000fe200078e00ff */
[----:B------:R-:W-:Y:S01]  /*0d50*/  SHF.L.U32 R12, R19, 0x10, RZ ;  /* 0x00000010130c7819 */ /* 0x000fe200000006ff */
[----:B------:R-:W-:Y:S01]  /*0d60*/  FFMA.FTZ R9, R18, R9, R13 ;  /* 0x0000000912097223 */ /* 0x000fe2000001000d */
[----:B------:R-:W-:Y:S01]  /*0d70*/  SHF.L.U32 R17, R33, 0x10, RZ ;  /* 0x0000001021117819 */ /* 0x000fe200000006ff */
[----:B------:R-:W-:-:S02]  /*0d80*/  IMAD.U32 R24, R37, 0x10000, RZ ;  /* 0x0001000025187824 */ /* 0x000fc400078e00ff */
[----:B------:R-:W-:Y:S01]  /*0d90*/  FFMA.FTZ R32, R32, R23, R21 ;  /* 0x0000001720207223 */ /* 0x000fe20000010015 */
[----:B------:R-:W-:Y:S01]  /*0da0*/  LOP3.LUT R25, R25, 0xffff0000, RZ, 0xc0, !PT ;  /* 0xffff000019197812 */ /* 0x000fe200078ec0ff */
[----:B------:R-:W-:Y:S01]  /*0db0*/  FFMA.FTZ R42, R15, R44, R42 ;  /* 0x0000002c0f2a7223 */ /* 0x000fe2000001002a */
[----:B------:R-:W-:Y:S01]  /*0dc0*/  LOP3.LUT R22, R29, 0xffff0000, RZ, 0xc0, !PT ;  /* 0xffff00001d167812 */ /* 0x000fe200078ec0ff */
[----:B------:R-:W-:Y:S01]  /*0dd0*/  FFMA.FTZ R12, R12, R7, R9 ;  /* 0x000000070c0c7223 */ /* 0x000fe20000010009 */
[----:B------:R-:W-:Y:S01]  /*0de0*/  LOP3.LUT R33, R33, 0xffff0000, RZ, 0xc0, !PT ;  /* 0xffff000021217812 */ /* 0x000fe200078ec0ff */
[----:B------:R-:W-:Y:S01]  /*0df0*/  FFMA.FTZ R24, R17, R24, R32 ;  /* 0x0000001811187223 */ /* 0x000fe20000010020 */
[----:B------:R-:W-:Y:S01]  /*0e00*/  LOP3.LUT R28, R37, 0xffff0000, RZ, 0xc0, !PT ;  /* 0xffff0000251c7812 */ /* 0x000fe200078ec0ff */
[----:B------:R-:W-:Y:S01]  /*0e10*/  FFMA.FTZ R42, R25, R22, R42 ;  /* 0x00000016192a7223 */ /* 0x000fe2000001002a */
[----:B------:R-:W-:Y:S02]  /*0e20*/  SHF.L.U32 R9, R26, 0x10, RZ ;  /* 0x000000101a097819 */ /* 0x000fe400000006ff */
[----:B------:R-:W-:Y:S01]  /*0e30*/  SHF.L.U32 R20, R30, 0x10, RZ ;  /* 0x000000101e147819 */ /* 0x000fe200000006ff */
[----:B------:R-:W-:Y:S01]  /*0e40*/  IMAD.U32 R22, R38, 0x10000, RZ ;  /* 0x0001000026167824 */ /* 0x000fe200078e00ff */
[----:B------:R-:W-:Y:S01]  /*0e50*/  SHF.L.U32 R15, R34, 0x10, RZ ;  /* 0x00000010220f7819 */ /* 0x000fe200000006ff */
[----:B------:R-:W-:Y:S01]  /*0e60*/  FFMA.FTZ R24, R33, R28, R24 ;  /* 0x0000001c21187223 */ /* 0x000fe20000010018 */
[----:B------:R-:W-:Y:S01]  /*0e70*/  LOP3.LUT R26, R26, 0xffff0000, RZ, 0xc0, !PT ;  /* 0xffff00001a1a7812 */ /* 0x000fe200078ec0ff */
[----:B------:R-:W-:Y:S01]  /*0e80*/  FFMA.FTZ R9, R9, R20, R42 ;  /* 0x0000001409097223 */ /* 0x000fe2000001002a */
[----:B------:R-:W-:Y:S01]  /*0e90*/  LOP3.LUT R13, R30, 0xffff0000, RZ, 0xc0, !PT ;  /* 0xffff00001e0d7812 */ /* 0x000fe200078ec0ff */
[----:B------:R-:W-:Y:S01]  /*0ea0*/  FFMA.FTZ R15, R15, R22, R24 ;  /* 0x000000160f0f7223 */ /* 0x000fe20000010018 */
[----:B------:R-:W-:-:S02]  /*0eb0*/  LOP3.LUT R34, R34, 0xffff0000, RZ, 0xc0, !PT ;  /* 0xffff000022227812 */ /* 0x000fc400078ec0ff */
[----:B------:R-:W-:Y:S01]  /*0ec0*/  LOP3.LUT R17, R38, 0xffff0000, RZ, 0xc0, !PT ;  /* 0xffff000026117812 */ /* 0x000fe200078ec0ff */
[----:B------:R-:W-:Y:S02]  /*0ed0*/  IMAD.U32 R7, R27, 0x10000, RZ ;  /* 0x000100001b077824 */ /* 0x000fe400078e00ff */
[----:B------:R-:W-:Y:S01]  /*0ee0*/  FFMA.FTZ R26, R26, R13, R9 ;  /* 0x0000000d1a1a7223 */ /* 0x000fe20000010009 */
[----:B------:R-:W-:Y:S01]  /*0ef0*/  IMAD.U32 R18, R31, 0x10000, RZ ;  /* 0x000100001f127824 */ /* 0x000fe200078e00ff */
[----:B------:R-:W-:Y:S01]  /*0f00*/  SHF.L.U32 R9, R35, 0x10, RZ ;  /* 0x0000001023097819 */ /* 0x000fe200000006ff */
[----:B------:R-:W-:Y:S02]  /*0f10*/  IMAD.U32 R10, R11, 0x10000, RZ ;  /* 0x000100000b0a7824 */ /* 0x000fe400078e00ff */
[----:B------:R-:W-:Y:S01]  /*0f20*/  FFMA.FTZ R34, R34, R17, R15 ;  /* 0x0000001122227223 */ /* 0x000fe2000001000f */
[----:B------:R-:W-:Y:S02]  /*0f30*/  IMAD.U32 R20, R39, 0x10000, RZ ;  /* 0x0001000027147824 */ /* 0x000fe400078e00ff */
[----:B------:R-:W-:Y:S01]  /*0f40*/  FFMA.FTZ R26, R7, R18, R26 ;  /* 0x00000012071a7223 */ /* 0x000fe2000001001a */
[----:B------:R-:W-:Y:S01]  /*0f50*/  LOP3.LUT R11, R11, 0xffff0000, RZ, 0xc0, !PT ;  /* 0xffff00000b0b7812 */ /* 0x000fe200078ec0ff */
[----:B------:R-:W-:Y:S01]  /*0f60*/  FFMA.FTZ R10, R10, R47, R43 ;  /* 0x0000002f0a0a7223 */ /* 0x000fe2000001002b */
[----:B------:R-:W-:Y:S01]  /*0f70*/  LOP3.LUT R19, R19, 0xffff0000, RZ, 0xc0, !PT ;  /* 0xffff000013137812 */ /* 0x000fe200078ec0ff */
[----:B------:R-:W-:Y:S01]  /*0f80*/  FFMA.FTZ R20, R9, R20, R34 ;  /* 0x0000001409147223 */ /* 0x000fe20000010022 */
[----:B------:R-:W-:-:S02]  /*0f90*/  LOP3.LUT R27, R27, 0xffff0000, RZ, 0xc0, !PT ;  /* 0xffff00001b1b7812 */ /* 0x000fc400078ec0ff */
[----:B------:R-:W-:Y:S02]  /*0fa0*/  LOP3.LUT R16, R31, 0xffff0000, RZ, 0xc0, !PT ;  /* 0xffff00001f107812 */ /* 0x000fe400078ec0ff */
[----:B------:R-:W-:Y:S02]  /*0fb0*/  LOP3.LUT R35, R35, 0xffff0000, RZ, 0xc0, !PT ;  /* 0xffff000023237812 */ /* 0x000fe400078ec0ff */
[----:B------:R-:W-:Y:S01]  /*0fc0*/  LOP3.LUT R18, R39, 0xffff0000, RZ, 0xc0, !PT ;  /* 0xffff000027127812 */ /* 0x000fe200078ec0ff */
[----:B------:R-:W-:Y:S01]  /*0fd0*/  FFMA.FTZ R10, R11, R14, R10 ;  /* 0x0000000e0b0a7223 */ /* 0x000fe2000001000a */
[----:B------:R-:W-:Y:S01]  /*0fe0*/  FFMA.FTZ R12, R19, R8, R12 ;  /* 0x00000008130c7223 */ /* 0x000fe2000001000c */
[----:B------:R-:W-:Y:S02]  /*0ff0*/  FFMA.FTZ R16, R27, R16, R26 ;  /* 0x000000101b107223 */ /* 0x000fe4000001001a */
[----:B------:R-:W-:Y:S01]  /*1000*/  FFMA.FTZ R20, R35, R18, R20 ;  /* 0x0000001223147223 */ /* 0x000fe20000010014 */
[----:B------:R-:W0:Y:S04]  /*1010*/  SHFL.BFLY PT, R7, R10, 0x8, 0x1f ;  /* 0x0d001f000a077f89 */ /* 0x000e2800000e0000 */
[----:B------:R-:W1:Y:S04]  /*1020*/  SHFL.BFLY PT, R9, R12, 0x8, 0x1f ;  /* 0x0d001f000c097f89 */ /* 0x000e6800000e0000 */
[----:B------:R-:W2:Y:S04]  /*1030*/  SHFL.BFLY PT, R13, R16, 0x8, 0x1f ;  /* 0x0d001f00100d7f89 */ /* 0x000ea800000e0000 */
[----:B------:R-:W3:Y:S01]  /*1040*/  SHFL.BFLY PT, R17, R20, 0x8, 0x1f ;  /* 0x0d001f0014117f89 */ /* 0x000ee200000e0000 */
[----:B0-----:R-:W-:Y:S01]  /*1050*/  FADD.FTZ R7, R10, R7 ;  /* 0x000000070a077221 */ /* 0x001fe20000010000 */
[----:B-1----:R-:W-:Y:S01]  /*1060*/  FADD.FTZ R11, R12, R9 ;  /* 0x000000090c0b7221 */ /* 0x002fe20000010000 */
[----:B--2---:R-:W-:Y:S01]  /*1070*/  FADD.FTZ R15, R16, R13 ;  /* 0x0000000d100f7221 */ /* 0x004fe20000010000 */
[----:B---3--:R-:W-:-:S02]  /*1080*/  FADD.FTZ R19, R20, R17 ;  /* 0x0000001114137221 */ /* 0x008fc40000010000 */
        /* <DEDUP_REMOVED lines=23> */
[----:B---3--:R-:W-:Y:S01]  /*1200*/  FADD.FTZ R15, R7, R8 ;  /* 0x00000008070f7221 */ /* 0x008fe20000010000 */
[----:B------:R-:W-:Y:S06]  /*1210*/  @P0 BRA `(.L_x_60) ;  /* 0x0000000000640947 */ /* 0x000fec0003800000 */
[----:B------:R-:W0:Y:S01]  /*1220*/  LDCU.64 UR8, c[0x0][0x3e8] ;  /* 0x00007d00ff0877ac */ /* 0x000e220008000a00 */
[----:B------:R-:W1:Y:S01]  /*1230*/  LDC.64 R10, c[0x0][0x3f0] ;  /* 0x0000fc00ff0a7b82 */ /* 0x000e620000000a00 */
[----:B------:R-:W-:Y:S01]  /*1240*/  ISETP.GE.AND P0, PT, R6, UR10, PT ;  /* 0x0000000a06007c0c */ /* 0x000fe2000bf06270 */
[----:B------:R-:W-:Y:S01]  /*1250*/  UMOV UR4, UR6 ;  /* 0x0000000600047c82 */ /* 0x000fe20008000000 */
[----:B------:R-:W-:Y:S01]  /*1260*/  UMOV UR5, URZ ;  /* 0x000000ff00057c82 */ /* 0x000fe20008000000 */
[----:B------:R-:W2:Y:S01]  /*1270*/  LDCU.64 UR16, c[0x0][0x3d0] ;  /* 0x00007a00ff1077ac */ /* 0x000ea20008000a00 */
[----:B------:R-:W-:Y:S02]  /*1280*/  ISETP.GE.AND P3, PT, R2, UR10, PT ;  /* 0x0000000a02007c0c */ /* 0x000fe4000bf66270 */
[----:B------:R-:W-:Y:S02]  /*1290*/  ISETP.GE.AND P2, PT, R3, UR10, PT ;  /* 0x0000000a03007c0c */ /* 0x000fe4000bf46270 */
[----:B------:R-:W-:Y:S01]  /*12a0*/  FSEL R3, R14, RZ, !P3 ;  /* 0x000000ff0e037208 */ /* 0x000fe20005800000 */
[----:B0-----:R-:W-:-:S04]  /*12b0*/  UIMAD.WIDE.U32 UR4, UR14, UR8, UR4 ;  /* 0x000000080e0472a5 */ /* 0x001fc8000f8e0004 */
[----:B------:R-:W-:-:S06]  /*12c0*/  UIMAD UR5, UR14, UR9, UR5 ;  /* 0x000000090e0572a4 */ /* 0x000fcc000f8e0205 */
[----:B-1----:R-:W-:-:S04]  /*12d0*/  IMAD.WIDE.U32 R8, R4, R10, UR4 ;  /* 0x0000000404087e25 */ /* 0x002fc8000f8e000a */
[----:B------:R-:W-:Y:S01]  /*12e0*/  IMAD R7, R4, R11, R9 ;  /* 0x0000000b04077224 */ /* 0x000fe200078e0209 */
[----:B------:R-:W-:Y:S02]  /*12f0*/  IADD3 R8, P1, PT, R2, R8, RZ ;  /* 0x0000000802087210 */ /* 0x000fe40007f3e0ff */
[----:B------:R-:W-:Y:S02]  /*1300*/  FSEL R11, R15, RZ, !P0 ;  /* 0x000000ff0f0b7208 */ /* 0x000fe40004000000 */
[----:B------:R-:W-:Y:S02]  /*1310*/  IADD3.X R7, PT, PT, RZ, R7, RZ, P1, !PT ;  /* 0x00000007ff077210 */ /* 0x000fe40000ffe4ff */
[C---:B--2---:R-:W-:Y:S02]  /*1320*/  LEA R6, P4, R8.reuse, UR16, 0x2 ;  /* 0x0000001008067c11 */ /* 0x044fe4000f8810ff */
[----:B------:R-:W-:Y:S02]  /*1330*/  ISETP.GE.AND P1, PT, R5, UR10, PT ;  /* 0x0000000a05007c0c */ /* 0x000fe4000bf26270 */
[----:B------:R-:W-:-:S02]  /*1340*/  LEA.HI.X R7, R8, UR17, R7, 0x2, P4 ;  /* 0x0000001108077c11 */ /* 0x000fc4000a0f1407 */
[----:B------:R-:W-:Y:S02]  /*1350*/  FSEL R5, R12, RZ, !P2 ;  /* 0x000000ff0c057208 */ /* 0x000fe40005000000 */
[----:B------:R-:W-:Y:S01]  /*1360*/  FSEL R9, R16, RZ, !P1 ;  /* 0x000000ff10097208 */ /* 0x000fe20004800000 */
[----:B------:R0:W-:Y:S04]  /*1370*/  STG.E desc[UR12][R6.64], R3 ;  /* 0x0000000306007986 */ /* 0x0001e8000c10190c */
[----:B------:R0:W-:Y:S04]  /*1380*/  STG.E desc[UR12][R6.64+0x40], R5 ;  /* 0x0000400506007986 */ /* 0x0001e8000c10190c */
[----:B------:R0:W-:Y:S04]  /*1390*/  STG.E desc[UR12][R6.64+0x80], R9 ;  /* 0x0000800906007986 */ /* 0x0001e8000c10190c */
[----:B------:R0:W-:Y:S02]  /*13a0*/  STG.E desc[UR12][R6.64+0xc0], R11 ;  /* 0x0000c00b06007986 */ /* 0x0001e4000c10190c */
.L_x_60:
[----:B------:R-:W-:Y:S05]  /*13b0*/  BSYNC.RECONVERGENT B0 ;  /* 0x0000000000007941 */ /* 0x000fea0003800200 */
.L_x_59:
[----:B------:R-:W-:Y:S01]  /*13c0*/  UIADD3 UR4, UPT, UPT, UR7, 0x3f, URZ ;  /* 0x0000003f07047890 */ /* 0x000fe2000fffe0ff */
[----:B0-----:R-:W0:Y:S01]  /*13d0*/  LDC.64 R10, c[0x0][0x440] ;  /* 0x00011000ff0a7b82 */ /* 0x001e220000000a00 */
[----:B------:R-:W-:Y:S02]  /*13e0*/  BSSY.RECONVERGENT B0, `(.L_x_61) ;  /* 0x0000019000007945 */ /* 0x000fe40003800200 */
[----:B------:R-:W-:-:S04]  /*13f0*/  USHF.R.S32.HI UR5, URZ, 0x1f, UR4 ;  /* 0x0000001fff057899 */ /* 0x000fc80008011404 */
[----:B------:R-:W-:Y:S01]  /*1400*/  ULEA.HI UR5, UR5, UR4, URZ, 0x6 ;  /* 0x0000000405057291 */ /* 0x000fe2000f8f30ff */
[----:B------:R-:W1:Y:S03]  /*1410*/  LDC.64 R12, c[0x0][0x448] ;  /* 0x00011200ff0c7b82 */ /* 0x000e660000000a00 */
[----:B------:R-:W-:-:S04]  /*1420*/  ULOP3.LUT UR5, UR5, 0xffffffc0, URZ, 0xc0, !UPT ;  /* 0xffffffc005057892 */ /* 0x000fc8000f8ec0ff */
[----:B------:R-:W-:-:S04]  /*1430*/  UIADD3 UR5, UPT, UPT, UR6, UR4, -UR5 ;  /* 0x0000000406057290 */ /* 0x000fc8000fffe805 */
[----:B------:R-:W-:-:S06]  /*1440*/  UIADD3 UR5, UPT, UPT, UR4, -UR5, URZ ;  /* 0x8000000504057290 */ /* 0x000fcc000fffe0ff */
[----:B------:R-:W-:-:S04]  /*1450*/  ISETP.GE.AND P0, PT, R0, UR5, PT ;  /* 0x0000000500007c0c */ /* 0x000fc8000bf06270 */
[----:B------:R-:W-:-:S13]  /*1460*/  ISETP.GT.U32.OR P0, PT, R0, 0x3f, P0 ;  /* 0x0000003f0000780c */ /* 0x000fda0000704470 */
[----:B------:R-:W-:Y:S05]  /*1470*/  @P0 BRA `(.L_x_62) ;  /* 0x00000000003c0947 */ /* 0x000fea0003800000 */
[----:B------:R-:W2:Y:S01]  /*1480*/  LDC.64 R6, c[0x0][0x418] ;  /* 0x00010600ff067b82 */ /* 0x000ea20000000a00 */
[----:B------:R-:W3:Y:S01]  /*1490*/  LDCU.64 UR4, c[0x0][0x420] ;  /* 0x00008400ff0477ac */ /* 0x000ee20008000a00 */
[----:B------:R-:W-:Y:S02]  /*14a0*/  HFMA2 R3, -RZ, RZ, 0, 0 ;  /* 0x00000000ff037431 */ /* 0x000fe400000001ff */
[----:B------:R-:W-:Y:S02]  /*14b0*/  VIADD R2, R0, UR6 ;  /* 0x0000000600027c36 */ /* 0x000fe40008000000 */
[C---:B-----5:R-:W-:Y:S01]  /*14c0*/  FMUL.FTZ R5, R48.reuse, 1.4426950216293334961 ;  /* 0x3fb8aa3b30057820 */ /* 0x060fe20000410000 */
[----:B------:R-:W-:Y:S01]  /*14d0*/  FSETP.NEU.FTZ.AND P0, PT, R48, -INF , PT ;  /* 0xff8000003000780b */ /* 0x000fe20003f1d000 */
[----:B------:R-:W4:Y:S03]  /*14e0*/  LDC.64 R8, c[0x0][0x410] ;  /* 0x00010400ff087b82 */ /* 0x000f260000000a00 */
[----:B------:R-:W-:Y:S01]  /*14f0*/  FSEL R5, R5, RZ, P0 ;  /* 0x000000ff05057208 */ /* 0x000fe20000000000 */
[----:B--2---:R-:W-:-:S04]  /*1500*/  IMAD.WIDE.U32 R2, R6, UR14, R2 ;  /* 0x0000000e06027c25 */ /* 0x004fc8000f8e0002 */
[----:B------:R-:W-:Y:S02]  /*1510*/  IMAD R3, R7, UR14, R3 ;  /* 0x0000000e07037c24 */ /* 0x000fe4000f8e0203 */
[----:B---3--:R-:W-:-:S04]  /*1520*/  IMAD.WIDE.U32 R2, R4, UR4, R2 ;  /* 0x0000000404027c25 */ /* 0x008fc8000f8e0002 */
[----:B------:R-:W-:Y:S01]  /*1530*/  IMAD R3, R4, UR5, R3 ;  /* 0x0000000504037c24 */ /* 0x000fe2000f8e0203 */
[----:B----4-:R-:W-:-:S04]  /*1540*/  LEA R6, P1, R2, R8, 0x2 ;  /* 0x0000000802067211 */ /* 0x010fc800078210ff */
[----:B------:R-:W-:-:S05]  /*1550*/  LEA.HI.X R7, R2, R9, R3, 0x2, P1 ;  /* 0x0000000902077211 */ /* 0x000fca00008f1403 */
[----:B------:R2:W-:Y:S04]  /*1560*/  STG.E desc[UR12][R6.64], R5 ;  /* 0x0000000506007986 */ /* 0x0005e8000c10190c */
.L_x_62:
[----:B------:R-:W-:Y:S05]  /*1570*/  BSYNC.RECONVERGENT B0 ;  /* 0x0000000000007941 */ /* 0x000fea0003800200 */
.L_x_61:
[----:B------:R-:W-:Y:S01]  /*1580*/  USHF.L.U32 UR4, UR11, 0xd, URZ ;  /* 0x0000000d0b047899 */ /* 0x000fe200080006ff */
[----:B------:R-:W-:Y:S01]  /*1590*/  IMAD.SHL.U32 R2, R0, 0x4, RZ ;  /* 0x0000000400027824 */ /* 0x000fe200078e00ff */
[----:B------:R-:W3:Y:S01]  /*15a0*/  LDCU.64 UR8, c[0x0][0x458] ;  /* 0x00008b00ff0877ac */ /* 0x000ee20008000a00 */
[----:B------:R-:W-:-:S03]  /*15b0*/  MOV R3, RZ ;  /* 0x000000ff00037202 */ /* 0x000fc60000000f00 */
[----:B------:R-:W-:-:S05]  /*15c0*/  LOP3.LUT R2, R2, UR4, RZ, 0xfc, !PT ;  /* 0x0000000402027c12 */ /* 0x000fca000f8efcff */
[----:B------:R-:W2:Y:S01]  /*15d0*/  LDCU.64 UR4, c[0x0][0x428] ;  /* 0x00008500ff0477ac */ /* 0x000ea20008000a00 */
[----:B0-----:R-:W-:-:S04]  /*15e0*/  IMAD.WIDE.U32 R2, R10, UR14, R2 ;  /* 0x0000000e0a027c25 */ /* 0x001fc8000f8e0002 */
[----:B------:R-:W-:Y:S01]  /*15f0*/  IMAD R3, R11, UR14, R3 ;  /* 0x0000000e0b037c24 */ /* 0x000fe2000f8e0203 */
[----:B---3--:R-:W-:Y:S01]  /*1600*/  ISETP.NE.U32.AND P0, PT, RZ, UR8, PT ;  /* 0x00000008ff007c0c */ /* 0x008fe2000bf05070 */
[----:B-1----:R-:W-:-:S03]  /*1610*/  IMAD.WIDE.U32 R2, R4, R12, R2 ;  /* 0x0000000c04027225 */ /* 0x002fc600078e0002 */
[----:B------:R-:W-:Y:S01]  /*1620*/  ISETP.NE.AND.EX P0, PT, RZ, UR9, PT, P0 ;  /* 0x00000009ff007c0c */ /* 0x000fe2000bf05300 */
[----:B------:R-:W-:-:S03]  /*1630*/  IMAD R3, R4, R13, R3 ;  /* 0x0000000d04037224 */ /* 0x000fc600078e0203 */
[----:B------:R-:W-:Y:S02]  /*1640*/  ISETP.NE.OR P0, PT, R0, RZ, !P0 ;  /* 0x000000ff0000720c */ /* 0x000fe40004705670 */
[----:B--2---:R-:W-:-:S04]  /*1650*/  LEA R6, P1, R2, UR4, 0x2 ;  /* 0x0000000402067c11 */ /* 0x004fc8000f8210ff */
[----:B------:R-:W-:-:S05]  /*1660*/  LEA.HI.X R7, R2, UR5, R3, 0x2, P1 ;  /* 0x0000000502077c11 */ /* 0x000fca00088f1403 */
[----:B------:R0:W-:Y:S04]  /*1670*/  STG.E.128 desc[UR12][R6.64], RZ ;  /* 0x000000ff06007986 */ /* 0x0001e8000c101d0c */
[----:B------:R0:W-:Y:S04]  /*1680*/  STG.E.128 desc[UR12][R6.64+0x1000], RZ ;  /* 0x001000ff06007986 */ /* 0x0001e8000c101d0c */
[----:B------:R0:W-:Y:S04]  /*1690*/  STG.E.128 desc[UR12][R6.64+0x2000], RZ ;  /* 0x002000ff06007986 */ /* 0x0001e8000c101d0c */
[----:B------:R0:W-:Y:S04]  /*16a0*/  STG.E.128 desc[UR12][R6.64+0x3000], RZ ;  /* 0x003000ff06007986 */ /* 0x0001e8000c101d0c */
[----:B------:R0:W-:Y:S04]  /*16b0*/  STG.E.128 desc[UR12][R6.64+0x4000], RZ ;  /* 0x004000ff06007986 */ /* 0x0001e8000c101d0c */
[----:B------:R0:W-:Y:S04]  /*16c0*/  STG.E.128 desc[UR12][R6.64+0x5000], RZ ;  /* 0x005000ff06007986 */ /* 0x0001e8000c101d0c */
[----:B------:R0:W-:Y:S04]  /*16d0*/  STG.E.128 desc[UR12][R6.64+0x6000], RZ ;  /* 0x006000ff06007986 */ /* 0x0001e8000c101d0c */
[----:B------:R0:W-:Y:S01]  /*16e0*/  STG.E.128 desc[UR12][R6.64+0x7000], RZ ;  /* 0x007000ff06007986 */ /* 0x0001e2000c101d0c */
[----:B------:R-:W-:Y:S05]  /*16f0*/  @P0 EXIT ;  /* 0x000000000000094d */ /* 0x000fea0003800000 */
[----:B------:R-:W1:Y:S08]  /*1700*/  LDC R5, c[0x0][0x450] ;  /* 0x00011400ff057b82 */ /* 0x000e700000000800 */
[----:B0-----:R-:W0:Y:S08]  /*1710*/  LDC R7, c[0x0][0x390] ;  /* 0x0000e400ff077b82 */ /* 0x001e300000000800 */
[----:B------:R-:W2:Y:S01]  /*1720*/  LDC.64 R2, c[0x0][0x458] ;  /* 0x00011600ff027b82 */ /* 0x000ea20000000a00 */
[----:B-1----:R-:W-:-:S04]  /*1730*/  IMAD R4, R5, UR11, R4 ;  /* 0x0000000b05047c24 */ /* 0x002fc8000f8e0204 */
[----:B0-----:R-:W-:-:S04]  /*1740*/  IMAD R5, R4, R7, UR14 ;  /* 0x0000000e04057e24 */ /* 0x001fc8000f8e0207 */
[----:B--2---:R-:W-:-:S05]  /*1750*/  IMAD.WIDE R2, R5, 0x4, R2 ;  /* 0x0000000405027825 */ /* 0x004fca00078e0202 */
[----:B------:R-:W-:Y:S01]  /*1760*/  STG.E desc[UR12][R2.64], RZ ;  /* 0x000000ff02007986 */ /* 0x000fe2000c10190c */
[----:B------:R-:W-:Y:S05]  /*1770*/  EXIT ;  /* 0x000000000000794d */ /* 0x000fea0003800000 */
.L_x_63:
        /* <DEDUP_REMOVED lines=16> */
.L_x_152:


//--------------------- .text._ZN7cutlass13device_kernelIN5flash19enable_sm80_to_sm89INS1_16FlashAttnBwdSm80INS1_25CollectiveMainloopBwdSm80ILi2ELi2EN4cute5tupleIJNS5_1CILi64EEENS7_ILi128EEES9_EEENS_10bfloat16_tEfNS_4arch4Sm80ELb1ELb0ELb0ELb1ELb0ELb0ELb0ELb0ELi2ELi2ELi2ELi2ELb0EEENS1_21CollectiveEpilogueBwdISA_SB_SD_Li256ELb1ELb0ELi4EEENS1_25SingleTileBwdLPTSchedulerILb1ELi128ELb0EEEEEEEEEvNT_6ParamsE --------------------------
	.section	.text._ZN7cutlass13device_kernelIN5flash19enable_sm80_to_sm89INS1_16FlashAttnBwdSm80INS1_25CollectiveMainloopBwdSm80ILi2ELi2EN4cute5tupleIJNS5_1CILi64EEENS7_ILi128EEES9_EEENS_10bfloat16_tEfNS_4arch4Sm80ELb1ELb0ELb0ELb1ELb0ELb0ELb0ELb0ELi2ELi2ELi2ELi2ELb0EEENS1_21CollectiveEpilogueBwdISA_SB_SD_Li256ELb1ELb0ELi4EEENS1_25SingleTileBwdLPTSchedulerILb1ELi128ELb0EEEEEEEEEvNT_6ParamsE,"ax",@progbits
	.align	128
.text._ZN7cutlass13device_kernelIN5flash19enable_sm80_to_sm89INS1_16FlashAttnBwdSm80INS1_25CollectiveMainloopBwdSm80ILi2ELi2EN4cute5tupleIJNS5_1CILi64EEENS7_ILi128EEES9_EEENS_10bfloat16_tEfNS_4arch4Sm80ELb1ELb0ELb0ELb1ELb0ELb0ELb0ELb0ELi2ELi2ELi2ELi2ELb0EEENS1_21CollectiveEpilogueBwdISA_SB_SD_Li256ELb1ELb0ELi4EEENS1_25SingleTileBwdLPTSchedulerILb1ELi128ELb0EEEEEEEEEvNT_6ParamsE:
        .type           _ZN7cutlass13device_kernelIN5flash19enable_sm80_to_sm89INS1_16FlashAttnBwdSm80INS1_25CollectiveMainloopBwdSm80ILi2ELi2EN4cute5tupleIJNS5_1CILi64EEENS7_ILi128EEES9_EEENS_10bfloat16_tEfNS_4arch4Sm80ELb1ELb0ELb0ELb1ELb0ELb0ELb0ELb0ELi2ELi2ELi2ELi2ELb0EEENS1_21CollectiveEpilogueBwdISA_SB_SD_Li256ELb1ELb0ELi4EEENS1_25SingleTileBwdLPTSchedulerILb1ELi128ELb0EEEEEEEEEvNT_6ParamsE,@function
        .size           _ZN7cutlass13device_kernelIN5flash19enable_sm80_to_sm89INS1_16FlashAttnBwdSm80INS1_25CollectiveMainloopBwdSm80ILi2ELi2EN4cute5tupleIJNS5_1CILi64EEENS7_ILi128EEES9_EEENS_10bfloat16_tEfNS_4arch4Sm80ELb1ELb0ELb0ELb1ELb0ELb0ELb0ELb0ELi2ELi2ELi2ELi2ELb0EEENS1_21CollectiveEpilogueBwdISA_SB_SD_Li256ELb1ELb0ELi4EEENS1_25SingleTileBwdLPTSchedulerILb1ELi128ELb0EEEEEEEEEvNT_6ParamsE,(.L_x_153 - _ZN7cutlass13device_kernelIN5flash19enable_sm80_to_sm89INS1_16FlashAttnBwdSm80INS1_25CollectiveMainloopBwdSm80ILi2ELi2EN4cute5tupleIJNS5_1CILi64EEENS7_ILi128EEES9_EEENS_10bfloat16_tEfNS_4arch4Sm80ELb1ELb0ELb0ELb1ELb0ELb0ELb0ELb0ELi2ELi2ELi2ELi2ELb0EEENS1_21CollectiveEpilogueBwdISA_SB_SD_Li256ELb1ELb0ELi4EEENS1_25SingleTileBwdLPTSchedulerILb1ELi128ELb0EEEEEEEEEvNT_6ParamsE)
        .other          _ZN7cutlass13device_kernelIN5flash19enable_sm80_to_sm89INS1_16FlashAttnBwdSm80INS1_25CollectiveMainloopBwdSm80ILi2ELi2EN4cute5tupleIJNS5_1CILi64EEENS7_ILi128EEES9_EEENS_10bfloat16_tEfNS_4arch4Sm80ELb1ELb0ELb0ELb1ELb0ELb0ELb0ELb0ELi2ELi2ELi2ELi2ELb0EEENS1_21CollectiveEpilogueBwdISA_SB_SD_Li256ELb1ELb0ELi4EEENS1_25SingleTileBwdLPTSchedulerILb1ELi128ELb0EEEEEEEEEvNT_6ParamsE,@"STO_CUDA_ENTRY STV_DEFAULT"
_ZN7cutlass13device_kernelIN5flash19enable_sm80_to_sm89INS1_16FlashAttnBwdSm80INS1_25CollectiveMainloopBwdSm80ILi2ELi2EN4cute5tupleIJNS5_1CILi64EEENS7_ILi128EEES9_EEENS_10bfloat16_tEfNS_4arch4Sm80ELb1ELb0ELb0ELb1ELb0ELb0ELb0ELb0ELi2ELi2ELi2ELi2ELb0EEENS1_21CollectiveEpilogueBwdISA_SB_SD_Li256ELb1ELb0ELi4EEENS1_25SingleTileBwdLPTSchedulerILb1ELi128ELb0EEEEEEEEEvNT_6ParamsE:
[----:B------:R-:W-:Y:S01]  /*0000*/  LDC R1, c[0x0][0x37c] ;  /* 0x0000df00ff017b82 */ /* 0x000fe20000000800 */
[----:B------:R-:W-:Y:S05]  /*0010*/  EXIT ;  /* 0x000000000000794d */ /* 0x000fea0003800000 */
.L_x_64:
        /* <DEDUP_REMOVED lines=14> */
.L_x_153:


//--------------------- .text._ZN7cutlass13device_kernelIN5flash19enable_sm80_to_sm89INS1_16FlashAttnBwdSm80INS1_25CollectiveMainloopBwdSm80ILi2ELi2EN4cute5tupleIJNS5_1CILi64EEENS7_ILi128EEES9_EEENS_10bfloat16_tEfNS_4arch4Sm80ELb1ELb0ELb0ELb1ELb1ELb0ELb0ELb0ELi2ELi2ELi2ELi2ELb0EEENS1_21CollectiveEpilogueBwdISA_SB_SD_Li256ELb1ELb0ELi4EEENS1_25SingleTileBwdLPTSchedulerILb1ELi128ELb1EEEEEEEEEvNT_6ParamsE --------------------------
	.section	.text._ZN7cutlass13device_kernelIN5flash19enable_sm80_to_sm89INS1_16FlashAttnBwdSm80INS1_25CollectiveMainloopBwdSm80ILi2ELi2EN4cute5tupleIJNS5_1CILi64EEENS7_ILi128EEES9_EEENS_10bfloat16_tEfNS_4arch4Sm80ELb1ELb0ELb0ELb1ELb1ELb0ELb0ELb0ELi2ELi2ELi2ELi2ELb0EEENS1_21CollectiveEpilogueBwdISA_SB_SD_Li256ELb1ELb0ELi4EEENS1_25SingleTileBwdLPTSchedulerILb1ELi128ELb1EEEEEEEEEvNT_6ParamsE,"ax",@progbits
	.align	128
.text._ZN7cutlass13device_kernelIN5flash19enable_sm80_to_sm89INS1_16FlashAttnBwdSm80INS1_25CollectiveMainloopBwdSm80ILi2ELi2EN4cute5tupleIJNS5_1CILi64EEENS7_ILi128EEES9_EEENS_10bfloat16_tEfNS_4arch4Sm80ELb1ELb0ELb0ELb1ELb1ELb0ELb0ELb0ELi2ELi2ELi2ELi2ELb0EEENS1_21CollectiveEpilogueBwdISA_SB_SD_Li256ELb1ELb0ELi4EEENS1_25SingleTileBwdLPTSchedulerILb1ELi128ELb1EEEEEEEEEvNT_6ParamsE:
        .type           _ZN7cutlass13device_kernelIN5flash19enable_sm80_to_sm89INS1_16FlashAttnBwdSm80INS1_25CollectiveMainloopBwdSm80ILi2ELi2EN4cute5tupleIJNS5_1CILi64EEENS7_ILi128EEES9_EEENS_10bfloat16_tEfNS_4arch4Sm80ELb1ELb0ELb0ELb1ELb1ELb0ELb0ELb0ELi2ELi2ELi2ELi2ELb0EEENS1_21CollectiveEpilogueBwdISA_SB_SD_Li256ELb1ELb0ELi4EEENS1_25SingleTileBwdLPTSchedulerILb1ELi128ELb1EEEEEEEEEvNT_6ParamsE,@function
        .size           _ZN7cutlass13device_kernelIN5flash19enable_sm80_to_sm89INS1_16FlashAttnBwdSm80INS1_25CollectiveMainloopBwdSm80ILi2ELi2EN4cute5tupleIJNS5_1CILi64EEENS7_ILi128EEES9_EEENS_10bfloat16_tEfNS_4arch4Sm80ELb1ELb0ELb0ELb1ELb1ELb0ELb0ELb0ELi2ELi2ELi2ELi2ELb0EEENS1_21CollectiveEpilogueBwdISA_SB_SD_Li256ELb1ELb0ELi4EEENS1_25SingleTileBwdLPTSchedulerILb1ELi128ELb1EEEEEEEEEvNT_6ParamsE,(.L_x_154 - _ZN7cutlass13device_kernelIN5flash19enable_sm80_to_sm89INS1_16FlashAttnBwdSm80INS1_25CollectiveMainloopBwdSm80ILi2ELi2EN4cute5tupleIJNS5_1CILi64EEENS7_ILi128EEES9_EEENS_10bfloat16_tEfNS_4arch4Sm80ELb1ELb0ELb0ELb1ELb1ELb0ELb0ELb0ELi2ELi2ELi2ELi2ELb0EEENS1_21CollectiveEpilogueBwdISA_SB_SD_Li256ELb1ELb0ELi4EEENS1_25SingleTileBwdLPTSchedulerILb1ELi128ELb1EEEEEEEEEvNT_6ParamsE)
        .other          _ZN7cutlass13device_kernelIN5flash19enable_sm80_to_sm89INS1_16FlashAttnBwdSm80INS1_25CollectiveMainloopBwdSm80ILi2ELi2EN4cute5tupleIJNS5_1CILi64EEENS7_ILi128EEES9_EEENS_10bfloat16_tEfNS_4arch4Sm80ELb1ELb0ELb0ELb1ELb1ELb0ELb0ELb0ELi2ELi2ELi2ELi2ELb0EEENS1_21CollectiveEpilogueBwdISA_SB_SD_Li256ELb1ELb0ELi4EEENS1_25SingleTileBwdLPTSchedulerILb1ELi128ELb1EEEEEEEEEvNT_6ParamsE,@"STO_CUDA_ENTRY STV_DEFAULT"
_ZN7cutlass13device_kernelIN5flash19enable_sm80_to_sm89INS1_16FlashAttnBwdSm80INS1_25CollectiveMainloopBwdSm80ILi2ELi2EN4cute5tupleIJNS5_1CILi64EEENS7_ILi128EEES9_EEENS_10bfloat16_tEfNS_4arch4Sm80ELb1ELb0ELb0ELb1ELb1ELb0ELb0ELb0ELi2ELi2ELi2ELi2ELb0EEENS1_21CollectiveEpilogueBwdISA_SB_SD_Li256ELb1ELb0ELi4EEENS1_25SingleTileBwdLPTSchedulerILb1ELi128ELb1EEEEEEEEEvNT_6ParamsE:
[----:B------:R-:W-:Y:S01]  /*0000*/  LDC R1, c[0x0][0x37c] ;  /* 0x0000df00ff017b82 */ /* 0x000fe20000000800 */
[----:B------:R-:W-:Y:S05]  /*0010*/  EXIT ;  /* 0x000000000000794d */ /* 0x000fea0003800000 */
.L_x_65:
        /* <DEDUP_REMOVED lines=14> */
.L_x_154:


//--------------------- .text._ZN7cutlass13device_kernelIN5flash19enable_sm80_to_sm89INS1_16FlashAttnBwdSm80INS1_25CollectiveMainloopBwdSm80ILi2ELi2EN4cute5tupleIJNS5_1CILi64EEENS7_ILi128EEES9_EEENS_10bfloat16_tEfNS_4arch4Sm80ELb1ELb0ELb0ELb1ELb0ELb0ELb0ELb0ELi2ELi2ELi2ELi2ELb0EEENS1_24CollectiveEpilogueBwdGQAISA_fSD_Li256ELb1ELb0EEENS1_25SingleTileBwdLPTSchedulerILb1ELi128ELb0EEEEEEEEEvNT_6ParamsE --------------------------
	.section	.text._ZN7cutlass13device_kernelIN5flash19enable_sm80_to_sm89INS1_16FlashAttnBwdSm80INS1_25CollectiveMainloopBwdSm80ILi2ELi2EN4cute5tupleIJNS5_1CILi64EEENS7_ILi128EEES9_EEENS_10bfloat16_tEfNS_4arch4Sm80ELb1ELb0ELb0ELb1ELb0ELb0ELb0ELb0ELi2ELi2ELi2ELi2ELb0EEENS1_24CollectiveEpilogueBwdGQAISA_fSD_Li256ELb1ELb0EEENS1_25SingleTileBwdLPTSchedulerILb1ELi128ELb0EEEEEEEEEvNT_6ParamsE,"ax",@progbits
	.align	128
.text._ZN7cutlass13device_kernelIN5flash19enable_sm80_to_sm89INS1_16FlashAttnBwdSm80INS1_25CollectiveMainloopBwdSm80ILi2ELi2EN4cute5tupleIJNS5_1CILi64EEENS7_ILi128EEES9_EEENS_10bfloat16_tEfNS_4arch4Sm80ELb1ELb0ELb0ELb1ELb0ELb0ELb0ELb0ELi2ELi2ELi2ELi2ELb0EEENS1_24CollectiveEpilogueBwdGQAISA_fSD_Li256ELb1ELb0EEENS1_25SingleTileBwdLPTSchedulerILb1ELi128ELb0EEEEEEEEEvNT_6ParamsE:
        .type           _ZN7cutlass13device_kernelIN5flash19enable_sm80_to_sm89INS1_16FlashAttnBwdSm80INS1_25CollectiveMainloopBwdSm80ILi2ELi2EN4cute5tupleIJNS5_1CILi64EEENS7_ILi128EEES9_EEENS_10bfloat16_tEfNS_4arch4Sm80ELb1ELb0ELb0ELb1ELb0ELb0ELb0ELb0ELi2ELi2ELi2ELi2ELb0EEENS1_24CollectiveEpilogueBwdGQAISA_fSD_Li256ELb1ELb0EEENS1_25SingleTileBwdLPTSchedulerILb1ELi128ELb0EEEEEEEEEvNT_6ParamsE,@function
        .size           _ZN7cutlass13device_kernelIN5flash19enable_sm80_to_sm89INS1_16FlashAttnBwdSm80INS1_25CollectiveMainloopBwdSm80ILi2ELi2EN4cute5tupleIJNS5_1CILi64EEENS7_ILi128EEES9_EEENS_10bfloat16_tEfNS_4arch4Sm80ELb1ELb0ELb0ELb1ELb0ELb0ELb0ELb0ELi2ELi2ELi2ELi2ELb0EEENS1_24CollectiveEpilogueBwdGQAISA_fSD_Li256ELb1ELb0EEENS1_25SingleTileBwdLPTSchedulerILb1ELi128ELb0EEEEEEEEEvNT_6ParamsE,(.L_x_155 - _ZN7cutlass13device_kernelIN5flash19enable_sm80_to_sm89INS1_16FlashAttnBwdSm80INS1_25CollectiveMainloopBwdSm80ILi2ELi2EN4cute5tupleIJNS5_1CILi64EEENS7_ILi128EEES9_EEENS_10bfloat16_tEfNS_4arch4Sm80ELb1ELb0ELb0ELb1ELb0ELb0ELb0ELb0ELi2ELi2ELi2ELi2ELb0EEENS1_24CollectiveEpilogueBwdGQAISA_fSD_Li256ELb1ELb0EEENS1_25SingleTileBwdLPTSchedulerILb1ELi128ELb0EEEEEEEEEvNT_6ParamsE)
        .other          _ZN7cutlass13device_kernelIN5flash19enable_sm80_to_sm89INS1_16FlashAttnBwdSm80INS1_25CollectiveMainloopBwdSm80ILi2ELi2EN4cute5tupleIJNS5_1CILi64EEENS7_ILi128EEES9_EEENS_10bfloat16_tEfNS_4arch4Sm80ELb1ELb0ELb0ELb1ELb0ELb0ELb0ELb0ELi2ELi2ELi2ELi2ELb0EEENS1_24CollectiveEpilogueBwdGQAISA_fSD_Li256ELb1ELb0EEENS1_25SingleTileBwdLPTSchedulerILb1ELi128ELb0EEEEEEEEEvNT_6ParamsE,@"STO_CUDA_ENTRY STV_DEFAULT"
_ZN7cutlass13device_kernelIN5flash19enable_sm80_to_sm89INS1_16FlashAttnBwdSm80INS1_25CollectiveMainloopBwdSm80ILi2ELi2EN4cute5tupleIJNS5_1CILi64EEENS7_ILi128EEES9_EEENS_10bfloat16_tEfNS_4arch4Sm80ELb1ELb0ELb0ELb1ELb0ELb0ELb0ELb0ELi2ELi2ELi2ELi2ELb0EEENS1_24CollectiveEpilogueBwdGQAISA_fSD_Li256ELb1ELb0EEENS1_25SingleTileBwdLPTSchedulerILb1ELi128ELb0EEEEEEEEEvNT_6ParamsE:
[----:B------:R-:W-:Y:S01]  /*0000*/  LDC R1, c[0x0][0x37c] ;  /* 0x0000df00ff017b82 */ /* 0x000fe20000000800 */
[----:B------:R-:W-:Y:S05]  /*0010*/  EXIT ;  /* 0x000000000000794d */ /* 0x000fea0003800000 */
.L_x_66:
        /* <DEDUP_REMOVED lines=14> */
.L_x_155:


//--------------------- .text._ZN7cutlass13device_kernelIN5flash32FlashAttnBwdPostprocessConvertdQIN4cute5tupleIJNS3_1CILi128EEES6_EEENS_10bfloat16_tEfNS_4arch4Sm80ELi256ENS3_8TiledMMAINS3_8MMA_AtomIJNS3_30SM80_16x8x16_F32BF16BF16F32_TNEEEENS3_6LayoutINS4_IJNS5_ILi2EEENS5_ILi4EEENS5_ILi1EEEEEENS4_IJSI_SG_NS5_ILi0EEEEEEEENS4_IJNS5_ILi32EEENS5_ILi64EEENS5_ILi16EEEEEEEELb0EEEEEvNT_6ParamsE --------------------------
	.section	.text._ZN7cutlass13device_kernelIN5flash32FlashAttnBwdPostprocessConvertdQIN4cute5tupleIJNS3_1CILi128EEES6_EEENS_10bfloat16_tEfNS_4arch4Sm80ELi256ENS3_8TiledMMAINS3_8MMA_AtomIJNS3_30SM80_16x8x16_F32BF16BF16F32_TNEEEENS3_6LayoutINS4_IJNS5_ILi2EEENS5_ILi4EEENS5_ILi1EEEEEENS4_IJSI_SG_NS5_ILi0EEEEEEEENS4_IJNS5_ILi32EEENS5_ILi64EEENS5_ILi16EEEEEEEELb0EEEEEvNT_6ParamsE,"ax",@progbits
	.align	128
.text._ZN7cutlass13device_kernelIN5flash32FlashAttnBwdPostprocessConvertdQIN4cute5tupleIJNS3_1CILi128EEES6_EEENS_10bfloat16_tEfNS_4arch4Sm80ELi256ENS3_8TiledMMAINS3_8MMA_AtomIJNS3_30SM80_16x8x16_F32BF16BF16F32_TNEEEENS3_6LayoutINS4_IJNS5_ILi2EEENS5_ILi4EEENS5_ILi1EEEEEENS4_IJSI_SG_NS5_ILi0EEEEEEEENS4_IJNS5_ILi32EEENS5_ILi64EEENS5_ILi16EEEEEEEELb0EEEEEvNT_6ParamsE:
        .type           _ZN7cutlass13device_kernelIN5flash32FlashAttnBwdPostprocessConvertdQIN4cute5tupleIJNS3_1CILi128EEES6_EEENS_10bfloat16_tEfNS_4arch4Sm80ELi256ENS3_8TiledMMAINS3_8MMA_AtomIJNS3_30SM80_16x8x16_F32BF16BF16F32_TNEEEENS3_6LayoutINS4_IJNS5_ILi2EEENS5_ILi4EEENS5_ILi1EEEEEENS4_IJSI_SG_NS5_ILi0EEEEEEEENS4_IJNS5_ILi32EEENS5_ILi64EEENS5_ILi16EEEEEEEELb0EEEEEvNT_6ParamsE,@function
        .size           _ZN7cutlass13device_kernelIN5flash32FlashAttnBwdPostprocessConvertdQIN4cute5tupleIJNS3_1CILi128EEES6_EEENS_10bfloat16_tEfNS_4arch4Sm80ELi256ENS3_8TiledMMAINS3_8MMA_AtomIJNS3_30SM80_16x8x16_F32BF16BF16F32_TNEEEENS3_6LayoutINS4_IJNS5_ILi2EEENS5_ILi4EEENS5_ILi1EEEEEENS4_IJSI_SG_NS5_ILi0EEEEEEEENS4_IJNS5_ILi32EEENS5_ILi64EEENS5_ILi16EEEEEEEELb0EEEEEvNT_6ParamsE,(.L_x_156 - _ZN7cutlass13device_kernelIN5flash32FlashAttnBwdPostprocessConvertdQIN4cute5tupleIJNS3_1CILi128EEES6_EEENS_10bfloat16_tEfNS_4arch4Sm80ELi256ENS3_8TiledMMAINS3_8MMA_AtomIJNS3_30SM80_16x8x16_F32BF16BF16F32_TNEEEENS3_6LayoutINS4_IJNS5_ILi2EEENS5_ILi4EEENS5_ILi1EEEEEENS4_IJSI_SG_NS5_ILi0EEEEEEEENS4_IJNS5_ILi32EEENS5_ILi64EEENS5_ILi16EEEEEEEELb0EEEEEvNT_6ParamsE)
        .other          _ZN7cutlass13device_kernelIN5flash32FlashAttnBwdPostprocessConvertdQIN4cute5tupleIJNS3_1CILi128EEES6_EEENS_10bfloat16_tEfNS_4arch4Sm80ELi256ENS3_8TiledMMAINS3_8MMA_AtomIJNS3_30SM80_16x8x16_F32BF16BF16F32_TNEEEENS3_6LayoutINS4_IJNS5_ILi2EEENS5_ILi4EEENS5_ILi1EEEEEENS4_IJSI_SG_NS5_ILi0EEEEEEEENS4_IJNS5_ILi32EEENS5_ILi64EEENS5_ILi16EEEEEEEELb0EEEEEvNT_6ParamsE,@"STO_CUDA_ENTRY STV_DEFAULT"
_ZN7cutlass13device_kernelIN5flash32FlashAttnBwdPostprocessConvertdQIN4cute5tupleIJNS3_1CILi128EEES6_EEENS_10bfloat16_tEfNS_4arch4Sm80ELi256ENS3_8TiledMMAINS3_8MMA_AtomIJNS3_30SM80_16x8x16_F32BF16BF16F32_TNEEEENS3_6LayoutINS4_IJNS5_ILi2EEENS5_ILi4EEENS5_ILi1EEEEEENS4_IJSI_SG_NS5_ILi0EEEEEEEENS4_IJNS5_ILi32EEENS5_ILi64EEENS5_ILi16EEEEEEEELb0EEEEEvNT_6ParamsE:
        /* <DEDUP_REMOVED lines=9> */
[----:B------:R-:W-:Y:S02]  /*0090*/  CS2R R4, SRZ ;  /* 0x0000000000047805 */ /* 0x000fe4000001ff00 */
[----:B------:R-:W-:Y:S01]  /*00a0*/  CS2R R2, SRZ ;  /* 0x0000000000027805 */ /* 0x000fe2000001ff00 */
[----:B------:R-:W1:Y:S01]  /*00b0*/  LDCU UR8, c[0x0][0x3b0] ;  /* 0x00007600ff0877ac */ /* 0x000e620008000800 */
[----:B0-----:R-:W-:-:S04]  /*00c0*/  UISETP.NE.U32.AND UP0, UPT, UR4, URZ, UPT ;  /* 0x000000ff0400728c */ /* 0x001fc8000bf05070 */
[----:B------:R-:W-:Y:S01]  /*00d0*/  UISETP.NE.AND.EX UP0, UPT, UR5, URZ, UPT, UP0 ;  /* 0x000000ff0500728c */ /* 0x000fe2000bf05300 */
[----:B-1----:R-:W-:-:S08]  /*00e0*/  IMAD.U32 R0, RZ, RZ, UR8 ;  /* 0x00000008ff007e24 */ /* 0x002fd0000f8e00ff */
[----:B------:R-:W-:Y:S05]  /*00f0*/  BRA.U !UP0, `(.L_x_68) ;  /* 0x0000000108547547 */ /* 0x000fea000b800000 */
[----:B------:R-:W-:Y:S05]  /*0100*/  BRA `(.L_x_69) ;  /* 0x0000000000387947 */ /* 0x000fea0003800000 */
.L_x_67:
[----:B------:R-:W0:Y:S01]  /*0110*/  LDC.64 R6, c[0x0][0x3e0] ;  /* 0x0000f800ff067b82 */ /* 0x000e220000000a00 */
[----:B------:R-:W1:Y:S01]  /*0120*/  LDCU.64 UR4, c[0x0][0x3e8] ;  /* 0x00007d00ff0477ac */ /* 0x000e620008000a00 */
[----:B0-----:R-:W-:-:S05]  /*0130*/  IMAD.WIDE.U32 R6, R9, 0x4, R6 ;  /* 0x0000000409067825 */ /* 0x001fca00078e0006 */
[----:B------:R-:W2:Y:S01]  /*0140*/  LDG.E R2, desc[UR6][R6.64] ;  /* 0x0000000606027981 */ /* 0x000ea2000c1e1900 */
[----:B-1----:R-:W-:-:S04]  /*0150*/  UISETP.NE.U32.AND UP0, UPT, UR4, URZ, UPT ;  /* 0x000000ff0400728c */ /* 0x002fc8000bf05070 */
[----:B------:R-:W-:Y:S01]  /*0160*/  UISETP.NE.AND.EX UP0, UPT, UR5, URZ, UPT, UP0 ;  /* 0x000000ff0500728c */ /* 0x000fe2000bf05300 */
[----:B--2---:R-:W-:-:S05]  /*0170*/  IMAD R0, R9, 0x80, R2 ;  /* 0x0000008009007824 */ /* 0x004fca00078e0202 */
[----:B------:R-:W-:-:S04]  /*0180*/  SHF.R.S32.HI R3, RZ, 0x1f, R0 ;  /* 0x0000001fff037819 */ /* 0x000fc80000011400 */
[----:B------:R-:W-:-:S04]  /*0190*/  LEA.HI R3, R3, R0, RZ, 0x7 ;  /* 0x0000000003037211 */ /* 0x000fc800078f38ff */
[----:B------:R-:W-:-:S04]  /*01a0*/  SHF.L.U32 R3, R3, 0x7, RZ ;  /* 0x0000000703037819 */ /* 0x000fc800000006ff */
[----:B------:R-:W-:Y:S02]  /*01b0*/  LOP3.LUT R4, R3, 0xffffc000, RZ, 0xc0, !PT ;  /* 0xffffc00003047812 */ /* 0x000fe400078ec0ff */
[----:B------:R-:W-:Y:S02]  /*01c0*/  SHF.R.S32.HI R3, RZ, 0x1f, R2 ;  /* 0x0000001fff037819 */ /* 0x000fe40000011402 */
[----:B------:R-:W-:Y:S01]  /*01d0*/  SHF.R.S32.HI R5, RZ, 0x1f, R4 ;  /* 0x0000001fff057819 */ /* 0x000fe20000011404 */
[----:B------:R-:W-:Y:S06]  /*01e0*/  BRA.U !UP0, `(.L_x_70) ;  /* 0x0000000108107547 */ /* 0x000fec000b800000 */
.L_x_69:
[----:B------:R-:W0:Y:S02]  /*01f0*/  LDC.64 R6, c[0x0][0x3e8] ;  /* 0x0000fa00ff067b82 */ /* 0x000e240000000a00 */
[----:B0-----:R-:W-:-:S05]  /*0200*/  IMAD.WIDE.U32 R6, R9, 0x4, R6 ;  /* 0x0000000409067825 */ /* 0x001fca00078e0006 */
[----:B------:R0:W5:Y:S01]  /*0210*/  LDG.E R0, desc[UR6][R6.64] ;  /* 0x0000000606007981 */ /* 0x000162000c1e1900 */
[----:B------:R-:W-:Y:S05]  /*0220*/  BRA `(.L_x_68) ;  /* 0x0000000000087947 */ /* 0x000fea0003800000 */
.L_x_70:
[----:B------:R-:W2:Y:S02]  /*0230*/  LDG.E R7, desc[UR6][R6.64+0x4] ;  /* 0x0000040606077981 */ /* 0x000ea4000c1e1900 */
[----:B--2---:R-:W-:-:S07]  /*0240*/  IMAD.IADD R0, R7, 0x1, -R2 ;  /* 0x0000000107007824 */ /* 0x004fce00078e0a02 */
.L_x_68:
[----:B------:R-:W-:Y:S02]  /*0250*/  SHF.L.U32 R77, R72, 0x7, RZ ;  /* 0x00000007484d7819 */ /* 0x000fe400000006ff */
[----:B------:R-:W-:Y:S02]  /*0260*/  ISETP.NE.AND.EX P0, PT, R11, RZ, PT, P0 ;  /* 0x000000ff0b00720c */ /* 0x000fe40003f05300 */
[----:B-----5:R-:W-:-:S13]  /*0270*/  ISETP.GT.AND P2, PT, R0, R77, PT ;  /* 0x0000004d0000720c */ /* 0x020fda0003f44270 */
[----:B------:R-:W-:Y:S05]  /*0280*/  @!P2 EXIT P0 ;  /* 0x000000000000a94d */ /* 0x000fea0000000000 */
[----:B------:R-:W1:Y:S01]  /*0290*/  S2R R70, SR_TID.X ;  /* 0x0000000000467919 */ /* 0x000e620000002100 */
[----:B------:R-:W2:Y:S01]  /*02a0*/  S2UR UR8, SR_CTAID.Y ;  /* 0x00000000000879c3 */ /* 0x000ea20000002600 */
[----:B------:R-:W3:Y:S01]  /*02b0*/  LDCU.64 UR4, c[0x0][0x3a0] ;  /* 0x00007400ff0477ac */ /* 0x000ee20008000a00 */
[----:B------:R-:W-:Y:S01]  /*02c0*/  SEL R68, R9, RZ, !P1 ;  /* 0x000000ff09447207 */ /* 0x000fe20004800000 */
[----:B------:R-:W4:Y:S05]  /*02d0*/  LDCU.64 UR10, c[0x0][0x380] ;  /* 0x00007000ff0a77ac */ /* 0x000f2a0008000a00 */
[----:B------:R-:W2:Y:S01]  /*02e0*/  LDC.64 R10, c[0x0][0x398] ;  /* 0x0000e600ff0a7b82 */ /* 0x000ea20000000a00 */
[----:B-1----:R-:W-:-:S05]  /*02f0*/  IMAD.SHL.U32 R71, R70, 0x4, RZ ;  /* 0x0000000446477824 */ /* 0x002fca00078e00ff */
[----:B0-----:R-:W-:-:S04]  /*0300*/  LEA R7, R72, R71, 0xe ;  /* 0x0000004748077211 */ /* 0x001fc800078e70ff */
[----:B------:R-:W-:-:S05]  /*0310*/  IADD3 R4, P0, PT, R7, R4, RZ ;  /* 0x0000000407047210 */ /* 0x000fca0007f1e0ff */
[----:B------:R-:W-:Y:S02]  /*0320*/  IMAD.X R5, RZ, RZ, R5, P0 ;  /* 0x000000ffff057224 */ /* 0x000fe400000e0605 */
[----:B--2---:R-:W-:-:S04]  /*0330*/  IMAD.WIDE.U32 R4, R10, UR8, R4 ;  /* 0x000000080a047c25 */ /* 0x004fc8000f8e0004 */
[----:B------:R-:W-:Y:S02]  /*0340*/  IMAD R5, R11, UR8, R5 ;  /* 0x000000080b057c24 */ /* 0x000fe4000f8e0205 */
[----:B---3--:R-:W-:-:S04]  /*0350*/  IMAD.WIDE.U32 R4, R68, UR4, R4 ;  /* 0x0000000444047c25 */ /* 0x008fc8000f8e0004 */
[----:B------:R-:W-:Y:S01]  /*0360*/  IMAD R5, R68, UR5, R5 ;  /* 0x0000000544057c24 */ /* 0x000fe2000f8e0205 */
[----:B----4-:R-:W-:-:S04]  /*0370*/  LEA R74, P0, R4, UR10, 0x2 ;  /* 0x0000000a044a7c11 */ /* 0x010fc8000f8010ff */
[----:B------:R-:W-:Y:S01]  /*0380*/  LEA.HI.X R75, R4, UR11, R5, 0x2, P0 ;  /* 0x0000000b044b7c11 */ /* 0x000fe200080f1405 */
[----:B------:R-:W0:Y:S01]  /*0390*/  S2UR UR5, SR_CgaCtaId ;  /* 0x00000000000579c3 */ /* 0x000e220000008800 */
[----:B------:R-:W-:Y:S01]  /*03a0*/  UMOV UR4, 0x400 ;  /* 0x0000040000047882 */ /* 0x000fe20000000000 */
[C---:B------:R-:W-:Y:S01]  /*03b0*/  SHF.L.U32 R69, R70.reuse, 0x4, RZ ;  /* 0x0000000446457819 */ /* 0x040fe200000006ff */
[----:B------:R-:W1:Y:S01]  /*03c0*/  LDCU.64 UR10, c[0x0][0x3d0] ;  /* 0x00007a00ff0a77ac */ /* 0x000e620008000a00 */
[----:B------:R-:W2:Y:S04]  /*03d0*/  LDG.E.128 R64, desc[UR6][R74.64] ;  /* 0x000000064a407981 */ /* 0x000ea8000c1e1d00 */
[----:B------:R-:W3:Y:S04]  /*03e0*/  LDG.E.128 R60, desc[UR6][R74.64+0x1000] ;  /* 0x001000064a3c7981 */ /* 0x000ee8000c1e1d00 */
        /* <DEDUP_REMOVED lines=14> */
[----:B0-----:R-:W-:Y:S01]  /*04d0*/  ULEA UR4, UR5, UR4, 0x18 ;  /* 0x0000000405047291 */ /* 0x001fe2000f8ec0ff */
[----:B------:R-:W-:Y:S01]  /*04e0*/  LOP3.LUT R76, R70, 0x3b0, RZ, 0xc0, !PT ;  /* 0x000003b0464c7812 */ /* 0x000fe200078ec0ff */
[----:B------:R-:W0:Y:S01]  /*04f0*/  LDCU UR5, c[0x0][0x3b4] ;  /* 0x00007680ff0577ac */ /* 0x000e220008000800 */
[----:B------:R-:W-:Y:S01]  /*0500*/  SHF.R.U32.HI R73, RZ, 0x1, R70 ;  /* 0x00000001ff497819 */ /* 0x000fe20000011646 */
[----:B------:R-:W-:Y:S01]  /*0510*/  BSSY.RECONVERGENT B0, `(.L_x_71) ;  /* 0x0000110000007945 */ /* 0x000fe20003800200 */
[----:B------:R-:W-:Y:S01]  /*0520*/  VIADDMNMX R0, R0, -R77, 0x80, PT ;  /* 0x0000008000007446 */ /* 0x000fe2000380094d */
[----:B-1----:R-:W-:Y:S01]  /*0530*/  IMAD.SHL.U32 R75, R70, 0x400, RZ ;  /* 0x00000400464b7824 */ /* 0x002fe200078e00ff */
[----:B------:R-:W-:-:S04]  /*0540*/  LOP3.LUT R74, R71, 0x40, RZ, 0xc0, !PT ;  /* 0x00000040474a7812 */ /* 0x000fc800078ec0ff */
[----:B------:R-:W-:Y:S02]  /*0550*/  LOP3.LUT R75, R76, 0x3800, R75, 0xf8, !PT ;  /* 0x000038004c4b7812 */ /* 0x000fe400078ef84b */
[----:B------:R-:W-:Y:S01]  /*0560*/  LOP3.LUT R73, R74, 0x8, R73, 0xf8, !PT ;  /* 0x000000084a497812 */ /* 0x000fe200078ef849 */
[----:B--2---:R-:W-:Y:S04]  /*0570*/  STS.128 [R69+UR4], R64 ;  /* 0x0000004045007988 */ /* 0x004fe80008000c04 */
[----:B---3--:R-:W-:Y:S04]  /*0580*/  STS.128 [R69+UR4+0x1000], R60 ;  /* 0x0010003c45007988 */ /* 0x008fe80008000c04 */
[----:B----4-:R-:W-:Y:S04]  /*0590*/  STS.128 [R69+UR4+0x2000], R56 ;  /* 0x0020003845007988 */ /* 0x010fe80008000c04 */
[----:B-----5:R-:W-:Y:S04]  /*05a0*/  STS.128 [R69+UR4+0x3000], R52 ;  /* 0x0030003445007988 */ /* 0x020fe80008000c04 */
[----:B------:R1:W-:Y:S04]  /*05b0*/  STS.128 [R69+UR4+0x4000], R48 ;  /* 0x0040003045007988 */ /* 0x0003e80008000c04 */
[----:B------:R2:W-:Y:S04]  /*05c0*/  STS.128 [R69+UR4+0x5000], R44 ;  /* 0x0050002c45007988 */ /* 0x0005e80008000c04 */
[----:B------:R3:W-:Y:S04]  /*05d0*/  STS.128 [R69+UR4+0x6000], R40 ;  /* 0x0060002845007988 */ /* 0x0007e80008000c04 */
[----:B------:R-:W-:Y:S04]  /*05e0*/  STS.128 [R69+UR4+0x7000], R36 ;  /* 0x0070002445007988 */ /* 0x000fe80008000c04 */
[----:B------:R4:W-:Y:S01]  /*05f0*/  STS.128 [R69+UR4+0x8000], R32 ;  /* 0x0080002045007988 */ /* 0x0009e20008000c04 */
[----:B-1----:R-:W-:-:S03]  /*0600*/  SHF.L.U32 R48, R70, 0x3, RZ ;  /* 0x0000000346307819 */ /* 0x002fc600000006ff */
[----:B------:R1:W-:Y:S01]  /*0610*/  STS.128 [R69+UR4+0x9000], R28 ;  /* 0x0090001c45007988 */ /* 0x0003e20008000c04 */
[----:B--2---:R-:W-:-:S03]  /*0620*/  IMAD.SHL.U32 R44, R70, 0x2, RZ ;  /* 0x00000002462c7824 */ /* 0x004fc600078e00ff */
[----:B------:R-:W-:Y:S01]  /*0630*/  STS.128 [R69+UR4+0xa000], R24 ;  /* 0x00a0001845007988 */ /* 0x000fe20008000c04 */
[----:B---3--:R-:W-:Y:S02]  /*0640*/  IADD3 R41, PT, PT, R69, UR4, RZ ;  /* 0x0000000445297c10 */ /* 0x008fe4000fffe0ff */
[----:B------:R-:W-:Y:S01]  /*0650*/  LOP3.LUT R44, R44, 0x6, RZ, 0xc0, !PT ;  /* 0x000000062c2c7812 */ /* 0x000fe200078ec0ff */
[----:B------:R2:W-:Y:S04]  /*0660*/  STS.128 [R69+UR4+0xb000], R20 ;  /* 0x00b0001445007988 */ /* 0x0005e80008000c04 */
[----:B------:R3:W-:Y:S01]  /*0670*/  STS.128 [R69+UR4+0xc000], R16 ;  /* 0x00c0001045007988 */ /* 0x0007e20008000c04 */
[----:B----4-:R-:W-:-:S03]  /*0680*/  LOP3.LUT R33, R48, 0x8, RZ, 0xc0, !PT ;  /* 0x0000000830217812 */ /* 0x010fc600078ec0ff */
[----:B------:R4:W-:Y:S01]  /*0690*/  STS.128 [R69+UR4+0xd000], R12 ;  /* 0x00d0000c45007988 */ /* 0x0009e20008000c04 */
[--C-:B-1----:R-:W-:Y:S02]  /*06a0*/  SHF.R.U32.HI R28, RZ, 0x3, R70.reuse ;  /* 0x00000003ff1c7819 */ /* 0x102fe40000011646 */
[----:B------:R-:W-:Y:S01]  /*06b0*/  LOP3.LUT R33, R33, 0x40, R70, 0xf8, !PT ;  /* 0x0000004021217812 */ /* 0x000fe200078ef846 */
[----:B------:R1:W-:Y:S04]  /*06c0*/  STS.128 [R69+UR4+0xe000], R8 ;  /* 0x00e0000845007988 */ /* 0x0003e80008000c04 */
[----:B------:R5:W-:Y:S01]  /*06d0*/  STS.128 [R69+UR4+0xf000], R4 ;  /* 0x00f0000445007988 */ /* 0x000be20008000c04 */
[----:B--2---:R-:W-:Y:S01]  /*06e0*/  IMAD R20, R70, -0xc, R41 ;  /* 0xfffffff446147824 */ /* 0x004fe200078e0229 */
[----:B------:R-:W-:Y:S01]  /*06f0*/  BAR.SYNC.DEFER_BLOCKING 0x0 ;  /* 0x0000000000007b1d */ /* 0x000fe20000010000 */
[----:B---3--:R-:W-:-:S02]  /*0700*/  LOP3.LUT R16, R28, 0x8, RZ, 0xc0, !PT ;  /* 0x000000081c107812 */ /* 0x008fc400078ec0ff */
[----:B----4-:R-:W-:Y:S02]  /*0710*/  SHF.R.U32.HI R13, RZ, 0x4, R70 ;  /* 0x00000004ff0d7819 */ /* 0x010fe40000011646 */
[----:B------:R-:W-:Y:S02]  /*0720*/  LOP3.LUT R15, R44, 0x3800, R69, 0xf8, !PT ;  /* 0x000038002c0f7812 */ /* 0x000fe400078ef845 */
[----:B-1----:R-:W-:Y:S01]  /*0730*/  LOP3.LUT R8, R48, 0x78, RZ, 0xc0, !PT ;  /* 0x0000007830087812 */ /* 0x002fe200078ec0ff */
[----:B------:R-:W-:Y:S01]  /*0740*/  VIADD R17, R13, 0x10 ;  /* 0x000000100d117836 */ /* 0x000fe20000000000 */
[----:B------:R-:W-:Y:S02]  /*0750*/  LOP3.LUT R48, R15, 0x100, R48, 0xf8, !PT ;  /* 0x000001000f307812 */ /* 0x000fe400078ef830 */
[----:B0-----:R-:W-:Y:S01]  /*0760*/  ISETP.GE.AND P0, PT, R8, UR5, PT ;  /* 0x0000000508007c0c */ /* 0x001fe2000bf06270 */
[----:B------:R-:W0:Y:S01]  /*0770*/  LDCU UR5, c[0x0][0x3d8] ;  /* 0x00007b00ff0577ac */ /* 0x000e220008000800 */
[----:B-----5:R-:W-:Y:S01]  /*0780*/  VIADD R5, R13, 0x20 ;  /* 0x000000200d057836 */ /* 0x020fe20000000000 */
[----:B------:R-:W-:-:S02]  /*0790*/  LOP3.LUT R75, R75, R33, R16, 0xf6, !PT ;  /* 0x000000214b4b7212 */ /* 0x000fc400078ef610 */
[-C--:B------:R-:W-:Y:S01]  /*07a0*/  ISETP.GE.OR P6, PT, R17, R0.reuse, P0 ;  /* 0x000000001100720c */ /* 0x080fe200007c6670 */
[C---:B------:R-:W-:Y:S01]  /*07b0*/  VIADD R17, R13.reuse, 0x40 ;  /* 0x000000400d117836 */ /* 0x040fe20000000000 */
[----:B------:R-:W-:Y:S02]  /*07c0*/  IADD3 R15, PT, PT, R13, 0x30, RZ ;  /* 0x000000300d0f7810 */ /* 0x000fe40007ffe0ff */
[-C--:B------:R-:W-:Y:S02]  /*07d0*/  ISETP.GE.OR P5, PT, R5, R0.reuse, P0 ;  /* 0x000000000500720c */ /* 0x080fe400007a6670 */
[----:B------:R-:W-:Y:S01]  /*07e0*/  LOP3.LUT R48, R48, 0x30, R71, 0xf8, !PT ;  /* 0x0000003030307812 */ /* 0x000fe200078ef847 */
[----:B------:R-:W0:Y:S01]  /*07f0*/  LDS R9, [R20] ;  /* 0x0000000014097984 */ /* 0x000e220000000800 */
[----:B------:R-:W-:Y:S02]  /*0800*/  IADD3 R19, PT, PT, R13, 0x50, RZ ;  /* 0x000000500d137810 */ /* 0x000fe40007ffe0ff */
[----:B------:R-:W-:Y:S01]  /*0810*/  LOP3.LUT R73, R48, R73, R16, 0xf6, !PT ;  /* 0x0000004930497212 */ /* 0x000fe200078ef610 */
[----:B------:R-:W1:Y:S01]  /*0820*/  LDS R10, [R20+0x400] ;  /* 0x00040000140a7984 */ /* 0x000e620000000800 */
[----:B------:R-:W-:-:S02]  /*0830*/  ISETP.GE.OR P4, PT, R15, R0, P0 ;  /* 0x000000000f00720c */ /* 0x000fc40000786670 */
[-C--:B------:R-:W-:Y:S01]  /*0840*/  ISETP.GE.OR P3, PT, R17, R0.reuse, P0 ;  /* 0x000000001100720c */ /* 0x080fe20000766670 */
[----:B------:R-:W2:Y:S01]  /*0850*/  LDS R11, [R20+0x800] ;  /* 0x00080000140b7984 */ /* 0x000ea20000000800 */
[----:B------:R-:W-:Y:S02]  /*0860*/  ISETP.GE.OR P2, PT, R19, R0, P0 ;  /* 0x000000001300720c */ /* 0x000fe40000746670 */
[----:B------:R-:W-:Y:S01]  /*0870*/  LEA R73, R73, UR4, 0x1 ;  /* 0x0000000449497c11 */ /* 0x000fe2000f8e08ff */
[----:B------:R-:W3:Y:S01]  /*0880*/  LDS R14, [R20+0xc00] ;  /* 0x000c0000140e7984 */ /* 0x000ee20000000800 */
[----:B------:R-:W-:-:S03]  /*0890*/  IADD3 R2, P1, PT, R13, R2, RZ ;  /* 0x000000020d027210 */ /* 0x000fc60007f3e0ff */
[----:B------:R-:W4:Y:S01]  /*08a0*/  LDS R26, [R20+0x2c00] ;  /* 0x002c0000141a7984 */ /* 0x000f220000000800 */
[----:B------:R-:W-:Y:S02]  /*08b0*/  IADD3.X R3, PT, PT, RZ, R3, RZ, P1, !PT ;  /* 0x00000003ff037210 */ /* 0x000fe40000ffe4ff */
[----:B------:R-:W-:Y:S01]  /*08c0*/  ISETP.GE.OR P1, PT, R13, R0, P0 ;  /* 0x000000000d00720c */ /* 0x000fe20000726670 */
[----:B------:R-:W5:Y:S01]  /*08d0*/  LDS R6, [R20+0x1000] ;  /* 0x0010000014067984 */ /* 0x000f620000000800 */
[----:B------:R-:W-:-:S03]  /*08e0*/  IMAD.WIDE.U32 R2, R72, 0x80, R2 ;  /* 0x0000008048027825 */ /* 0x000fc600078e0002 */
        /* <DEDUP_REMOVED lines=39> */
[----:B---3--:R-:W-:-:S03]  /*0b60*/  FMUL.FTZ R28, R28, UR5 ;  /* 0x000000051c1c7c20 */ /* 0x008fc60008410000 */
[----:B------:R-:W3:Y:S01]  /*0b70*/  LDS R15, [R20+0x6c00] ;  /* 0x006c0000140f7984 */ /* 0x000ee20000000800 */
[----:B----4-:R-:W-:Y:S01]  /*0b80*/  FMUL.FTZ R35, R35, UR5 ;  /* 0x0000000523237c20 */ /* 0x010fe20008410000 */
[----:B------:R-:W-:Y:S02]  /*0b90*/  F2FP.BF16.F32.PACK_AB R11, R28, R27 ;  /* 0x0000001b1c0b723e */ /* 0x000fe400000010ff */
        /* <DEDUP_REMOVED lines=33> */
[----:B------:R-:W-:Y:S01]  /*0db0*/  FMUL.FTZ R24, R37, UR5 ;  /* 0x0000000525187c20 */ /* 0x000fe20008410000 */
[----:B------:R-:W-:Y:S02]  /*0dc0*/  F2FP.BF16.F32.PACK_AB R14, R35, R14 ;  /* 0x0000000e230e723e */ /* 0x000fe400000010ff */
[----:B------:R-:W5:Y:S01]  /*0dd0*/  LDS R28, [R20+0xa800] ;  /* 0x00a80000141c7984 */ /* 0x000f620000000800 */
[----:B------:R-:W-:Y:S01]  /*0de0*/  FMUL.FTZ R40, R26, UR5 ;  /* 0x000000051a287c20 */ /* 0x000fe20008410000 */
[----:B------:R-:W-:-:S02]  /*0df0*/  F2FP.BF16.F32.PACK_AB R24, R27, R24 ;  /* 0x000000181b18723e */ /* 0x000fc400000010ff */
[----:B------:R-:W5:Y:S01]  /*0e00*/  LDS R31, [R20+0xac00] ;  /* 0x00ac0000141f7984 */ /* 0x000f620000000800 */
[----:B------:R-:W-:-:S03]  /*0e10*/  FMUL.FTZ R43, R25, UR5 ;  /* 0x00000005192b7c20 */ /* 0x000fc60008410000 */
[----:B------:R-:W5:Y:S01]  /*0e20*/  LDS R33, [R20+0x9c00] ;  /* 0x009c000014217984 */ /* 0x000f620000000800 */
[----:B------:R-:W-:Y:S01]  /*0e30*/  FMUL.FTZ R52, R48, UR5 ;  /* 0x0000000530347c20 */ /* 0x000fe20008410000 */
[----:B------:R-:W-:Y:S02]  /*0e40*/  F2FP.BF16.F32.PACK_AB R40, R43, R40 ;  /* 0x000000282b28723e */ /* 0x000fe400000010ff */
        /* <DEDUP_REMOVED lines=13> */
[----:B-----5:R-:W-:-:S03]  /*0f20*/  FMUL.FTZ R30, R30, UR5 ;  /* 0x000000051e1e7c20 */ /* 0x020fc60008410000 */
        /* <DEDUP_REMOVED lines=10> */
[----:B------:R-:W-:Y:S01]  /*0fd0*/  FMUL.FTZ R54, R18, UR5 ;  /* 0x0000000512367c20 */ /* 0x000fe20008410000 */
[----:B------:R-:W-:Y:S02]  /*0fe0*/  F2FP.BF16.F32.PACK_AB R18, R32, R29 ;  /* 0x0000001d2012723e */ /* 0x000fe400000010ff */
[----:B------:R-:W5:Y:S01]  /*0ff0*/  LDS R25, [R20+0xd800] ;  /* 0x00d8000014197984 */ /* 0x000f620000000800 */
[----:B0-----:R-:W-:Y:S01]  /*1000*/  FMUL.FTZ R33, R17, UR5 ;  /* 0x0000000511217c20 */ /* 0x001fe20008410000 */
[----:B------:R-:W-:-:S02]  /*1010*/  F2FP.BF16.F32.PACK_AB R17, R53, R30 ;  /* 0x0000001e3511723e */ /* 0x000fc400000010ff */
[----:B------:R-:W0:Y:S01]  /*1020*/  LDS R41, [R20+0xdc00] ;  /* 0x00dc000014297984 */ /* 0x000e220000000800 */
[----:B-1----:R-:W-:-:S03]  /*1030*/  FMUL.FTZ R19, R19, UR5 ;  /* 0x0000000513137c20 */ /* 0x002fc60008410000 */
[----:B------:R-:W1:Y:S01]  /*1040*/  LDS R44, [R20+0xe000] ;  /* 0x00e00000142c7984 */ /* 0x000e620000000800 */
[----:B--2---:R-:W-:-:S03]  /*1050*/  FMUL.FTZ R32, R37, UR5 ;  /* 0x0000000525207c20 */ /* 0x004fc60008410000 */
        /* <DEDUP_REMOVED lines=15> */
[----:B------:R-:W-:Y:S02]  /*1150*/  FMUL.FTZ R36, R36, UR5 ;  /* 0x0000000524247c20 */ /* 0x000fe40008410000 */
[----:B------:R0:W5:Y:S01]  /*1160*/  LDS R51, [R20+0xfc00] ;  /* 0x00fc000014337984 */ /* 0x0001620000000800 */
[----:B------:R-:W-:-:S03]  /*1170*/  FMUL.FTZ R29, R38, UR5 ;  /* 0x00000005261d7c20 */ /* 0x000fc60008410000 */
[----:B------:R1:W-:Y:S01]  /*1180*/  STS [R73+0x10800], R9 ;  /* 0x0108000949007388 */ /* 0x0003e20000000800 */
[----:B------:R-:W-:Y:S01]  /*1190*/  FMUL.FTZ R25, R25, UR5 ;  /* 0x0000000519197c20 */ /* 0x000fe20008410000 */
[----:B------:R-:W-:Y:S02]  /*11a0*/  F2FP.BF16.F32.PACK_AB R29, R29, R36 ;  /* 0x000000241d1d723e */ /* 0x000fe400000010ff */
[----:B0-----:R-:W-:Y:S01]  /*11b0*/  F2FP.BF16.F32.PACK_AB R20, R34, R27 ;  /* 0x0000001b2214723e */ /* 0x001fe200000010ff */
[----:B------:R-:W-:Y:S01]  /*11c0*/  FMUL.FTZ R34, R41, UR5 ;  /* 0x0000000529227c20 */ /* 0x000fe20008410000 */
[----:B------:R-:W-:Y:S01]  /*11d0*/  F2FP.BF16.F32.PACK_AB R27, R54, R33 ;  /* 0x00000021361b723e */ /* 0x000fe200000010ff */
[----:B------:R-:W-:Y:S01]  /*11e0*/  STS [R73+0x10000], R4 ;  /* 0x0100000449007388 */ /* 0x000fe20000000800 */
[----:B-1----:R-:W-:Y:S01]  /*11f0*/  FMUL.FTZ R44, R44, UR5 ;  /* 0x000000052c2c7c20 */ /* 0x002fe20008410000 */
[----:B------:R-:W-:Y:S01]  /*1200*/  IMAD.MOV.U32 R9, RZ, RZ, RZ ;  /* 0x000000ffff097224 */ /* 0x000fe200078e00ff */
[----:B------:R-:W-:Y:S01]  /*1210*/  F2FP.BF16.F32.PACK_AB R25, R34, R25 ;  /* 0x000000192219723e */ /* 0x000fe200000010ff */
[----:B--2---:R-:W-:Y:S01]  /*1220*/  FMUL.FTZ R47, R47, UR5 ;  /* 0x000000052f2f7c20 */ /* 0x004fe20008410000 */
[----:B------:R0:W-:Y:S01]  /*1230*/  STS [R73+0x10100], R5 ;  /* 0x0101000549007388 */ /* 0x0001e20000000800 */
[----:B---3--:R-:W-:Y:S01]  /*1240*/  FMUL.FTZ R43, R43, UR5 ;  /* 0x000000052b2b7c20 */ /* 0x008fe20008410000 */
[----:B----4-:R-:W-:-:S02]  /*1250*/  IMAD.WIDE.U32 R8, R30, UR8, R8 ;  /* 0x000000081e087c25 */ /* 0x010fc4000f8e0008 */
[----:B------:R-:W-:Y:S01]  /*1260*/  F2FP.BF16.F32.PACK_AB R44, R47, R44 ;  /* 0x0000002c2f2c723e */ /* 0x000fe200000010ff */
[----:B------:R-:W-:Y:S01]  /*1270*/  STS [R73+0x12000], R21 ;  /* 0x0120001549007388 */ /* 0x000fe20000000800 */
[----:B------:R-:W-:Y:S01]  /*1280*/  FMUL.FTZ R46, R46, UR5 ;  /* 0x000000052e2e7c20 */ /* 0x000fe20008410000 */
[----:B------:R-:W-:Y:S02]  /*1290*/  IMAD R9, R31, UR8, R9 ;  /* 0x000000081f097c24 */ /* 0x000fe4000f8e0209 */
[----:B------:R-:W-:Y:S01]  /*12a0*/  STS [R73+0x12100], R22 ;  /* 0x0121001649007388 */ /* 0x000fe20000000800 */
[----:B-----5:R-:W-:Y:S01]  /*12b0*/  FMUL.FTZ R45, R45, UR5 ;  /* 0x000000052d2d7c20 */ /* 0x020fe20008410000 */
[----:B------:R-:W-:Y:S01]  /*12c0*/  F2FP.BF16.F32.PACK_AB R43, R46, R43 ;  /* 0x0000002b2e2b723e */ /* 0x000fe200000010ff */
[C---:B0-----:R-:W-:Y:S01]  /*12d0*/  IMAD.WIDE.U32 R4, R68.reuse, UR10, R8 ;  /* 0x0000000a44047c25 */ /* 0x041fe2000f8e0008 */
[----:B------:R-:W-:Y:S03]  /*12e0*/  STS [R73+0x10400], R6 ;  /* 0x0104000649007388 */ /* 0x000fe60000000800 */
[----:B------:R-:W-:Y:S01]  /*12f0*/  FMUL.FTZ R26, R49, UR5 ;  /* 0x00000005311a7c20 */ /* 0x000fe20008410000 */
[----:B------:R-:W-:Y:S01]  /*1300*/  IMAD R69, R68, UR11, R5 ;  /* 0x0000000b44457c24 */ /* 0x000fe2000f8e0205 */
[----:B------:R-:W-:Y:S01]  /*1310*/  STS [R73+0x10500], R7 ;  /* 0x0105000749007388 */ /* 0x000fe20000000800 */
[----:B------:R-:W-:-:S02]  /*1320*/  FMUL.FTZ R48, R48, UR5 ;  /* 0x0000000530307c20 */ /* 0x000fc40008410000 */
[----:B------:R-:W-:Y:S01]  /*1330*/  F2FP.BF16.F32.PACK_AB R26, R26, R45 ;  /* 0x0000002d1a1a723e */ /* 0x000fe200000010ff */
[----:B------:R-:W-:Y:S01]  /*1340*/  STS [R73+0x12400], R23 ;  /* 0x0124001749007388 */ /* 0x000fe20000000800 */
[----:B------:R-:W-:Y:S01]  /*1350*/  FMUL.FTZ R51, R51, UR5 ;  /* 0x0000000533337c20 */ /* 0x000fe20008410000 */
[----:B------:R-:W-:Y:S02]  /*1360*/  UIADD3 UR5, UPT, UPT, UR4, 0x10000, URZ ;  /* 0x0001000004057890 */ /* 0x000fe4000fffe0ff */
[----:B------:R-:W-:Y:S02]  /*1370*/  STS [R73+0x12500], R24 ;  /* 0x0125001849007388 */ /* 0x000fe40000000800 */
[----:B------:R-:W-:Y:S02]  /*1380*/  F2FP.BF16.F32.PACK_AB R48, R51, R48 ;  /* 0x000000303330723e */ /* 0x000fe400000010ff */
[----:B------:R-:W-:Y:S01]  /*1390*/  STS [R73+0x10900], R10 ;  /* 0x0109000a49007388 */ /* 0x000fe20000000800 */
[----:B------:R-:W-:-:S02]  /*13a0*/  LEA R8, R75, UR5, 0x1 ;  /* 0x000000054b087c11 */ /* 0x000fc4000f8e08ff */
[----:B------:R-:W-:Y:S01]  /*13b0*/  LEA R75, R75, UR4, 0x1 ;  /* 0x000000044b4b7c11 */ /* 0x000fe2000f8e08ff */
[----:B------:R-:W-:Y:S04]  /*13c0*/  STS [R73+0x12800], R14 ;  /* 0x0128000e49007388 */ /* 0x000fe80000000800 */
[----:B------:R0:W-:Y:S04]  /*13d0*/  STS [R73+0x12900], R15 ;  /* 0x0129000f49007388 */ /* 0x0001e80000000800 */
[----:B------:R-:W-:Y:S04]  /*13e0*/  STS [R73+0x10c00], R11 ;  /* 0x010c000b49007388 */ /* 0x000fe80000000800 */
[----:B------:R-:W-:Y:S01]  /*13f0*/  STS [R73+0x10d00], R12 ;  /* 0x010d000c49007388 */ /* 0x000fe20000000800 */
[----:B0-----:R-:W-:-:S03]  /*1400*/  IADD3 R15, PT, PT, R13, 0x60, RZ ;  /* 0x000000600d0f7810 */ /* 0x001fc60007ffe0ff */
[----:B------:R-:W-:Y:S04]  /*1410*/  STS [R73+0x12c00], R16 ;  /* 0x012c001049007388 */ /* 0x000fe80000000800 */
[----:B------:R-:W-:Y:S04]  /*1420*/  STS [R73+0x12d00], R40 ;  /* 0x012d002849007388 */ /* 0x000fe80000000800 */
[----:B------:R-:W-:Y:S04]  /*1430*/  STS [R73+0x14000], R50 ;  /* 0x0140003249007388 */ /* 0x000fe80000000800 */
[----:B------:R-:W-:Y:S04]  /*1440*/  STS [R73+0x14100], R52 ;  /* 0x0141003449007388 */ /* 0x000fe80000000800 */
[----:B------:R-:W-:Y:S04]  /*1450*/  STS [R73+0x16000], R29 ;  /* 0x0160001d49007388 */ /* 0x000fe80000000800 */
[----:B------:R-:W-:Y:S04]  /*1460*/  STS [R73+0x16100], R19 ;  /* 0x0161001349007388 */ /* 0x000fe80000000800 */
[----:B------:R0:W-:Y:S04]  /*1470*/  STS [R73+0x14400], R17 ;  /* 0x0144001149007388 */ /* 0x0001e80000000800 */
[----:B------:R1:W-:Y:S04]  /*1480*/  STS [R73+0x14500], R20 ;  /* 0x0145001449007388 */ /* 0x0003e80000000800 */
[----:B------:R1:W-:Y:S01]  /*1490*/  STS [R73+0x16400], R32 ;  /* 0x0164002049007388 */ /* 0x0003e20000000800 */
[----:B0-----:R-:W-:-:S03]  /*14a0*/  VIADD R17, R13, 0x70 ;  /* 0x000000700d117836 */ /* 0x001fc60000000000 */
        /* <DEDUP_REMOVED lines=11> */
[----:B------:R-:W0:Y:S01]  /*1560*/  LDS.128 R8, [R8] ;  /* 0x0000000008087984 */ /* 0x000e220000000c00 */
[----:B------:R-:W2:Y:S01]  /*1570*/  LDCU.64 UR4, c[0x0][0x3c0] ;  /* 0x00007800ff0477ac */ /* 0x000ea20008000a00 */
[----:B------:R-:W-:Y:S01]  /*1580*/  MOV R68, R4 ;  /* 0x0000000400447202 */ /* 0x000fe20000000f00 */
[----:B------:R-:W3:Y:S01]  /*1590*/  LDCU.64 UR8, c[0x0][0x3a8] ;  /* 0x00007500ff0877ac */ /* 0x000ee20008000a00 */
[----:B--2---:R-:W-:-:S03]  /*15a0*/  IMAD R13, R3, UR4, RZ ;  /* 0x00000004030d7c24 */ /* 0x004fc6000f8e02ff */
[----:B------:R-:W-:-:S04]  /*15b0*/  IMAD.WIDE.U32 R6, R2, UR4, R68 ;  /* 0x0000000402067c25 */ /* 0x000fc8000f8e0044 */
[----:B------:R-:W-:Y:S01]  /*15c0*/  IMAD R13, R2, UR5, R13 ;  /* 0x00000005020d7c24 */ /* 0x000fe2000f8e020d */
[----:B---3--:R-:W-:-:S03]  /*15d0*/  LEA R12, P1, R6, UR8, 0x1 ;  /* 0x00000008060c7c11 */ /* 0x008fc6000f8208ff */
[----:B------:R-:W-:-:S05]  /*15e0*/  IMAD.IADD R7, R7, 0x1, R13 ;  /* 0x0000000107077824 */ /* 0x000fca00078e020d */
[----:B------:R-:W-:-:S05]  /*15f0*/  LEA.HI.X R13, R6, UR9, R7, 0x1, P1 ;  /* 0x00000009060d7c11 */ /* 0x000fca00088f0c07 */
[----:B0-----:R0:W-:Y:S02]  /*1600*/  STG.E.128 desc[UR6][R12.64], R8 ;  /* 0x000000080c007986 */ /* 0x0011e4000c101d06 */
.L_x_72:
[----:B------:R-:W-:Y:S05]  /*1610*/  BSYNC.RECONVERGENT B0 ;  /* 0x0000000000007941 */ /* 0x000fea0003800200 */
.L_x_71:
[----:B0-----:R0:W2:Y:S01]  /*1620*/  LDS.128 R8, [R75+0x10200] ;  /* 0x010200004b087984 */ /* 0x0010a20000000c00 */
[----:B------:R-:W-:Y:S01]  /*1630*/  BSSY.RECONVERGENT B0, `(.L_x_73) ;  /* 0x0000011000007945 */ /* 0x000fe20003800200 */
[-C--:B------:R-:W-:Y:S02]  /*1640*/  ISETP.GE.OR P1, PT, R15, R0.reuse, P0 ;  /* 0x000000000f00720c */ /* 0x080fe40000726670 */
[----:B------:R-:W-:Y:S01]  /*1650*/  ISETP.GE.OR P0, PT, R17, R0, P0 ;  /* 0x000000001100720c */ /* 0x000fe20000706670 */
[----:B------:R-:W-:-:S12]  /*1660*/  @P6 BRA `(.L_x_74) ;  /* 0x0000000000346947 */ /* 0x000fd80003800000 */
        /* <DEDUP_REMOVED lines=13> */
.L_x_74:
[----:B------:R-:W-:Y:S05]  /*1740*/  BSYNC.RECONVERGENT B0 ;  /* 0x0000000000007941 */ /* 0x000fea0003800200 */
.L_x_73:
        /* <DEDUP_REMOVED lines=16> */
.L_x_76:
[----:B------:R-:W-:Y:S05]  /*1850*/  BSYNC.RECONVERGENT B0 ;  /* 0x0000000000007941 */ /* 0x000fea0003800200 */
.L_x_75:
        /* <DEDUP_REMOVED lines=16> */
.L_x_78:
[----:B------:R-:W-:Y:S05]  /*1960*/  BSYNC.RECONVERGENT B0 ;  /* 0x0000000000007941 */ /* 0x000fea0003800200 */
.L_x_77:
[----:B0---4-:R0:W4:Y:S01]  /*1970*/  LDS.128 R8, [R75+0x10800] ;  /* 0x010800004b087984 */ /* 0x0111220000000c00 */
[----:B------:R-:W-:Y:S04]  /*1980*/  BSSY.RECONVERGENT B0, `(.L_x_79) ;  /* 0x000000f000007945 */ /* 0x000fe80003800200 */
[----:B------:R-:W-:Y:S05]  /*1990*/  @P3 BRA `(.L_x_80) ;  /* 0x0000000000343947 */ /* 0x000fea0003800000 */
[----:B------:R-:W5:Y:S01]  /*19a0*/  LDCU.64 UR4, c[0x0][0x3c0] ;  /* 0x00007800ff0477ac */ /* 0x000f620008000a00 */
[----:B------:R-:W-:Y:S01]  /*19b0*/  IADD3 R13, P3, PT, R2, 0x40, RZ ;  /* 0x00000040020d7810 */ /* 0x000fe20007f7e0ff */
[----:B------:R-:W-:Y:S01]  /*19c0*/  IMAD.MOV.U32 R6, RZ, RZ, R4 ;  /* 0x000000ffff067224 */ /* 0x000fe200078e0004 */
[----:B------:R-:W-:Y:S01]  /*19d0*/  MOV R7, R69 ;  /* 0x0000004500077202 */ /* 0x000fe20000000f00 */
[----:B------:R-:W1:Y:S01]  /*19e0*/  LDCU.64 UR8, c[0x0][0x3a8] ;  /* 0x00007500ff0877ac */ /* 0x000e620008000a00 */
[----:B------:R-:W-:-:S05]  /*19f0*/  IADD3.X R0, PT, PT, RZ, R3, RZ, P3, !PT ;  /* 0x00000003ff007210 */ /* 0x000fca0001ffe4ff */
[----:B-----5:R-:W-:Y:S02]  /*1a00*/  IMAD R0, R0, UR4, RZ ;  /* 0x0000000400007c24 */ /* 0x020fe4000f8e02ff */
[----:B------:R-:W-:-:S04]  /*1a10*/  IMAD.WIDE.U32 R6, R13, UR4, R6 ;  /* 0x000000040d067c25 */ /* 0x000fc8000f8e0006 */
[----:B------:R-:W-:Y:S01]  /*1a20*/  IMAD R13, R13, UR5, R0 ;  /* 0x000000050d0d7c24 */ /* 0x000fe2000f8e0200 */
[----:B-1----:R-:W-:-:S03]  /*1a30*/  LEA R12, P3, R6, UR8, 0x1 ;  /* 0x00000008060c7c11 */ /* 0x002fc6000f8608ff */
[----:B------:R-:W-:-:S05]  /*1a40*/  IMAD.IADD R7, R7, 0x1, R13 ;  /* 0x0000000107077824 */ /* 0x000fca00078e020d */
[----:B------:R-:W-:-:S05]  /*1a50*/  LEA.HI.X R13, R6, UR9, R7, 0x1, P3 ;  /* 0x00000009060d7c11 */ /* 0x000fca00098f0c07 */
[----:B----4-:R1:W-:Y:S02]  /*1a60*/  STG.E.128 desc[UR6][R12.64], R8 ;  /* 0x000000080c007986 */ /* 0x0103e4000c101d06 */
.L_x_80:
[----:B------:R-:W-:Y:S05]  /*1a70*/  BSYNC.RECONVERGENT B0 ;  /* 0x0000000000007941 */ /* 0x000fea0003800200 */
.L_x_79:
[----:B-1--4-:R1:W4:Y:S01]  /*1a80*/  LDS.128 R8, [R75+0x10a00] ;  /* 0x010a00004b087984 */ /* 0x0123220000000c00 */
        /* <DEDUP_REMOVED lines=15> */
.L_x_82:
[----:B------:R-:W-:Y:S05]  /*1b80*/  BSYNC.RECONVERGENT B0 ;  /* 0x0000000000007941 */ /* 0x000fea0003800200 */
.L_x_81:
        /* <DEDUP_REMOVED lines=16> */
.L_x_84:
[----:B------:R-:W-:Y:S05]  /*1c90*/  BSYNC.RECONVERGENT B0 ;  /* 0x0000000000007941 */ /* 0x000fea0003800200 */
.L_x_83:
[----:B-1--4-:R1:W4:Y:S01]  /*1ca0*/  LDS.128 R8, [R75+0x10e00] ;  /* 0x010e00004b087984 */ /* 0x0123220000000c00 */
        /* <DEDUP_REMOVED lines=15> */
.L_x_85:
        /* <DEDUP_REMOVED lines=14> */
.L_x_156:


//--------------------- .text._ZN7cutlass13device_kernelIN5flash32FlashAttnBwdPostprocessConvertdQIN4cute5tupleIJNS3_1CILi64EEENS5_ILi128EEEEEENS_10bfloat16_tEfNS_4arch4Sm80ELi256ENS3_8TiledMMAINS3_8MMA_AtomIJNS3_30SM80_16x8x16_F32BF16BF16F32_TNEEEENS3_6LayoutINS4_IJNS5_ILi2EEENS5_ILi4EEENS5_ILi1EEEEEENS4_IJSJ_SH_NS5_ILi0EEEEEEEENS4_IJNS5_ILi32EEES6_NS5_ILi16EEEEEEEELb0EEEEEvNT_6ParamsE --------------------------
	.section	.text._ZN7cutlass13device_kernelIN5flash32FlashAttnBwdPostprocessConvertdQIN4cute5tupleIJNS3_1CILi64EEENS5_ILi128EEEEEENS_10bfloat16_tEfNS_4arch4Sm80ELi256ENS3_8TiledMMAINS3_8MMA_AtomIJNS3_30SM80_16x8x16_F32BF16BF16F32_TNEEEENS3_6LayoutINS4_IJNS5_ILi2EEENS5_ILi4EEENS5_ILi1EEEEEENS4_IJSJ_SH_NS5_ILi0EEEEEEEENS4_IJNS5_ILi32EEES6_NS5_ILi16EEEEEEEELb0EEEEEvNT_6ParamsE,"ax",@progbits
	.align	128
.text._ZN7cutlass13device_kernelIN5flash32FlashAttnBwdPostprocessConvertdQIN4cute5tupleIJNS3_1CILi64EEENS5_ILi128EEEEEENS_10bfloat16_tEfNS_4arch4Sm80ELi256ENS3_8TiledMMAINS3_8MMA_AtomIJNS3_30SM80_16x8x16_F32BF16BF16F32_TNEEEENS3_6LayoutINS4_IJNS5_ILi2EEENS5_ILi4EEENS5_ILi1EEEEEENS4_IJSJ_SH_NS5_ILi0EEEEEEEENS4_IJNS5_ILi32EEES6_NS5_ILi16EEEEEEEELb0EEEEEvNT_6ParamsE:
        .type           _ZN7cutlass13device_kernelIN5flash32FlashAttnBwdPostprocessConvertdQIN4cute5tupleIJNS3_1CILi64EEENS5_ILi128EEEEEENS_10bfloat16_tEfNS_4arch4Sm80ELi256ENS3_8TiledMMAINS3_8MMA_AtomIJNS3_30SM80_16x8x16_F32BF16BF16F32_TNEEEENS3_6LayoutINS4_IJNS5_ILi2EEENS5_ILi4EEENS5_ILi1EEEEEENS4_IJSJ_SH_NS5_ILi0EEEEEEEENS4_IJNS5_ILi32EEES6_NS5_ILi16EEEEEEEELb0EEEEEvNT_6ParamsE,@function
        .size           _ZN7cutlass13device_kernelIN5flash32FlashAttnBwdPostprocessConvertdQIN4cute5tupleIJNS3_1CILi64EEENS5_ILi128EEEEEENS_10bfloat16_tEfNS_4arch4Sm80ELi256ENS3_8TiledMMAINS3_8MMA_AtomIJNS3_30SM80_16x8x16_F32BF16BF16F32_TNEEEENS3_6LayoutINS4_IJNS5_ILi2EEENS5_ILi4EEENS5_ILi1EEEEEENS4_IJSJ_SH_NS5_ILi0EEEEEEEENS4_IJNS5_ILi32EEES6_NS5_ILi16EEEEEEEELb0EEEEEvNT_6ParamsE,(.L_x_157 - _ZN7cutlass13device_kernelIN5flash32FlashAttnBwdPostprocessConvertdQIN4cute5tupleIJNS3_1CILi64EEENS5_ILi128EEEEEENS_10bfloat16_tEfNS_4arch4Sm80ELi256ENS3_8TiledMMAINS3_8MMA_AtomIJNS3_30SM80_16x8x16_F32BF16BF16F32_TNEEEENS3_6LayoutINS4_IJNS5_ILi2EEENS5_ILi4EEENS5_ILi1EEEEEENS4_IJSJ_SH_NS5_ILi0EEEEEEEENS4_IJNS5_ILi32EEES6_NS5_ILi16EEEEEEEELb0EEEEEvNT_6ParamsE)
        .other          _ZN7cutlass13device_kernelIN5flash32FlashAttnBwdPostprocessConvertdQIN4cute5tupleIJNS3_1CILi64EEENS5_ILi128EEEEEENS_10bfloat16_tEfNS_4arch4Sm80ELi256ENS3_8TiledMMAINS3_8MMA_AtomIJNS3_30SM80_16x8x16_F32BF16BF16F32_TNEEEENS3_6LayoutINS4_IJNS5_ILi2EEENS5_ILi4EEENS5_ILi1EEEEEENS4_IJSJ_SH_NS5_ILi0EEEEEEEENS4_IJNS5_ILi32EEES6_NS5_ILi16EEEEEEEELb0EEEEEvNT_6ParamsE,@"STO_CUDA_ENTRY STV_DEFAULT"
_ZN7cutlass13device_kernelIN5flash32FlashAttnBwdPostprocessConvertdQIN4cute5tupleIJNS3_1CILi64EEENS5_ILi128EEEEEENS_10bfloat16_tEfNS_4arch4Sm80ELi256ENS3_8TiledMMAINS3_8MMA_AtomIJNS3_30SM80_16x8x16_F32BF16BF16F32_TNEEEENS3_6LayoutINS4_IJNS5_ILi2EEENS5_ILi4EEENS5_ILi1EEEEEENS4_IJSJ_SH_NS5_ILi0EEEEEEEENS4_IJNS5_ILi32EEES6_NS5_ILi16EEEEEEEELb0EEEEEvNT_6ParamsE:
        /* <DEDUP_REMOVED lines=17> */
.L_x_86:
[----:B------:R-:W0:Y:S01]  /*0110*/  LDC.64 R2, c[0x0][0x3e0] ;  /* 0x0000f800ff027b82 */ /* 0x000e220000000a00 */
[----:B------:R-:W1:Y:S01]  /*0120*/  LDCU.64 UR4, c[0x0][0x3e8] ;  /* 0x00007d00ff0477ac */ /* 0x000e620008000a00 */
[----:B0-----:R-:W-:-:S05]  /*0130*/  IMAD.WIDE.U32 R2, R9, 0x4, R2 ;  /* 0x0000000409027825 */ /* 0x001fca00078e0002 */
[----:B------:R-:W2:Y:S01]  /*0140*/  LDG.E R36, desc[UR6][R2.64] ;  /* 0x0000000602247981 */ /* 0x000ea2000c1e1900 */
[----:B-1----:R-:W-:-:S04]  /*0150*/  UISETP.NE.U32.AND UP0, UPT, UR4, URZ, UPT ;  /* 0x000000ff0400728c */ /* 0x002fc8000bf05070 */
[----:B------:R-:W-:Y:S01]  /*0160*/  UISETP.NE.AND.EX UP0, UPT, UR5, URZ, UPT, UP0 ;  /* 0x000000ff0500728c */ /* 0x000fe2000bf05300 */
[--C-:B--2---:R-:W-:Y:S01]  /*0170*/  IMAD R0, R9, 0x40, R36.reuse ;  /* 0x0000004009007824 */ /* 0x104fe200078e0224 */
[----:B------:R-:W-:-:S04]  /*0180*/  SHF.R.S32.HI R37, RZ, 0x1f, R36 ;  /* 0x0000001fff257819 */ /* 0x000fc80000011424 */
[----:B------:R-:W-:-:S04]  /*0190*/  SHF.R.S32.HI R5, RZ, 0x1f, R0 ;  /* 0x0000001fff057819 */ /* 0x000fc80000011400 */
[----:B------:R-:W-:-:S05]  /*01a0*/  LEA.HI R5, R5, R0, RZ, 0x6 ;  /* 0x0000000005057211 */ /* 0x000fca00078f30ff */
[----:B------:R-:W-:-:S05]  /*01b0*/  IMAD.SHL.U32 R5, R5, 0x80, RZ ;  /* 0x0000008005057824 */ /* 0x000fca00078e00ff */
[----:B------:R-:W-:-:S04]  /*01c0*/  LOP3.LUT R4, R5, 0xffffe000, RZ, 0xc0, !PT ;  /* 0xffffe00005047812 */ /* 0x000fc800078ec0ff */
[----:B------:R-:W-:Y:S01]  /*01d0*/  SHF.R.S32.HI R5, RZ, 0x1f, R4 ;  /* 0x0000001fff057819 */ /* 0x000fe20000011404 */
[----:B------:R-:W-:Y:S06]  /*01e0*/  BRA.U !UP0, `(.L_x_89) ;  /* 0x0000000108107547 */ /* 0x000fec000b800000 */
.L_x_88:
[----:B------:R-:W0:Y:S02]  /*01f0*/  LDC.64 R40, c[0x0][0x3e8] ;  /* 0x0000fa00ff287b82 */ /* 0x000e240000000a00 */
[----:B0-----:R-:W-:-:S06]  /*0200*/  IMAD.WIDE.U32 R40, R9, 0x4, R40 ;  /* 0x0000000409287825 */ /* 0x001fcc00078e0028 */
[----:B------:R0:W5:Y:S01]  /*0210*/  LDG.E R40, desc[UR6][R40.64] ;  /* 0x0000000628287981 */ /* 0x000162000c1e1900 */
[----:B------:R-:W-:Y:S05]  /*0220*/  BRA `(.L_x_87) ;  /* 0x0000000000087947 */ /* 0x000fea0003800000 */
.L_x_89:
[----:B------:R-:W2:Y:S02]  /*0230*/  LDG.E R3, desc[UR6][R2.64+0x4] ;  /* 0x0000040602037981 */ /* 0x000ea4000c1e1900 */
[----:B--2---:R-:W-:-:S07]  /*0240*/  IADD3 R40, PT, PT, -R36, R3, RZ ;  /* 0x0000000324287210 */ /* 0x004fce0007ffe1ff */
.L_x_87:
[----:B------:R-:W-:Y:S01]  /*0250*/  IMAD.SHL.U32 R3, R39, 0x40, RZ ;  /* 0x0000004027037824 */ /* 0x000fe200078e00ff */
[----:B------:R-:W-:-:S04]  /*0260*/  ISETP.NE.AND.EX P0, PT, R7, RZ, PT, P0 ;  /* 0x000000ff0700720c */ /* 0x000fc80003f05300 */
        /* <DEDUP_REMOVED lines=8> */
[----:B------:R-:W5:Y:S01]  /*02f0*/  LDCU UR9, c[0x0][0x3b4] ;  /* 0x00007680ff0977ac */ /* 0x000f620008000800 */
[----:B-1----:R-:W-:-:S05]  /*0300*/  IMAD.SHL.U32 R38, R43, 0x4, RZ ;  /* 0x000000042b267824 */ /* 0x002fca00078e00ff */
[----:B------:R-:W-:-:S04]  /*0310*/  LEA R7, R39, R38, 0xd ;  /* 0x0000002627077211 */ /* 0x000fc800078e68ff */
        /* <DEDUP_REMOVED lines=10> */
[----:B------:R-:W-:Y:S01]  /*03c0*/  VIADDMNMX R40, R40, -R3, 0x40, PT ;  /* 0x0000004028287446 */ /* 0x000fe20003800903 */
[----:B0-----:R-:W-:Y:S01]  /*03d0*/  IMAD.SHL.U32 R41, R43, 0x8, RZ ;  /* 0x000000082b297824 */ /* 0x001fe200078e00ff */
[----:B------:R-:W2:Y:S01]  /*03e0*/  LDG.E.128 R4, desc[UR6][R46.64] ;  /* 0x000000062e047981 */ /* 0x000ea2000c1e1d00 */
[----:B------:R-:W-:Y:S01]  /*03f0*/  SHF.R.U32.HI R44, RZ, 0x1, R43 ;  /* 0x00000001ff2c7819 */ /* 0x000fe2000001162b */
[----:B------:R-:W0:Y:S02]  /*0400*/  LDCU.64 UR10, c[0x0][0x3d0] ;  /* 0x00007a00ff0a77ac */ /* 0x000e240008000a00 */
[----:B------:R-:W3:Y:S04]  /*0410*/  LDG.E.128 R8, desc[UR6][R46.64+0x1000] ;  /* 0x001000062e087981 */ /* 0x000ee8000c1e1d00 */
[----:B------:R-:W4:Y:S04]  /*0420*/  LDG.E.128 R12, desc[UR6][R46.64+0x2000] ;  /* 0x002000062e0c7981 */ /* 0x000f28000c1e1d00 */
[----:B------:R-:W4:Y:S04]  /*0430*/  LDG.E.128 R16, desc[UR6][R46.64+0x3000] ;  /* 0x003000062e107981 */ /* 0x000f28000c1e1d00 */
[----:B------:R-:W4:Y:S04]  /*0440*/  LDG.E.128 R20, desc[UR6][R46.64+0x4000] ;  /* 0x004000062e147981 */ /* 0x000f28000c1e1d00 */
[----:B------:R-:W4:Y:S04]  /*0450*/  LDG.E.128 R24, desc[UR6][R46.64+0x5000] ;  /* 0x005000062e187981 */ /* 0x000f28000c1e1d00 */
[----:B------:R-:W4:Y:S04]  /*0460*/  LDG.E.128 R28, desc[UR6][R46.64+0x6000] ;  /* 0x006000062e1c7981 */ /* 0x000f28000c1e1d00 */
[----:B------:R5:W4:Y:S01]  /*0470*/  LDG.E.128 R32, desc[UR6][R46.64+0x7000] ;  /* 0x007000062e207981 */ /* 0x000b22000c1e1d00 */
[----:B-1----:R-:W-:Y:S01]  /*0480*/  ULEA UR4, UR5, UR4, 0x18 ;  /* 0x0000000405047291 */ /* 0x002fe2000f8ec0ff */
[----:B------:R-:W-:Y:S01]  /*0490*/  LOP3.LUT R3, R38, 0x40, RZ, 0xc0, !PT ;  /* 0x0000004026037812 */ /* 0x000fe200078ec0ff */
[----:B------:R-:W1:Y:S01]  /*04a0*/  LDCU UR5, c[0x0][0x3d8] ;  /* 0x00007b00ff0577ac */ /* 0x000e620008000800 */
[----:B------:R-:W-:Y:S01]  /*04b0*/  LOP3.LUT R2, R41, 0x78, RZ, 0xc0, !PT ;  /* 0x0000007829027812 */ /* 0x000fe200078ec0ff */
[----:B------:R-:W-:Y:S01]  /*04c0*/  BSSY.RECONVERGENT B0, `(.L_x_90) ;  /* 0x000009e000007945 */ /* 0x000fe20003800200 */
[----:B------:R-:W-:-:S02]  /*04d0*/  LOP3.LUT R3, R3, 0x8, R44, 0xf8, !PT ;  /* 0x0000000803037812 */ /* 0x000fc400078ef82c */
[----:B------:R-:W-:Y:S02]  /*04e0*/  SHF.R.U32.HI R45, RZ, 0x4, R43 ;  /* 0x00000004ff2d7819 */ /* 0x000fe4000001162b */
[----:B-----5:R-:W-:Y:S02]  /*04f0*/  LEA R47, R43, UR4, 0x4 ;  /* 0x000000042b2f7c11 */ /* 0x020fe4000f8e20ff */
[----:B------:R-:W-:Y:S01]  /*0500*/  ISETP.GE.AND P0, PT, R2, UR9, PT ;  /* 0x0000000902007c0c */ /* 0x000fe2000bf06270 */
[----:B------:R-:W-:Y:S01]  /*0510*/  VIADD R51, R45, 0x10 ;  /* 0x000000102d337836 */ /* 0x000fe20000000000 */
[C---:B------:R-:W-:Y:S01]  /*0520*/  SHF.L.U32 R46, R43.reuse, 0x1, RZ ;  /* 0x000000012b2e7819 */ /* 0x040fe200000006ff */
[----:B------:R-:W-:Y:S01]  /*0530*/  IMAD R44, R43, -0xc, R47 ;  /* 0xfffffff42b2c7824 */ /* 0x000fe200078e022f */
[----:B------:R-:W-:Y:S02]  /*0540*/  LOP3.LUT R48, R41, 0x8, RZ, 0xc0, !PT ;  /* 0x0000000829307812 */ /* 0x000fe400078ec0ff */
[----:B------:R-:W-:-:S02]  /*0550*/  SHF.L.U32 R42, R43, 0x9, RZ ;  /* 0x000000092b2a7819 */ /* 0x000fc400000006ff */
[----:B------:R-:W-:Y:S02]  /*0560*/  LOP3.LUT R49, R43, 0x3b0, RZ, 0xc0, !PT ;  /* 0x000003b02b317812 */ /* 0x000fe400078ec0ff */
[C---:B------:R-:W-:Y:S02]  /*0570*/  IADD3 R36, P1, PT, R45.reuse, R36, RZ ;  /* 0x000000242d247210 */ /* 0x040fe40007f3e0ff */
[-C--:B------:R-:W-:Y:S02]  /*0580*/  ISETP.GE.OR P3, PT, R45, R40.reuse, P0 ;  /* 0x000000282d00720c */ /* 0x080fe40000766670 */
[----:B------:R-:W-:Y:S01]  /*0590*/  LOP3.LUT R46, R46, 0x6, RZ, 0xc0, !PT ;  /* 0x000000062e2e7812 */ /* 0x000fe200078ec0ff */
[----:B------:R-:W-:Y:S01]  /*05a0*/  IMAD.X R37, RZ, RZ, R37, P1 ;  /* 0x000000ffff257224 */ /* 0x000fe200008e0625 */
[----:B------:R-:W-:Y:S02]  /*05b0*/  LOP3.LUT R42, R49, 0x1c00, R42, 0xf8, !PT ;  /* 0x00001c00312a7812 */ /* 0x000fe400078ef82a */
[----:B------:R-:W-:Y:S01]  /*05c0*/  ISETP.GE.OR P2, PT, R51, R40, P0 ;  /* 0x000000283300720c */ /* 0x000fe20000746670 */
[----:B------:R-:W-:Y:S01]  /*05d0*/  IMAD.WIDE.U32 R36, R39, 0x40, R36 ;  /* 0x0000004027247825 */ /* 0x000fe200078e0024 */
[----:B------:R-:W-:-:S04]  /*05e0*/  LOP3.LUT R46, R46, 0x1c00, R41, 0xf8, !PT ;  /* 0x00001c002e2e7812 */ /* 0x000fc800078ef829 */
[----:B------:R-:W-:-:S04]  /*05f0*/  LOP3.LUT R41, R46, 0x100, R41, 0xf8, !PT ;  /* 0x000001002e297812 */ /* 0x000fc800078ef829 */
[----:B------:R-:W-:Y:S01]  /*0600*/  LOP3.LUT R41, R41, 0x30, R38, 0xf8, !PT ;  /* 0x0000003029297812 */ /* 0x000fe200078ef826 */
[----:B--2---:R2:W-:Y:S04]  /*0610*/  STS.128 [R47], R4 ;  /* 0x000000042f007388 */ /* 0x0045e80000000c00 */
[----:B---3--:R-:W-:Y:S04]  /*0620*/  STS.128 [R47+0x1000], R8 ;  /* 0x001000082f007388 */ /* 0x008fe80000000c00 */
[----:B----4-:R-:W-:Y:S04]  /*0630*/  STS.128 [R47+0x2000], R12 ;  /* 0x0020000c2f007388 */ /* 0x010fe80000000c00 */
[----:B------:R-:W-:Y:S04]  /*0640*/  STS.128 [R47+0x3000], R16 ;  /* 0x003000102f007388 */ /* 0x000fe80000000c00 */
[----:B------:R-:W-:Y:S01]  /*0650*/  STS.128 [R47+0x4000], R20 ;  /* 0x004000142f007388 */ /* 0x000fe20000000c00 */
[--C-:B--2---:R-:W-:Y:S01]  /*0660*/  SHF.R.U32.HI R4, RZ, 0x3, R43.reuse ;  /* 0x00000003ff047819 */ /* 0x104fe2000001162b */
[C---:B------:R-:W-:Y:S01]  /*0670*/  VIADD R7, R45.reuse, 0x20 ;  /* 0x000000202d077836 */ /* 0x040fe20000000000 */
[----:B------:R-:W-:Y:S01]  /*0680*/  LOP3.LUT R5, R48, 0x40, R43, 0xf8, !PT ;  /* 0x0000004030057812 */ /* 0x000fe200078ef82b */
[----:B------:R-:W-:Y:S01]  /*0690*/  STS.128 [R47+0x5000], R24 ;  /* 0x005000182f007388 */ /* 0x000fe20000000c00 */
[----:B------:R-:W-:-:S02]  /*06a0*/  VIADD R45, R45, 0x30 ;  /* 0x000000302d2d7836 */ /* 0x000fc40000000000 */
[-C--:B------:R-:W-:Y:S01]  /*06b0*/  ISETP.GE.OR P1, PT, R7, R40.reuse, P0 ;  /* 0x000000280700720c */ /* 0x080fe20000726670 */
[----:B------:R2:W-:Y:S02]  /*06c0*/  STS.128 [R47+0x6000], R28 ;  /* 0x0060001c2f007388 */ /* 0x0005e40000000c00 */
[----:B------:R-:W-:Y:S02]  /*06d0*/  ISETP.GE.OR P0, PT, R45, R40, P0 ;  /* 0x000000282d00720c */ /* 0x000fe40000706670 */
[----:B------:R-:W-:Y:S01]  /*06e0*/  STS.128 [R47+0x7000], R32 ;  /* 0x007000202f007388 */ /* 0x000fe20000000c00 */
[----:B------:R-:W-:Y:S01]  /*06f0*/  BAR.SYNC.DEFER_BLOCKING 0x0 ;  /* 0x0000000000007b1d */ /* 0x000fe20000010000 */
[----:B--2---:R-:W-:-:S04]  /*0700*/  LOP3.LUT R30, R4, 0x8, RZ, 0xc0, !PT ;  /* 0x00000008041e7812 */ /* 0x004fc800078ec0ff */
[--C-:B------:R-:W-:Y:S02]  /*0710*/  LOP3.LUT R4, R42, R5, R30.reuse, 0xf6, !PT ;  /* 0x000000052a047212 */ /* 0x100fe400078ef61e */
[----:B------:R-:W-:Y:S01]  /*0720*/  LOP3.LUT R3, R41, R3, R30, 0xf6, !PT ;  /* 0x0000000329037212 */ /* 0x000fe200078ef61e */
[----:B------:R-:W1:Y:S04]  /*0730*/  LDS R31, [R44+0x1400] ;  /* 0x001400002c1f7984 */ /* 0x000e680000000800 */
[----:B------:R-:W2:Y:S04]  /*0740*/  LDS R34, [R44+0x800] ;  /* 0x000800002c227984 */ /* 0x000ea80000000800 */
[----:B------:R-:W3:Y:S04]  /*0750*/  LDS R33, [R44+0xc00] ;  /* 0x000c00002c217984 */ /* 0x000ee80000000800 */
[----:B------:R-:W4:Y:S04]  /*0760*/  LDS R22, [R44+0x1800] ;  /* 0x001800002c167984 */ /* 0x000f280000000800 */
[----:B------:R-:W5:Y:S04]  /*0770*/  LDS R29, [R44+0x1c00] ;  /* 0x001c00002c1d7984 */ /* 0x000f680000000800 */
[----:B------:R-:W0:Y:S04]  /*0780*/  LDS R35, [R44+0x400] ;  /* 0x000400002c237984 */ /* 0x000e280000000800 */
[----:B------:R-:W0:Y:S04]  /*0790*/  LDS R24, [R44+0x3000] ;  /* 0x003000002c187984 */ /* 0x000e280000000800 */
[----:B------:R-:W0:Y:S04]  /*07a0*/  LDS R26, [R44+0x3400] ;  /* 0x003400002c1a7984 */ /* 0x000e280000000800 */
[----:B------:R-:W0:Y:S04]  /*07b0*/  LDS R32, [R44+0x1000] ;  /* 0x001000002c207984 */ /* 0x000e280000000800 */
[----:B------:R-:W0:Y:S04]  /*07c0*/  LDS R23, [R44+0x3800] ;  /* 0x003800002c177984 */ /* 0x000e280000000800 */
        /* <DEDUP_REMOVED lines=11> */
[----:B0-----:R-:W-:-:S03]  /*0880*/  FMUL.FTZ R38, R35, UR5 ;  /* 0x0000000523267c20 */ /* 0x001fc60008410000 */
[----:B------:R-:W0:Y:S01]  /*0890*/  LDS R19, [R44+0x4400] ;  /* 0x004400002c137984 */ /* 0x000e220000000800 */
[----:B------:R-:W-:-:S03]  /*08a0*/  FMUL.FTZ R24, R24, UR5 ;  /* 0x0000000518187c20 */ /* 0x000fc60008410000 */
[----:B------:R-:W0:Y:S01]  /*08b0*/  LDS R15, [R44+0x5000] ;  /* 0x005000002c0f7984 */ /* 0x000e220000000800 */
[----:B------:R-:W-:-:S03]  /*08c0*/  FMUL.FTZ R39, R26, UR5 ;  /* 0x000000051a277c20 */ /* 0x000fc60008410000 */
[----:B------:R-:W0:Y:S01]  /*08d0*/  LDS R14, [R44+0x5400] ;  /* 0x005400002c0e7984 */ /* 0x000e220000000800 */
[----:B------:R-:W-:Y:S01]  /*08e0*/  FMUL.FTZ R35, R32, UR5 ;  /* 0x0000000520237c20 */ /* 0x000fe20008410000 */
[----:B------:R-:W-:Y:S02]  /*08f0*/  F2FP.BF16.F32.PACK_AB R32, R33, R34 ;  /* 0x000000222120723e */ /* 0x000fe400000010ff */
[----:B------:R-:W0:Y:S01]  /*0900*/  LDS R11, [R44+0x6400] ;  /* 0x006400002c0b7984 */ /* 0x000e220000000800 */
[----:B------:R-:W-:Y:S01]  /*0910*/  FMUL.FTZ R26, R23, UR5 ;  /* 0x00000005171a7c20 */ /* 0x000fe20008410000 */
[----:B------:R-:W-:Y:S02]  /*0920*/  F2FP.BF16.F32.PACK_AB R33, R40, R35 ;  /* 0x000000232821723e */ /* 0x000fe400000010ff */
[----:B------:R-:W0:Y:S01]  /*0930*/  LDS R28, [R44+0x2400] ;  /* 0x002400002c1c7984 */ /* 0x000e220000000800 */
[----:B------:R-:W-:-:S03]  /*0940*/  FMUL.FTZ R25, R25, UR5 ;  /* 0x0000000519197c20 */ /* 0x000fc60008410000 */
[----:B------:R-:W0:Y:S01]  /*0950*/  LDS R10, [R44+0x6c00] ;  /* 0x006c00002c0a7984 */ /* 0x000e220000000800 */
[----:B-1----:R-:W-:-:S03]  /*0960*/  FMUL.FTZ R13, R13, UR5 ;  /* 0x000000050d0d7c20 */ /* 0x002fc60008410000 */
[----:B------:R-:W1:Y:S01]  /*0970*/  LDS R43, [R44] ;  /* 0x000000002c2b7984 */ /* 0x000e620000000800 */
[----:B--2---:R-:W-:-:S03]  /*0980*/  FMUL.FTZ R18, R18, UR5 ;  /* 0x0000000512127c20 */ /* 0x004fc60008410000 */
[----:B------:R-:W2:Y:S01]  /*0990*/  LDS R21, [R44+0x2800] ;  /* 0x002800002c157984 */ /* 0x000ea20000000800 */
[----:B---3--:R-:W-:Y:S01]  /*09a0*/  FMUL.FTZ R34, R20, UR5 ;  /* 0x0000000514227c20 */ /* 0x008fe20008410000 */
[----:B------:R-:W-:Y:S02]  /*09b0*/  F2FP.BF16.F32.PACK_AB R20, R29, R22 ;  /* 0x000000161d14723e */ /* 0x000fe400000010ff */
[----:B------:R-:W3:Y:S01]  /*09c0*/  LDS R27, [R44+0x2c00] ;  /* 0x002c00002c1b7984 */ /* 0x000ee20000000800 */
[----:B------:R-:W-:Y:S02]  /*09d0*/  F2FP.BF16.F32.PACK_AB R22, R39, R24 ;  /* 0x000000182716723e */ /* 0x000fe400000010ff */
[----:B------:R-:W-:Y:S01]  /*09e0*/  F2FP.BF16.F32.PACK_AB R24, R25, R26 ;  /* 0x0000001a1918723e */ /* 0x000fe200000010ff */
[----:B------:R-:W3:Y:S01]  /*09f0*/  LDS R17, [R44+0x5800] ;  /* 0x005800002c117984 */ /* 0x000ee20000000800 */
[----:B----4-:R-:W-:Y:S01]  /*0a00*/  FMUL.FTZ R26, R12, UR5 ;  /* 0x000000050c1a7c20 */ /* 0x010fe20008410000 */
[----:B------:R-:W-:Y:S01]  /*0a10*/  F2FP.BF16.F32.PACK_AB R18, R18, R13 ;  /* 0x0000000d1212723e */ /* 0x000fe200000010ff */
[----:B-----5:R-:W-:Y:S01]  /*0a20*/  FMUL.FTZ R16, R16, UR5 ;  /* 0x0000000510107c20 */ /* 0x020fe20008410000 */
[----:B------:R-:W4:Y:S01]  /*0a30*/  LDS R5, [R44+0x6000] ;  /* 0x006000002c057984 */ /* 0x000f220000000800 */
[----:B------:R-:W5:Y:S01]  /*0a40*/  LDC.64 R12, c[0x0][0x3c8] ;  /* 0x0000f200ff0c7b82 */ /* 0x000f620000000a00 */
[----:B0-----:R-:W-:-:S02]  /*0a50*/  FMUL.FTZ R19, R19, UR5 ;  /* 0x0000000513137c20 */ /* 0x001fc40008410000 */
[----:B------:R-:W0:Y:S01]  /*0a60*/  LDS R6, [R44+0x6800] ;  /* 0x006800002c067984 */ /* 0x000e220000000800 */
[----:B------:R-:W-:Y:S02]  /*0a70*/  FMUL.FTZ R15, R15, UR5 ;  /* 0x000000050f0f7c20 */ /* 0x000fe40008410000 */
[----:B------:R-:W-:Y:S01]  /*0a80*/  F2FP.BF16.F32.PACK_AB R16, R19, R16 ;  /* 0x000000101310723e */ /* 0x000fe200000010ff */
[----:B------:R-:W0:Y:S01]  /*0a90*/  LDS R8, [R44+0x7000] ;  /* 0x007000002c087984 */ /* 0x000e220000000800 */
[----:B------:R-:W-:Y:S01]  /*0aa0*/  LEA R19, R3, UR4, 0x1 ;  /* 0x0000000403137c11 */ /* 0x000fe2000f8e08ff */
[----:B------:R-:W-:Y:S02]  /*0ab0*/  HFMA2 R3, -RZ, RZ, 0, 0 ;  /* 0x00000000ff037431 */ /* 0x000fe400000001ff */
[----:B------:R-:W-:Y:S01]  /*0ac0*/  FMUL.FTZ R14, R14, UR5 ;  /* 0x000000050e0e7c20 */ /* 0x000fe20008410000 */
[----:B------:R-:W0:Y:S04]  /*0ad0*/  LDS R9, [R44+0x7400] ;  /* 0x007400002c097984 */ /* 0x000e280000000800 */
[----:B------:R-:W0:Y:S01]  /*0ae0*/  LDS R7, [R44+0x7800] ;  /* 0x007800002c077984 */ /* 0x000e220000000800 */
[----:B------:R-:W-:Y:S01]  /*0af0*/  F2FP.BF16.F32.PACK_AB R15, R14, R15 ;  /* 0x0000000f0e0f723e */ /* 0x000fe200000010ff */
[----:B------:R-:W-:Y:S01]  /*0b00*/  FMUL.FTZ R14, R11, UR5 ;  /* 0x000000050b0e7c20 */ /* 0x000fe20008410000 */
[----:B------:R-:W-:Y:S01]  /*0b10*/  FMUL.FTZ R35, R28, UR5 ;  /* 0x000000051c237c20 */ /* 0x000fe20008410000 */
[----:B------:R-:W0:Y:S01]  /*0b20*/  LDS R31, [R44+0x7c00] ;  /* 0x007c00002c1f7984 */ /* 0x000e220000000800 */
[----:B------:R-:W-:Y:S01]  /*0b30*/  FMUL.FTZ R11, R10, UR5 ;  /* 0x000000050a0b7c20 */ /* 0x000fe20008410000 */
[----:B-1----:R-:W-:Y:S01]  /*0b40*/  FMUL.FTZ R43, R43, UR5 ;  /* 0x000000052b2b7c20 */ /* 0x002fe20008410000 */
[----:B-----5:R-:W-:Y:S01]  /*0b50*/  IMAD.WIDE.U32 R2, R12, UR8, R2 ;  /* 0x000000080c027c25 */ /* 0x020fe2000f8e0002 */
[----:B------:R1:W-:Y:S03]  /*0b60*/  STS [R19+0x8100], R32 ;  /* 0x0081002013007388 */ /* 0x0003e60000000800 */
[----:B--2---:R-:W-:Y:S01]  /*0b70*/  FMUL.FTZ R28, R21, UR5 ;  /* 0x00000005151c7c20 */ /* 0x004fe20008410000 */
[----:B------:R-:W-:Y:S01]  /*0b80*/  IMAD R3, R13, UR8, R3 ;  /* 0x000000080d037c24 */ /* 0x000fe2000f8e0203 */
[----:B------:R-:W-:Y:S01]  /*0b90*/  F2FP.BF16.F32.PACK_AB R30, R38, R43 ;  /* 0x0000002b261e723e */ /* 0x000fe200000010ff */
[----:B------:R1:W-:Y:S01]  /*0ba0*/  STS [R19+0x8400], R33 ;  /* 0x0084002113007388 */ /* 0x0003e20000000800 */
[----:B---3--:R-:W-:Y:S01]  /*0bb0*/  FMUL.FTZ R27, R27, UR5 ;  /* 0x000000051b1b7c20 */ /* 0x008fe20008410000 */
[----:B------:R-:W-:Y:S01]  /*0bc0*/  F2FP.BF16.F32.PACK_AB R21, R35, R34 ;  /* 0x000000222315723e */ /* 0x000fe200000010ff */
[----:B------:R-:W-:Y:S01]  /*0bd0*/  IMAD.WIDE.U32 R2, R0, UR10, R2 ;  /* 0x0000000a00027c25 */ /* 0x000fe2000f8e0002 */
[----:B------:R1:W-:Y:S03]  /*0be0*/  STS [R19+0x8000], R30 ;  /* 0x0080001e13007388 */ /* 0x0003e60000000800 */
[----:B------:R-:W-:Y:S01]  /*0bf0*/  FMUL.FTZ R17, R17, UR5 ;  /* 0x0000000511117c20 */ /* 0x000fe20008410000 */
[----:B------:R-:W-:Y:S01]  /*0c00*/  F2FP.BF16.F32.PACK_AB R23, R27, R28 ;  /* 0x0000001c1b17723e */ /* 0x000fe200000010ff */
[----:B------:R1:W-:Y:S01]  /*0c10*/  STS [R19+0x9000], R21 ;  /* 0x0090001513007388 */ /* 0x0003e20000000800 */
[----:B----4-:R-:W-:-:S02]  /*0c20*/  FMUL.FTZ R5, R5, UR5 ;  /* 0x0000000505057c20 */ /* 0x010fc40008410000 */
[----:B------:R-:W-:Y:S01]  /*0c30*/  F2FP.BF16.F32.PACK_AB R17, R26, R17 ;  /* 0x000000111a11723e */ /* 0x000fe200000010ff */
[----:B------:R1:W-:Y:S01]  /*0c40*/  STS [R19+0x9100], R23 ;  /* 0x0091001713007388 */ /* 0x0003e20000000800 */
[----:B0-----:R-:W-:Y:S01]  /*0c50*/  FMUL.FTZ R6, R6, UR5 ;  /* 0x0000000506067c20 */ /* 0x001fe20008410000 */
[----:B------:R-:W-:Y:S01]  /*0c60*/  F2FP.BF16.F32.PACK_AB R14, R14, R5 ;  /* 0x000000050e0e723e */ /* 0x000fe200000010ff */
[----:B------:R-:W-:Y:S01]  /*0c70*/  IMAD R5, R0, UR11, R3 ;  /* 0x0000000b00057c24 */ /* 0x000fe2000f8e0203 */
[----:B------:R1:W-:Y:S01]  /*0c80*/  STS [R19+0x8500], R20 ;  /* 0x0085001413007388 */ /* 0x0003e20000000800 */
[----:B------:R-:W-:Y:S01]  /*0c90*/  FMUL.FTZ R8, R8, UR5 ;  /* 0x0000000508087c20 */ /* 0x000fe20008410000 */
[----:B------:R-:W-:Y:S02]  /*0ca0*/  F2FP.BF16.F32.PACK_AB R6, R11, R6 ;  /* 0x000000060b06723e */ /* 0x000fe400000010ff */
[----:B------:R1:W-:Y:S01]  /*0cb0*/  STS [R19+0x9400], R22 ;  /* 0x0094001613007388 */ /* 0x0003e20000000800 */
[----:B------:R-:W-:Y:S01]  /*0cc0*/  FMUL.FTZ R9, R9, UR5 ;  /* 0x0000000509097c20 */ /* 0x000fe20008410000 */
[----:B------:R-:W-:-:S02]  /*0cd0*/  LEA R0, R4, UR4, 0x1 ;  /* 0x0000000404007c11 */ /* 0x000fc4000f8e08ff */
[----:B------:R1:W-:Y:S01]  /*0ce0*/  STS [R19+0x9500], R24 ;  /* 0x0095001813007388 */ /* 0x0003e20000000800 */
[----:B------:R-:W-:Y:S01]  /*0cf0*/  FMUL.FTZ R7, R7, UR5 ;  /* 0x0000000507077c20 */ /* 0x000fe20008410000 */
[----:B------:R-:W-:Y:S02]  /*0d00*/  F2FP.BF16.F32.PACK_AB R8, R9, R8 ;  /* 0x000000080908723e */ /* 0x000fe400000010ff */
[----:B------:R1:W-:Y:S01]  /*0d10*/  STS [R19+0xa000], R16 ;  /* 0x00a0001013007388 */ /* 0x0003e20000000800 */
[----:B------:R-:W-:Y:S01]  /*0d20*/  FMUL.FTZ R10, R31, UR5 ;  /* 0x000000051f0a7c20 */ /* 0x000fe20008410000 */
[----:B------:R-:W-:Y:S02]  /*0d30*/  UIADD3 UR5, UPT, UPT, UR4, 0x8000, URZ ;  /* 0x0000800004057890 */ /* 0x000fe4000fffe0ff */
[----:B------:R1:W-:Y:S02]  /*0d40*/  STS [R19+0xa100], R18 ;  /* 0x00a1001213007388 */ /* 0x0003e40000000800 */
[----:B------:R-:W-:-:S02]  /*0d50*/  F2FP.BF16.F32.PACK_AB R7, R10, R7 ;  /* 0x000000070a07723e */ /* 0x000fc400000010ff */
[----:B------:R1:W-:Y:S01]  /*0d60*/  STS [R19+0xb000], R14 ;  /* 0x00b0000e13007388 */ /* 0x0003e20000000800 */
[----:B------:R-:W-:-:S03]  /*0d70*/  LEA R9, R4, UR5, 0x1 ;  /* 0x0000000504097c11 */ /* 0x000fc6000f8e08ff */
[----:B------:R1:W-:Y:S04]  /*0d80*/  STS [R19+0xb100], R6 ;  /* 0x00b1000613007388 */ /* 0x0003e80000000800 */
[----:B------:R1:W-:Y:S04]  /*0d90*/  STS [R19+0xa400], R15 ;  /* 0x00a4000f13007388 */ /* 0x0003e80000000800 */
[----:B------:R1:W-:Y:S04]  /*0da0*/  STS [R19+0xa500], R17 ;  /* 0x00a5001113007388 */ /* 0x0003e80000000800 */
[----:B------:R1:W-:Y:S04]  /*0db0*/  STS [R19+0xb400], R8 ;  /* 0x00b4000813007388 */ /* 0x0003e80000000800 */
[----:B------:R1:W-:Y:S01]  /*0dc0*/  STS [R19+0xb500], R7 ;  /* 0x00b5000713007388 */ /* 0x0003e20000000800 */
[----:B------:R-:W-:Y:S06]  /*0dd0*/  BAR.SYNC.DEFER_BLOCKING 0x0 ;  /* 0x0000000000007b1d */ /* 0x000fec0000010000 */
[----:B------:R-:W-:Y:S05]  /*0de0*/  @P3 BRA `(.L_x_91) ;  /* 0x00000000002c3947 */ /* 0x000fea0003800000 */
[----:B-1----:R-:W0:Y:S01]  /*0df0*/  LDS.128 R8, [R9] ;  /* 0x0000000009087984 */ /* 0x002e220000000c00 */
[----:B------:R-:W1:Y:S01]  /*0e00*/  LDCU.64 UR4, c[0x0][0x3c0] ;  /* 0x00007800ff0477ac */ /* 0x000e620008000a00 */
[----:B------:R-:W-:Y:S01]  /*0e10*/  IMAD.MOV.U32 R4, RZ, RZ, R2 ;  /* 0x000000ffff047224 */ /* 0x000fe200078e0002 */
[----:B------:R-:W2:Y:S01]  /*0e20*/  LDCU.64 UR8, c[0x0][0x3a8] ;  /* 0x00007500ff0877ac */ /* 0x000ea20008000a00 */
[----:B-1----:R-:W-:Y:S02]  /*0e30*/  IMAD R13, R37, UR4, RZ ;  /* 0x00000004250d7c24 */ /* 0x002fe4000f8e02ff */
[----:B------:R-:W-:-:S04]  /*0e40*/  IMAD.WIDE.U32 R6, R36, UR4, R4 ;  /* 0x0000000424067c25 */ /* 0x000fc8000f8e0004 */
[----:B------:R-:W-:Y:S01]  /*0e50*/  IMAD R13, R36, UR5, R13 ;  /* 0x00000005240d7c24 */ /* 0x000fe2000f8e020d */
[----:B--2---:R-:W-:-:S03]  /*0e60*/  LEA R12, P3, R6, UR8, 0x1 ;  /* 0x00000008060c7c11 */ /* 0x004fc6000f8608ff */
[----:B------:R-:W-:-:S05]  /*0e70*/  IMAD.IADD R7, R7, 0x1, R13 ;  /* 0x0000000107077824 */ /* 0x000fca00078e020d */
[----:B------:R-:W-:-:S05]  /*0e80*/  LEA.HI.X R13, R6, UR9, R7, 0x1, P3 ;  /* 0x00000009060d7c11 */ /* 0x000fca00098f0c07 */
[----:B0-----:R0:W-:Y:S02]  /*0e90*/  STG.E.128 desc[UR6][R12.64], R8 ;  /* 0x000000080c007986 */ /* 0x0011e4000c101d06 */
.L_x_91:
[----:B------:R-:W-:Y:S05]  /*0ea0*/  BSYNC.RECONVERGENT B0 ;  /* 0x0000000000007941 */ /* 0x000fea0003800200 */
.L_x_90:
[----:B01----:R0:W1:Y:S01]  /*0eb0*/  LDS.128 R8, [R0+0x8200] ;  /* 0x0082000000087984 */ /* 0x0030620000000c00 */
[----:B------:R-:W-:Y:S04]  /*0ec0*/  BSSY.RECONVERGENT B0, `(.L_x_92) ;  /* 0x000000f000007945 */ /* 0x000fe80003800200 */
[----:B------:R-:W-:Y:S05]  /*0ed0*/  @P2 BRA `(.L_x_93) ;  /* 0x0000000000342947 */ /* 0x000fea0003800000 */
[----:B------:R-:W2:Y:S01]  /*0ee0*/  LDCU.64 UR4, c[0x0][0x3c0] ;  /* 0x00007800ff0477ac */ /* 0x000ea20008000a00 */
[----:B------:R-:W-:Y:S01]  /*0ef0*/  IADD3 R13, P2, PT, R36, 0x10, RZ ;  /* 0x00000010240d7810 */ /* 0x000fe20007f5e0ff */
[----:B------:R-:W-:Y:S01]  /*0f00*/  IMAD.MOV.U32 R7, RZ, RZ, R5 ;  /* 0x000000ffff077224 */ /* 0x000fe200078e0005 */
[----:B------:R-:W3:Y:S02]  /*0f10*/  LDCU.64 UR8, c[0x0][0x3a8] ;  /* 0x00007500ff0877ac */ /* 0x000ee40008000a00 */
[----:B------:R-:W-:-:S05]  /*0f20*/  IADD3.X R6, PT, PT, RZ, R37, RZ, P2, !PT ;  /* 0x00000025ff067210 */ /* 0x000fca00017fe4ff */
[----:B--2---:R-:W-:Y:S02]  /*0f30*/  IMAD R12, R6, UR4, RZ ;  /* 0x00000004060c7c24 */ /* 0x004fe4000f8e02ff */
[----:B------:R-:W-:-:S04]  /*0f40*/  IMAD.MOV.U32 R6, RZ, RZ, R2 ;  /* 0x000000ffff067224 */ /* 0x000fc800078e0002 */
[----:B------:R-:W-:-:S04]  /*0f50*/  IMAD.WIDE.U32 R6, R13, UR4, R6 ;  /* 0x000000040d067c25 */ /* 0x000fc8000f8e0006 */
[----:B------:R-:W-:Y:S01]  /*0f60*/  IMAD R13, R13, UR5, R12 ;  /* 0x000000050d0d7c24 */ /* 0x000fe2000f8e020c */
[----:B---3--:R-:W-:-:S04]  /*0f70*/  LEA R12, P2, R6, UR8, 0x1 ;  /* 0x00000008060c7c11 */ /* 0x008fc8000f8408ff */
[----:B------:R-:W-:-:S04]  /*0f80*/  IADD3 R7, PT, PT, R7, R13, RZ ;  /* 0x0000000d07077210 */ /* 0x000fc80007ffe0ff */
[----:B------:R-:W-:-:S05]  /*0f90*/  LEA.HI.X R13, R6, UR9, R7, 0x1, P2 ;  /* 0x00000009060d7c11 */ /* 0x000fca00090f0c07 */
[----:B-1----:R2:W-:Y:S02]  /*0fa0*/  STG.E.128 desc[UR6][R12.64], R8 ;  /* 0x000000080c007986 */ /* 0x0025e4000c101d06 */
.L_x_93:
[----:B------:R-:W-:Y:S05]  /*0fb0*/  BSYNC.RECONVERGENT B0 ;  /* 0x0000000000007941 */ /* 0x000fea0003800200 */
.L_x_92:
[----:B-12---:R1:W2:Y:S01]  /*0fc0*/  LDS.128 R8, [R0+0x8400] ;  /* 0x0084000000087984 */ /* 0x0062a20000000c00 */
[----:B------:R-:W-:Y:S04]  /*0fd0*/  BSSY.RECONVERGENT B0, `(.L_x_94) ;  /* 0x000000f000007945 */ /* 0x000fe80003800200 */
[----:B------:R-:W-:Y:S05]  /*0fe0*/  @P1 BRA `(.L_x_95) ;  /* 0x0000000000341947 */ /* 0x000fea0003800000 */
[----:B------:R-:W3:Y:S01]  /*0ff0*/  LDCU.64 UR4, c[0x0][0x3c0] ;  /* 0x00007800ff0477ac */ /* 0x000ee20008000a00 */
[----:B------:R-:W-:Y:S02]  /*1000*/  IADD3 R13, P1, PT, R36, 0x20, RZ ;  /* 0x00000020240d7810 */ /* 0x000fe40007f3e0ff */
[----:B------:R-:W-:Y:S01]  /*1010*/  MOV R7, R5 ;  /* 0x0000000500077202 */ /* 0x000fe20000000f00 */
[----:B------:R-:W4:Y:S02]  /*1020*/  LDCU.64 UR8, c[0x0][0x3a8] ;  /* 0x00007500ff0877ac */ /* 0x000f240008000a00 */
[----:B------:R-:W-:-:S04]  /*1030*/  IMAD.X R6, RZ, RZ, R37, P1 ;  /* 0x000000ffff067224 */ /* 0x000fc800008e0625 */
[----:B---3--:R-:W-:Y:S02]  /*1040*/  IMAD R12, R6, UR4, RZ ;  /* 0x00000004060c7c24 */ /* 0x008fe4000f8e02ff */
[----:B------:R-:W-:-:S04]  /*1050*/  IMAD.MOV.U32 R6, RZ, RZ, R2 ;  /* 0x000000ffff067224 */ /* 0x000fc800078e0002 */
[----:B------:R-:W-:-:S04]  /*1060*/  IMAD.WIDE.U32 R6, R13, UR4, R6 ;  /* 0x000000040d067c25 */ /* 0x000fc8000f8e0006 */
[----:B------:R-:W-:Y:S01]  /*1070*/  IMAD R13, R13, UR5, R12 ;  /* 0x000000050d0d7c24 */ /* 0x000fe2000f8e020c */
[----:B----4-:R-:W-:-:S03]  /*1080*/  LEA R12, P1, R6, UR8, 0x1 ;  /* 0x00000008060c7c11 */ /* 0x010fc6000f8208ff */
[----:B------:R-:W-:-:S05]  /*1090*/  IMAD.IADD R7, R7, 0x1, R13 ;  /* 0x0000000107077824 */ /* 0x000fca00078e020d */
[----:B------:R-:W-:-:S05]  /*10a0*/  LEA.HI.X R13, R6, UR9, R7, 0x1, P1 ;  /* 0x00000009060d7c11 */ /* 0x000fca00088f0c07 */
[----:B--2---:R3:W-:Y:S02]  /*10b0*/  STG.E.128 desc[UR6][R12.64], R8 ;  /* 0x000000080c007986 */ /* 0x0047e4000c101d06 */
.L_x_95:
[----:B------:R-:W-:Y:S05]  /*10c0*/  BSYNC.RECONVERGENT B0 ;  /* 0x0000000000007941 */ /* 0x000fea0003800200 */
.L_x_94:
[----:B--23--:R2:W3:Y:S01]  /*10d0*/  LDS.128 R8, [R0+0x8600] ;  /* 0x0086000000087984 */ /* 0x00c4e20000000c00 */
[----:B------:R-:W-:Y:S05]  /*10e0*/  @P0 EXIT ;  /* 0x000000000000094d */ /* 0x000fea0003800000 */
[----:B------:R-:W4:Y:S01]  /*10f0*/  LDCU.64 UR4, c[0x0][0x3c0] ;  /* 0x00007800ff0477ac */ /* 0x000f220008000a00 */
[----:B------:R-:W-:Y:S02]  /*1100*/  IADD3 R7, P0, PT, R36, 0x30, RZ ;  /* 0x0000003024077810 */ /* 0x000fe40007f1e0ff */
[----:B------:R-:W-:Y:S01]  /*1110*/  MOV R3, R5 ;  /* 0x0000000500037202 */ /* 0x000fe20000000f00 */
[----:B------:R-:W5:Y:S02]  /*1120*/  LDCU.64 UR8, c[0x0][0x3a8] ;  /* 0x00007500ff0877ac */ /* 0x000f640008000a00 */
[----:B------:R-:W-:-:S04]  /*1130*/  IMAD.X R36, RZ, RZ, R37, P0 ;  /* 0x000000ffff247224 */ /* 0x000fc800000e0625 */
[----:B----4-:R-:W-:Y:S02]  /*1140*/  IMAD R36, R36, UR4, RZ ;  /* 0x0000000424247c24 */ /* 0x010fe4000f8e02ff */
[----:B------:R-:W-:-:S04]  /*1150*/  IMAD.WIDE.U32 R2, R7, UR4, R2 ;  /* 0x0000000407027c25 */ /* 0x000fc8000f8e0002 */
[----:B------:R-:W-:Y:S01]  /*1160*/  IMAD R7, R7, UR5, R36 ;  /* 0x0000000507077c24 */ /* 0x000fe2000f8e0224 */
[----:B-----5:R-:W-:-:S03]  /*1170*/  LEA R4, P0, R2, UR8, 0x1 ;  /* 0x0000000802047c11 */ /* 0x020fc6000f8008ff */
[----:B------:R-:W-:-:S05]  /*1180*/  IMAD.IADD R3, R3, 0x1, R7 ;  /* 0x0000000103037824 */ /* 0x000fca00078e0207 */
[----:B------:R-:W-:-:S05]  /*1190*/  LEA.HI.X R5, R2, UR9, R3, 0x1, P0 ;  /* 0x0000000902057c11 */ /* 0x000fca00080f0c03 */
[----:B---3--:R-:W-:Y:S01]  /*11a0*/  STG.E.128 desc[UR6][R4.64], R8 ;  /* 0x0000000804007986 */ /* 0x008fe2000c101d06 */
[----:B------:R-:W-:Y:S05]  /*11b0*/  EXIT ;  /* 0x000000000000794d */ /* 0x000fea0003800000 */
.L_x_96:
        /* <DEDUP_REMOVED lines=12> */
.L_x_157:


//--------------------- .text._ZN7cutlass13device_kernelIN5flash19enable_sm80_to_sm89INS1_16FlashAttnBwdSm80INS1_25CollectiveMainloopBwdSm80ILi2ELi2EN4cute5tupleIJNS5_1CILi64EEENS7_ILi128EEES9_EEENS_10bfloat16_tEfNS_4arch4Sm80ELb1ELb0ELb0ELb1ELb1ELb0ELb0ELb0ELi2ELi2ELi2ELi2ELb0EEENS1_24CollectiveEpilogueBwdGQAISA_fSD_Li256ELb1ELb1EEENS1_25SingleTileBwdLPTSchedulerILb1ELi128ELb1EEEEEEEEEvNT_6ParamsE --------------------------
	.section	.text._ZN7cutlass13device_kernelIN5flash19enable_sm80_to_sm89INS1_16FlashAttnBwdSm80INS1_25CollectiveMainloopBwdSm80ILi2ELi2EN4cute5tupleIJNS5_1CILi64EEENS7_ILi128EEES9_EEENS_10bfloat16_tEfNS_4arch4Sm80ELb1ELb0ELb0ELb1ELb1ELb0ELb0ELb0ELi2ELi2ELi2ELi2ELb0EEENS1_24CollectiveEpilogueBwdGQAISA_fSD_Li256ELb1ELb1EEENS1_25SingleTileBwdLPTSchedulerILb1ELi128ELb1EEEEEEEEEvNT_6ParamsE,"ax",@progbits
	.align	128
.text._ZN7cutlass13device_kernelIN5flash19enable_sm80_to_sm89INS1_16FlashAttnBwdSm80INS1_25CollectiveMainloopBwdSm80ILi2ELi2EN4cute5tupleIJNS5_1CILi64EEENS7_ILi128EEES9_EEENS_10bfloat16_tEfNS_4arch4Sm80ELb1ELb0ELb0ELb1ELb1ELb0ELb0ELb0ELi2ELi2ELi2ELi2ELb0EEENS1_24CollectiveEpilogueBwdGQAISA_fSD_Li256ELb1ELb1EEENS1_25SingleTileBwdLPTSchedulerILb1ELi128ELb1EEEEEEEEEvNT_6ParamsE:
        .type           _ZN7cutlass13device_kernelIN5flash19enable_sm80_to_sm89INS1_16FlashAttnBwdSm80INS1_25CollectiveMainloopBwdSm80ILi2ELi2EN4cute5tupleIJNS5_1CILi64EEENS7_ILi128EEES9_EEENS_10bfloat16_tEfNS_4arch4Sm80ELb1ELb0ELb0ELb1ELb1ELb0ELb0ELb0ELi2ELi2ELi2ELi2ELb0EEENS1_24CollectiveEpilogueBwdGQAISA_fSD_Li256ELb1ELb1EEENS1_25SingleTileBwdLPTSchedulerILb1ELi128ELb1EEEEEEEEEvNT_6ParamsE,@function
        .size           _ZN7cutlass13device_kernelIN5flash19enable_sm80_to_sm89INS1_16FlashAttnBwdSm80INS1_25CollectiveMainloopBwdSm80ILi2ELi2EN4cute5tupleIJNS5_1CILi64EEENS7_ILi128EEES9_EEENS_10bfloat16_tEfNS_4arch4Sm80ELb1ELb0ELb0ELb1ELb1ELb0ELb0ELb0ELi2ELi2ELi2ELi2ELb0EEENS1_24CollectiveEpilogueBwdGQAISA_fSD_Li256ELb1ELb1EEENS1_25SingleTileBwdLPTSchedulerILb1ELi128ELb1EEEEEEEEEvNT_6ParamsE,(.L_x_158 - _ZN7cutlass13device_kernelIN5flash19enable_sm80_to_sm89INS1_16FlashAttnBwdSm80INS1_25CollectiveMainloopBwdSm80ILi2ELi2EN4cute5tupleIJNS5_1CILi64EEENS7_ILi128EEES9_EEENS_10bfloat16_tEfNS_4arch4Sm80ELb1ELb0ELb0ELb1ELb1ELb0ELb0ELb0ELi2ELi2ELi2ELi2ELb0EEENS1_24CollectiveEpilogueBwdGQAISA_fSD_Li256ELb1ELb1EEENS1_25SingleTileBwdLPTSchedulerILb1ELi128ELb1EEEEEEEEEvNT_6ParamsE)
        .other          _ZN7cutlass13device_kernelIN5flash19enable_sm80_to_sm89INS1_16FlashAttnBwdSm80INS1_25CollectiveMainloopBwdSm80ILi2ELi2EN4cute5tupleIJNS5_1CILi64EEENS7_ILi128EEES9_EEENS_10bfloat16_tEfNS_4arch4Sm80ELb1ELb0ELb0ELb1ELb1ELb0ELb0ELb0ELi2ELi2ELi2ELi2ELb0EEENS1_24CollectiveEpilogueBwdGQAISA_fSD_Li256ELb1ELb1EEENS1_25SingleTileBwdLPTSchedulerILb1ELi128ELb1EEEEEEEEEvNT_6ParamsE,@"STO_CUDA_ENTRY STV_DEFAULT"
_ZN7cutlass13device_kernelIN5flash19enable_sm80_to_sm89INS1_16FlashAttnBwdSm80INS1_25CollectiveMainloopBwdSm80ILi2ELi2EN4cute5tupleIJNS5_1CILi64EEENS7_ILi128EEES9_EEENS_10bfloat16_tEfNS_4arch4Sm80ELb1ELb0ELb0ELb1ELb1ELb0ELb0ELb0ELi2ELi2ELi2ELi2ELb0EEENS1_24CollectiveEpilogueBwdGQAISA_fSD_Li256ELb1ELb1EEENS1_25SingleTileBwdLPTSchedulerILb1ELi128ELb1EEEEEEEEEvNT_6ParamsE:
[----:B------:R-:W-:Y:S01]  /*0000*/  LDC R1, c[0x0][0x37c] ;  /* 0x0000df00ff017b82 */ /* 0x000fe20000000800 */
[----:B------:R-:W-:Y:S05]  /*0010*/  EXIT ;  /* 0x000000000000794d */ /* 0x000fea0003800000 */
.L_x_97:
        /* <DEDUP_REMOVED lines=14> */
.L_x_158:


//--------------------- .text._ZN7cutlass13device_kernelIN5flash22FlashAttnBwdPreprocessIN4cute5tupleIJNS3_1CILi64EEENS5_ILi128EEEEEENS_10bfloat16_tEfNS_4arch4Sm80ELb1ELb1EEEEEvNT_6ParamsE --------------------------
	.section	.text._ZN7cutlass13device_kernelIN5flash22FlashAttnBwdPreprocessIN4cute5tupleIJNS3_1CILi64EEENS5_ILi128EEEEEENS_10bfloat16_tEfNS_4arch4Sm80ELb1ELb1EEEEEvNT_6ParamsE,"ax",@progbits
	.align	128
.text._ZN7cutlass13device_kernelIN5flash22FlashAttnBwdPreprocessIN4cute5tupleIJNS3_1CILi64EEENS5_ILi128EEEEEENS_10bfloat16_tEfNS_4arch4Sm80ELb1ELb1EEEEEvNT_6ParamsE:
        .type           _ZN7cutlass13device_kernelIN5flash22FlashAttnBwdPreprocessIN4cute5tupleIJNS3_1CILi64EEENS5_ILi128EEEEEENS_10bfloat16_tEfNS_4arch4Sm80ELb1ELb1EEEEEvNT_6ParamsE,@function
        .size           _ZN7cutlass13device_kernelIN5flash22FlashAttnBwdPreprocessIN4cute5tupleIJNS3_1CILi64EEENS5_ILi128EEEEEENS_10bfloat16_tEfNS_4arch4Sm80ELb1ELb1EEEEEvNT_6ParamsE,(.L_x_159 - _ZN7cutlass13device_kernelIN5flash22FlashAttnBwdPreprocessIN4cute5tupleIJNS3_1CILi64EEENS5_ILi128EEEEEENS_10bfloat16_tEfNS_4arch4Sm80ELb1ELb1EEEEEvNT_6ParamsE)
        .other          _ZN7cutlass13device_kernelIN5flash22FlashAttnBwdPreprocessIN4cute5tupleIJNS3_1CILi64EEENS5_ILi128EEEEEENS_10bfloat16_tEfNS_4arch4Sm80ELb1ELb1EEEEEvNT_6ParamsE,@"STO_CUDA_ENTRY STV_DEFAULT"
_ZN7cutlass13device_kernelIN5flash22FlashAttnBwdPreprocessIN4cute5tupleIJNS3_1CILi64EEENS5_ILi128EEEEEENS_10bfloat16_tEfNS_4arch4Sm80ELb1ELb1EEEEEvNT_6ParamsE:
[----:B------:R-:W-:Y:S08]  /*0000*/  LDC R1, c[0x0][0x37c] ;  /* 0x0000df00ff017b82 */ /* 0x000ff00000000800 */
[----:B------:R-:W0:Y:S01]  /*0010*/  LDC.64 R6, c[0x0][0x460] ;  /* 0x00011800ff067b82 */ /* 0x000e220000000a00 */
[----:B------:R-:W1:Y:S01]  /*0020*/  S2R R0, SR_CTAID.X ;  /* 0x0000000000007919 */ /* 0x000e620000002500 */
[----:B------:R-:W2:Y:S01]  /*0030*/  LDCU.64 UR4, c[0x0][0x358] ;  /* 0x00006b00ff0477ac */ /* 0x000ea20008000a00 */
[----:B------:R-:W3:Y:S05]  /*0040*/  S2R R2, SR_CTAID.Z ;  /* 0x0000000000027919 */ /* 0x000eea0000002700 */
[----:B------:R-:W4:Y:S01]  /*0050*/  S2UR UR6, SR_CTAID.Y ;  /* 0x00000000000679c3 */ /* 0x000f220000002600 */
[----:B0-----:R-:W-:-:S04]  /*0060*/  ISETP.NE.U32.AND P0, PT, R6, RZ, PT ;  /* 0x000000ff0600720c */ /* 0x001fc80003f05070 */
[----:B------:R-:W-:-:S13]  /*0070*/  ISETP.NE.AND.EX P3, PT, R7, RZ, PT, P0 ;  /* 0x000000ff0700720c */ /* 0x000fda0003f65300 */
[----:B-1234-:R-:W-:Y:S05]  /*0080*/  @P3 BRA `(.L_x_98) ;  /* 0x0000000000243947 */ /* 0x01efea0003800000 */
[----:B------:R-:W0:Y:S01]  /*0090*/  LDCU.64 UR8, c[0x0][0x468] ;  /* 0x00008d00ff0877ac */ /* 0x000e220008000a00 */
[----:B------:R-:W-:Y:S01]  /*00a0*/  IMAD.MOV.U32 R3, RZ, RZ, RZ ;  /* 0x000000ffff037224 */ /* 0x000fe200078e00ff */
[----:B------:R-:W-:Y:S01]  /*00b0*/  CS2R R42, SRZ ;  /* 0x00000000002a7805 */ /* 0x000fe2000001ff00 */
[----:B------:R-:W1:Y:S01]  /*00c0*/  LDCU UR7, c[0x0][0x388] ;  /* 0x00007100ff0777ac */ /* 0x000e620008000800 */
[----:B0-----:R-:W-:-:S04]  /*00d0*/  UISETP.NE.U32.AND UP0, UPT, UR8, URZ, UPT ;  /* 0x000000ff0800728c */ /* 0x001fc8000bf05070 */
[----:B------:R-:W-:Y:S01]  /*00e0*/  UISETP.NE.AND.EX UP0, UPT, UR9, URZ, UPT, UP0 ;  /* 0x000000ff0900728c */ /* 0x000fe2000bf05300 */
[----:B-1----:R-:W-:-:S08]  /*00f0*/  IMAD.U32 R53, RZ, RZ, UR7 ;  /* 0x00000007ff357e24 */ /* 0x002fd0000f8e00ff */
[----:B------:R-:W-:Y:S05]  /*0100*/  BRA.U !UP0, `(.L_x_99) ;  /* 0x00000001084c7547 */ /* 0x000fea000b800000 */
[----:B------:R-:W-:Y:S05]  /*0110*/  BRA `(.L_x_100) ;  /* 0x0000000000307947 */ /* 0x000fea0003800000 */
.L_x_98:
[----:B------:R-:W0:Y:S01]  /*0120*/  LDC.64 R4, c[0x0][0x460] ;  /* 0x00011800ff047b82 */ /* 0x000e220000000a00 */
[----:B------:R-:W1:Y:S01]  /*0130*/  LDCU.64 UR8, c[0x0][0x468] ;  /* 0x00008d00ff0877ac */ /* 0x000e620008000a00 */
[----:B0-----:R-:W-:-:S05]  /*0140*/  IMAD.WIDE.U32 R4, R2, 0x4, R4 ;  /* 0x0000000402047825 */ /* 0x001fca00078e0004 */
[----:B------:R-:W2:Y:S01]  /*0150*/  LDG.E R42, desc[UR4][R4.64] ;  /* 0x00000004042a7981 */ /* 0x000ea2000c1e1900 */
[----:B-1----:R-:W-:-:S04]  /*0160*/  UISETP.NE.U32.AND UP0, UPT, UR8, URZ, UPT ;  /* 0x000000ff0800728c */ /* 0x002fc8000bf05070 */
[----:B------:R-:W-:Y:S01]  /*0170*/  UISETP.NE.AND.EX UP0, UPT, UR9, URZ, UPT, UP0 ;  /* 0x000000ff0900728c */ /* 0x000fe2000bf05300 */
[----:B--2---:R-:W-:Y:S02]  /*0180*/  LEA R3, R2, R42, 0x6 ;  /* 0x0000002a02037211 */ /* 0x004fe400078e30ff */
[----:B------:R-:W-:Y:S02]  /*0190*/  SHF.R.S32.HI R43, RZ, 0x1f, R42 ;  /* 0x0000001fff2b7819 */ /* 0x000fe4000001142a */
[----:B------:R-:W-:-:S04]  /*01a0*/  SHF.R.S32.HI R6, RZ, 0x1f, R3 ;  /* 0x0000001fff067819 */ /* 0x000fc80000011403 */
[----:B------:R-:W-:-:S04]  /*01b0*/  LEA.HI R3, R6, R3, RZ, 0x6 ;  /* 0x0000000306037211 */ /* 0x000fc800078f30ff */
[----:B------:R-:W-:Y:S01]  /*01c0*/  LOP3.LUT R3, R3, 0xffffffc0, RZ, 0xc0, !PT ;  /* 0xffffffc003037812 */ /* 0x000fe200078ec0ff */
[----:B------:R-:W-:Y:S06]  /*01d0*/  BRA.U !UP0, `(.L_x_101) ;  /* 0x0000000108107547 */ /* 0x000fec000b800000 */
.L_x_100:
[----:B------:R-:W0:Y:S02]  /*01e0*/  LDC.64 R4, c[0x0][0x468] ;  /* 0x00011a00ff047b82 */ /* 0x000e240000000a00 */
[----:B0-----:R-:W-:-:S05]  /*01f0*/  IMAD.WIDE.U32 R4, R2, 0x4, R4 ;  /* 0x0000000402047825 */ /* 0x001fca00078e0004 */
[----:B------:R0:W5:Y:S01]  /*0200*/  LDG.E R53, desc[UR4][R4.64] ;  /* 0x0000000404357981 */ /* 0x000162000c1e1900 */
[----:B------:R-:W-:Y:S05]  /*0210*/  BRA `(.L_x_99) ;  /* 0x0000000000087947 */ /* 0x000fea0003800000 */
.L_x_101:
[----:B------:R-:W2:Y:S02]  /*0220*/  LDG.E R5, desc[UR4][R4.64+0x4] ;  /* 0x0000040404057981 */ /* 0x000ea4000c1e1900 */
[----:B--2---:R-:W-:-:S07]  /*0230*/  IMAD.IADD R53, R5, 0x1, -R42 ;  /* 0x0000000105357824 */ /* 0x004fce00078e0a2a */
.L_x_99:
[----:B0-----:R-:W0:Y:S01]  /*0240*/  S2R R4, SR_TID.X ;  /* 0x0000000000047919 */ /* 0x001e220000002100 */
[----:B------:R-:W-:Y:S01]  /*0250*/  IMAD.SHL.U32 R5, R0, 0x40, RZ ;  /* 0x0000004000057824 */ /* 0x000fe200078e00ff */
[----:B------:R-:W-:-:S04]  /*0260*/  ISETP.NE.AND.EX P0, PT, R7, RZ, PT, P0 ;  /* 0x000000ff0700720c */ /* 0x000fc80003f05300 */
[----:B-----5:R-:W-:-:S13]  /*0270*/  ISETP.GT.AND P1, PT, R53, R5, PT ;  /* 0x000000053500720c */ /* 0x020fda0003f24270 */
[----:B------:R-:W-:Y:S05]  /*0280*/  @!P1 EXIT P0 ;  /* 0x000000000000994d */ /* 0x000fea0000000000 */
[----:B------:R-:W1:Y:S01]  /*0290*/  LDCU UR7, c[0x0][0x38c] ;  /* 0x00007180ff0777ac */ /* 0x000e620008000800 */
[----:B------:R-:W2:Y:S01]  /*02a0*/  LDC.64 R10, c[0x0][0x3a0] ;  /* 0x0000e800ff0a7b82 */ /* 0x000ea20000000a00 */
[----:B0-----:R-:W-:Y:S01]  /*02b0*/  SHF.L.U32 R44, R4, 0x3, RZ ;  /* 0x00000003042c7819 */ /* 0x001fe200000006ff */
[----:B------:R-:W-:Y:S01]  /*02c0*/  IMAD.IADD R7, R53, 0x1, -R5 ;  /* 0x0000000135077824 */ /* 0x000fe200078e0a05 */
[----:B------:R-:W-:Y:S01]  /*02d0*/  SHF.R.U32.HI R6, RZ, 0x4, R4 ;  /* 0x00000004ff067819 */ /* 0x000fe20000011604 */
[----:B------:R-:W-:Y:S01]  /*02e0*/  HFMA2 R45, -RZ, RZ, 0, 0 ;  /* 0x00000000ff2d7431 */ /* 0x000fe200000001ff */
[----:B------:R-:W-:Y:S02]  /*02f0*/  LOP3.LUT R44, R44, 0x78, RZ, 0xc0, !PT ;  /* 0x000000782c2c7812 */ /* 0x000fe400078ec0ff */
[C---:B------:R-:W-:Y:S01]  /*0300*/  IADD3 R34, P4, PT, R6.reuse, R42, RZ ;  /* 0x0000002a06227210 */ /* 0x040fe20007f9e0ff */
[C---:B------:R-:W-:Y:S01]  /*0310*/  VIADD R40, R6.reuse, 0x10 ;  /* 0x0000001006287836 */ /* 0x040fe20000000000 */
[----:B------:R-:W0:Y:S01]  /*0320*/  LDC.64 R14, c[0x0][0x3c0] ;  /* 0x0000f000ff0e7b82 */ /* 0x000e220000000a00 */
[----:B------:R-:W-:-:S02]  /*0330*/  IADD3 R52, PT, PT, R6, 0x30, RZ ;  /* 0x0000003006347810 */ /* 0x000fc40007ffe0ff */
[----:B------:R-:W-:Y:S01]  /*0340*/  IMAD.X R35, RZ, RZ, R43, P4 ;  /* 0x000000ffff237224 */ /* 0x000fe200020e062b */
[----:B------:R-:W-:Y:S01]  /*0350*/  SEL R41, R2, RZ, !P3 ;  /* 0x000000ff02297207 */ /* 0x000fe20005800000 */
[----:B------:R-:W-:Y:S01]  /*0360*/  IMAD.WIDE.U32 R34, R0, 0x40, R34 ;  /* 0x0000004000227825 */ /* 0x000fe200078e0022 */
[----:B-1----:R-:W-:Y:S02]  /*0370*/  ISETP.GE.AND P0, PT, R44, UR7, PT ;  /* 0x000000072c007c0c */ /* 0x002fe4000bf06270 */
[----:B------:R-:W1:Y:S02]  /*0380*/  LDC.64 R22, c[0x0][0x3a8] ;  /* 0x0000ea00ff167b82 */ /* 0x000e640000000a00 */
[-C--:B------:R-:W-:Y:S02]  /*0390*/  ISETP.GE.OR P1, PT, R40, R7.reuse, P0 ;  /* 0x000000072800720c */ /* 0x080fe40000726670 */
[----:B------:R-:W-:Y:S01]  /*03a0*/  ISETP.GE.OR P2, PT, R6, R7, P0 ;  /* 0x000000070600720c */ /* 0x000fe20000746670 */
[----:B--2---:R-:W-:-:S03]  /*03b0*/  IMAD.WIDE.U32 R8, R10, UR6, R44 ;  /* 0x000000060a087c25 */ /* 0x004fc6000f8e002c */
[----:B------:R-:W2:Y:S01]  /*03c0*/  LDC.64 R30, c[0x0][0x3b8] ;  /* 0x0000ee00ff1e7b82 */ /* 0x000ea20000000a00 */
[----:B------:R-:W-:Y:S02]  /*03d0*/  IMAD R9, R11, UR6, R9 ;  /* 0x000000060b097c24 */ /* 0x000fe4000f8e0209 */
[----:B0-----:R-:W-:-:S05]  /*03e0*/  IMAD.WIDE.U32 R12, R14, UR6, R44 ;  /* 0x000000060e0c7c25 */ /* 0x001fca000f8e002c */
[----:B------:R-:W0:Y:S01]  /*03f0*/  LDC.64 R10, c[0x0][0x3c8] ;  /* 0x0000f200ff0a7b82 */ /* 0x000e220000000a00 */
[----:B------:R-:W-:Y:S01]  /*0400*/  @!P1 IADD3 R19, P4, PT, R34, 0x10, RZ ;  /* 0x0000001022139810 */ /* 0x000fe20007f9e0ff */
[----:B------:R-:W-:Y:S01]  /*0410*/  VIADD R45, R6, 0x20 ;  /* 0x00000020062d7836 */ /* 0x000fe20000000000 */
[----:B------:R-:W-:Y:S01]  /*0420*/  @!P1 IADD3 R27, P5, PT, R34, 0x10, RZ ;  /* 0x00000010221b9810 */ /* 0x000fe20007fbe0ff */
[----:B------:R-:W-:-:S04]  /*0430*/  IMAD R13, R15, UR6, R13 ;  /* 0x000000060f0d7c24 */ /* 0x000fc8000f8e020d */
[----:B------:R-:W3:Y:S01]  /*0440*/  @!P1 LDC.64 R36, c[0x0][0x398] ;  /* 0x0000e600ff249b82 */ /* 0x000ee20000000a00 */
[-C--:B------:R-:W-:Y:S01]  /*0450*/  ISETP.GE.OR P3, PT, R45, R7.reuse, P0 ;  /* 0x000000072d00720c */ /* 0x080fe20000766670 */
[----:B-1----:R-:W-:Y:S01]  /*0460*/  IMAD.WIDE.U32 R32, R41, R22, R8 ;  /* 0x0000001629207225 */ /* 0x002fe200078e0008 */
[----:B------:R-:W-:-:S03]  /*0470*/  ISETP.GE.OR P0, PT, R52, R7, P0 ;  /* 0x000000073400720c */ /* 0x000fc60000706670 */
[----:B------:R-:W-:Y:S01]  /*0480*/  @!P1 IMAD.X R9, RZ, RZ, R35, P4 ;  /* 0x000000ffff099224 */ /* 0x000fe200020e0623 */
[----:B------:R-:W-:Y:S01]  /*0490*/  @!P1 MOV R22, R32 ;  /* 0x0000002000169202 */ /* 0x000fe20000000f00 */
[----:B------:R-:W1:Y:S01]  /*04a0*/  @!P2 LDC.64 R20, c[0x0][0x398] ;  /* 0x0000e600ff14ab82 */ /* 0x000e620000000a00 */
[----:B------:R-:W-:Y:S02]  /*04b0*/  IMAD R23, R41, R23, R33 ;  /* 0x0000001729177224 */ /* 0x000fe400078e0221 */
[----:B------:R-:W-:-:S03]  /*04c0*/  @!P2 IMAD.MOV.U32 R8, RZ, RZ, R32 ;  /* 0x000000ffff08a224 */ /* 0x000fc600078e0020 */
[----:B------:R-:W-:Y:S01]  /*04d0*/  @!P3 IMAD.MOV.U32 R59, RZ, RZ, R23 ;  /* 0x000000ffff3bb224 */ /* 0x000fe200078e0017 */
[C---:B------:R-:W-:Y:S01]  /*04e0*/  @!P3 IADD3 R26, P6, PT, R34.reuse, 0x20, RZ ;  /* 0x00000020221ab810 */ /* 0x040fe20007fde0ff */
[C---:B0-----:R-:W-:Y:S01]  /*04f0*/  IMAD.WIDE.U32 R24, R41.reuse, R10, R12 ;  /* 0x0000000a29187225 */ /* 0x041fe200078e000c */
[----:B------:R-:W0:Y:S01]  /*0500*/  LDC.64 R14, c[0x0][0x3b8] ;  /* 0x0000ee00ff0e7b82 */ /* 0x000e220000000a00 */
[C---:B------:R-:W-:Y:S02]  /*0510*/  @!P3 IADD3 R48, P4, PT, R34.reuse, 0x20, RZ ;  /* 0x000000202230b810 */ /* 0x040fe40007f9e0ff */
[----:B------:R-:W-:Y:S01]  /*0520*/  @!P1 IMAD.X R13, RZ, RZ, R35, P5 ;  /* 0x000000ffff0d9224 */ /* 0x000fe200028e0623 */
[----:B------:R-:W-:Y:S01]  /*0530*/  @!P0 IADD3 R55, P5, PT, R34, 0x30, RZ ;  /* 0x0000003022378810 */ /* 0x000fe20007fbe0ff */
[----:B------:R-:W-:Y:S01]  /*0540*/  IMAD R25, R41, R11, R25 ;  /* 0x0000000b29197224 */ /* 0x000fe200078e0219 */
[----:B------:R-:W-:Y:S01]  /*0550*/  @!P3 MOV R58, R32 ;  /* 0x00000020003ab202 */ /* 0x000fe20000000f00 */
[----:B---3--:R-:W-:Y:S01]  /*0560*/  @!P1 IMAD R10, R9, R36, RZ ;  /* 0x00000024090a9224 */ /* 0x008fe200078e02ff */
[----:B------:R-:W3:Y:S01]  /*0570*/  @!P1 LDC.64 R16, c[0x0][0x380] ;  /* 0x0000e000ff109b82 */ /* 0x000ee20000000a00 */
[----:B------:R-:W-:-:S02]  /*0580*/  @!P2 IMAD.MOV.U32 R9, RZ, RZ, R23 ;  /* 0x000000ffff09a224 */ /* 0x000fc400078e0017 */
[----:B------:R-:W-:Y:S02]  /*0590*/  @!P1 IMAD R37, R19, R37, R10 ;  /* 0x0000002513259224 */ /* 0x000fe400078e020a */
[--C-:B------:R-:W-:Y:S02]  /*05a0*/  @!P0 IMAD.MOV.U32 R33, RZ, RZ, R23.reuse ;  /* 0x000000ffff218224 */ /* 0x100fe400078e0017 */
[----:B-1----:R-:W-:Y:S01]  /*05b0*/  @!P2 IMAD R10, R35, R20, RZ ;  /* 0x00000014230aa224 */ /* 0x002fe200078e02ff */
[----:B------:R-:W1:Y:S01]  /*05c0*/  LDC.64 R46, c[0x0][0x3b0] ;  /* 0x0000ec00ff2e7b82 */ /* 0x000e620000000a00 */
[----:B------:R-:W-:-:S04]  /*05d0*/  @!P1 IMAD.WIDE.U32 R22, R19, R36, R22 ;  /* 0x0000002413169225 */ /* 0x000fc800078e0016 */
[-C--:B--2---:R-:W-:Y:S02]  /*05e0*/  @!P1 IMAD R12, R13, R30.reuse, RZ ;  /* 0x0000001e0d0c9224 */ /* 0x084fe400078e02ff */
[----:B------:R-:W-:Y:S01]  /*05f0*/  @!P1 IMAD.WIDE.U32 R18, R27, R30, R24 ;  /* 0x0000001e1b129225 */ /* 0x000fe200078e0018 */
[----:B------:R-:W2:Y:S03]  /*0600*/  @!P0 LDC.64 R38, c[0x0][0x398] ;  /* 0x0000e600ff268b82 */ /* 0x000ea60000000a00 */
[C---:B------:R-:W-:Y:S02]  /*0610*/  @!P2 IMAD R30, R34.reuse, R21, R10 ;  /* 0x00000015221ea224 */ /* 0x040fe400078e020a */
[----:B------:R-:W-:-:S03]  /*0620*/  @!P2 IMAD.WIDE.U32 R20, R34, R20, R8 ;  /* 0x000000142214a225 */ /* 0x000fc600078e0008 */
[----:B------:R-:W4:Y:S01]  /*0630*/  @!P3 LDC.64 R8, c[0x0][0x398] ;  /* 0x0000e600ff08bb82 */ /* 0x000f220000000a00 */
[----:B------:R-:W-:Y:S01]  /*0640*/  @!P1 IMAD R31, R27, R31, R12 ;  /* 0x0000001f1b1f9224 */ /* 0x000fe200078e020c */
[----:B------:R-:W-:Y:S01]  /*0650*/  @!P3 IADD3.X R27, PT, PT, RZ, R35, RZ, P6, !PT ;  /* 0x00000023ff1bb210 */ /* 0x000fe200037fe4ff */
[----:B0-----:R-:W-:Y:S01]  /*0660*/  @!P2 IMAD R29, R35, R14, RZ ;  /* 0x0000000e231da224 */ /* 0x001fe200078e02ff */
[----:B------:R-:W-:Y:S01]  /*0670*/  @!P2 IADD3 R30, PT, PT, R21, R30, RZ ;  /* 0x0000001e151ea210 */ /* 0x000fe20007ffe0ff */
[--C-:B------:R-:W-:Y:S01]  /*0680*/  @!P3 IMAD.X R50, RZ, RZ, R35.reuse, P4 ;  /* 0x000000ffff32b224 */ /* 0x100fe200020e0623 */
[----:B---3--:R-:W-:Y:S01]  /*0690*/  @!P1 LEA R56, P4, R22, R16, 0x1 ;  /* 0x0000001016389211 */ /* 0x008fe200078808ff */
[----:B------:R-:W-:Y:S01]  /*06a0*/  @!P0 IMAD.X R28, RZ, RZ, R35, P5 ;  /* 0x000000ffff1c8224 */ /* 0x000fe200028e0623 */
[----:B------:R-:W0:Y:S01]  /*06b0*/  @!P2 LDC.64 R12, c[0x0][0x380] ;  /* 0x0000e000ff0cab82 */ /* 0x000e220000000a00 */
[----:B------:R-:W-:Y:S01]  /*06c0*/  @!P1 IMAD.IADD R23, R23, 0x1, R37 ;  /* 0x0000000117179824 */ /* 0x000fe200078e0225 */
[----:B-1----:R-:W-:Y:S01]  /*06d0*/  @!P1 LEA R46, P5, R18, R46, 0x1 ;  /* 0x0000002e122e9211 */ /* 0x002fe200078a08ff */
[----:B------:R-:W-:Y:S01]  /*06e0*/  @!P1 IMAD.IADD R16, R19, 0x1, R31 ;  /* 0x0000000113109824 */ /* 0x000fe200078e021f */
[C---:B------:R-:W-:Y:S01]  /*06f0*/  @!P0 IADD3 R49, P6, PT, R34.reuse, 0x30, RZ ;  /* 0x0000003022318810 */ /* 0x040fe20007fde0ff */
[----:B------:R-:W-:Y:S01]  /*0700*/  @!P2 IMAD R29, R34, R15, R29 ;  /* 0x0000000f221da224 */ /* 0x000fe200078e021d */
[----:B------:R-:W-:Y:S01]  /*0710*/  @!P1 LEA.HI.X R57, R22, R17, R23, 0x1, P4 ;  /* 0x0000001116399211 */ /* 0x000fe200020f0c17 */
[----:B------:R-:W-:Y:S01]  /*0720*/  @!P2 IMAD.WIDE.U32 R14, R34, R14, R24 ;  /* 0x0000000e220ea225 */ /* 0x000fe200078e0018 */
[----:B------:R-:W1:Y:S01]  /*0730*/  LDC.64 R10, c[0x0][0x3b0] ;  /* 0x0000ec00ff0a7b82 */ /* 0x000e620000000a00 */
[----:B------:R-:W-:-:S02]  /*0740*/  @!P1 LEA.HI.X R47, R18, R47, R16, 0x1, P5 ;  /* 0x0000002f122f9211 */ /* 0x000fc400028f0c10 */
[----:B------:R-:W-:Y:S01]  /*0750*/  @!P2 IMAD.IADD R29, R15, 0x1, R29 ;  /* 0x000000010f1da824 */ /* 0x000fe200078e021d */
[----:B------:R-:W-:Y:S01]  /*0760*/  @!P0 IADD3.X R51, PT, PT, RZ, R35, RZ, P6, !PT ;  /* 0x00000023ff338210 */ /* 0x000fe200037fe4ff */
[----:B--2---:R-:W-:Y:S02]  /*0770*/  @!P0 IMAD R28, R28, R38, RZ ;  /* 0x000000261c1c8224 */ /* 0x004fe400078e02ff */
[-C--:B----4-:R-:W-:Y:S01]  /*0780*/  @!P3 IMAD R27, R27, R8.reuse, RZ ;  /* 0x000000081b1bb224 */ /* 0x090fe200078e02ff */
[----:B------:R-:W2:Y:S01]  /*0790*/  LDC.64 R34, c[0x0][0x3b0] ;  /* 0x0000ec00ff227b82 */ /* 0x000ea20000000a00 */
[----:B------:R-:W-:-:S04]  /*07a0*/  @!P3 IMAD.WIDE.U32 R58, R26, R8, R58 ;  /* 0x000000081a3ab225 */ /* 0x000fc800078e003a */
[----:B------:R-:W-:Y:S01]  /*07b0*/  @!P3 IMAD R54, R26, R9, R27 ;  /* 0x000000091a36b224 */ /* 0x000fe200078e021b */
[----:B------:R-:W-:Y:S02]  /*07c0*/  CS2R R8, SRZ ;  /* 0x0000000000087805 */ /* 0x000fe4000001ff00 */
[C---:B0-----:R-:W-:Y:S01]  /*07d0*/  @!P2 LEA R18, P4, R20.reuse, R12, 0x1 ;  /* 0x0000000c1412a211 */ /* 0x041fe200078808ff */
[----:B------:R-:W0:Y:S01]  /*07e0*/  LDC.64 R26, c[0x0][0x3b8] ;  /* 0x0000ee00ff1a7b82 */ /* 0x000e220000000a00 */
[----:B------:R-:W-:Y:S02]  /*07f0*/  @!P0 IMAD R39, R55, R39, R28 ;  /* 0x0000002737278224 */ /* 0x000fe400078e021c */
[----:B------:R-:W-:Y:S02]  /*0800*/  @!P2 LEA.HI.X R19, R20, R13, R30, 0x1, P4 ;  /* 0x0000000d1413a211 */ /* 0x000fe400020f0c1e */
[----:B------:R-:W-:Y:S02]  /*0810*/  CS2R R12, SRZ ;  /* 0x00000000000c7805 */ /* 0x000fe4000001ff00 */
[C---:B-1----:R-:W-:Y:S01]  /*0820*/  @!P2 LEA R16, P5, R14.reuse, R10, 0x1 ;  /* 0x0000000a0e10a211 */ /* 0x042fe200078a08ff */
[----:B------:R-:W1:Y:S03]  /*0830*/  LDC.64 R30, c[0x0][0x3b8] ;  /* 0x0000ee00ff1e7b82 */ /* 0x000e660000000a00 */
[----:B------:R-:W-:-:S02]  /*0840*/  @!P2 LEA.HI.X R17, R14, R11, R29, 0x1, P5 ;  /* 0x0000000b0e11a211 */ /* 0x000fc400028f0c1d */
[----:B------:R-:W-:Y:S02]  /*0850*/  CS2R R10, SRZ ;  /* 0x00000000000a7805 */ /* 0x000fe4000001ff00 */
[----:B------:R-:W-:Y:S01]  /*0860*/  CS2R R14, SRZ ;  /* 0x00000000000e7805 */ /* 0x000fe2000001ff00 */
[----:B------:R-:W3:Y:S01]  /*0870*/  @!P3 LDC.64 R28, c[0x0][0x380] ;  /* 0x0000e000ff1cbb82 */ /* 0x000ee20000000a00 */
[----:B------:R-:W-:Y:S02]  /*0880*/  @!P0 IMAD.WIDE.U32 R60, R55, R38, R32 ;  /* 0x00000026373c8225 */ /* 0x000fe400078e0020 */
[----:B------:R4:W2:Y:S01]  /*0890*/  @!P2 LDG.E.128 R8, desc[UR4][R18.64] ;  /* 0x000000041208a981 */ /* 0x0008a2000c1e1d00 */
[----:B------:R-:W-:-:S04]  /*08a0*/  CS2R R20, SRZ ;  /* 0x0000000000147805 */ /* 0x000fc8000001ff00 */
[----:B------:R-:W1:Y:S01]  /*08b0*/  @!P0 LDC.64 R36, c[0x0][0x380] ;  /* 0x0000e000ff248b82 */ /* 0x000e620000000a00 */
[----:B------:R4:W2:Y:S01]  /*08c0*/  @!P2 LDG.E.128 R12, desc[UR4][R16.64] ;  /* 0x00000004100ca981 */ /* 0x0008a2000c1e1d00 */
[----:B------:R-:W-:Y:S02]  /*08d0*/  CS2R R22, SRZ ;  /* 0x0000000000167805 */ /* 0x000fe4000001ff00 */
[----:B----4-:R-:W-:-:S04]  /*08e0*/  CS2R R18, SRZ ;  /* 0x0000000000127805 */ /* 0x010fc8000001ff00 */
[----:B------:R-:W4:Y:S01]  /*08f0*/  LDC.64 R32, c[0x0][0x3b0] ;  /* 0x0000ec00ff207b82 */ /* 0x000f220000000a00 */
[----:B------:R3:W4:Y:S01]  /*0900*/  @!P1 LDG.E.128 R20, desc[UR4][R46.64] ;  /* 0x000000042e149981 */ /* 0x000722000c1e1d00 */
[----:B------:R-:W-:Y:S01]  /*0910*/  CS2R R16, SRZ ;  /* 0x0000000000107805 */ /* 0x000fe2000001ff00 */
[----:B0-----:R-:W-:-:S05]  /*0920*/  @!P3 IMAD R50, R50, R26, RZ ;  /* 0x0000001a3232b224 */ /* 0x001fca00078e02ff */
[----:B------:R0:W4:Y:S01]  /*0930*/  @!P1 LDG.E.128 R16, desc[UR4][R56.64] ;  /* 0x0000000438109981 */ /* 0x000122000c1e1d00 */
[----:B------:R-:W-:Y:S01]  /*0940*/  @!P3 IMAD.IADD R54, R59, 0x1, R54 ;  /* 0x000000013b36b824 */ /* 0x000fe200078e0236 */
[----:B---3--:R-:W-:Y:S01]  /*0950*/  @!P3 LEA R46, P1, R58, R28, 0x1 ;  /* 0x0000001c3a2eb211 */ /* 0x008fe200078208ff */
[C---:B------:R-:W-:Y:S01]  /*0960*/  @!P3 IMAD R27, R48.reuse, R27, R50 ;  /* 0x0000001b301bb224 */ /* 0x040fe200078e0232 */
[----:B0-----:R-:W-:Y:S01]  /*0970*/  @!P0 MOV R56, R24 ;  /* 0x0000001800388202 */ /* 0x001fe20000000f00 */
[--C-:B------:R-:W-:Y:S02]  /*0980*/  @!P0 IMAD.MOV.U32 R57, RZ, RZ, R25.reuse ;  /* 0x000000ffff398224 */ /* 0x100fe400078e0019 */
[----:B------:R-:W-:-:S04]  /*0990*/  @!P3 IMAD.WIDE.U32 R24, R48, R26, R24 ;  /* 0x0000001a3018b225 */ /* 0x000fc800078e0018 */
[-C--:B-1----:R-:W-:Y:S01]  /*09a0*/  @!P0 IMAD R26, R51, R30.reuse, RZ ;  /* 0x0000001e331a8224 */ /* 0x082fe200078e02ff */
[----:B------:R-:W-:Y:S01]  /*09b0*/  @!P3 LEA.HI.X R47, R58, R29, R54, 0x1, P1 ;  /* 0x0000001d3a2fb211 */ /* 0x000fe200008f0c36 */
[----:B------:R-:W-:Y:S01]  /*09c0*/  @!P0 IMAD.WIDE.U32 R56, R49, R30, R56 ;  /* 0x0000001e31388225 */ /* 0x000fe200078e0038 */
[----:B------:R-:W-:-:S03]  /*09d0*/  @!P0 LEA R50, P1, R60, R36, 0x1 ;  /* 0x000000243c328211 */ /* 0x000fc600078208ff */
[----:B------:R-:W-:Y:S01]  /*09e0*/  @!P0 IMAD R31, R49, R31, R26 ;  /* 0x0000001f311f8224 */ /* 0x000fe200078e021a */
[----:B------:R-:W-:Y:S01]  /*09f0*/  @!P3 IADD3 R27, PT, PT, R25, R27, RZ ;  /* 0x0000001b191bb210 */ /* 0x000fe20007ffe0ff */
[----:B------:R-:W-:Y:S01]  /*0a00*/  @!P0 IMAD.IADD R39, R61, 0x1, R39 ;  /* 0x000000013d278824 */ /* 0x000fe200078e0227 */
[----:B--2---:R-:W-:Y:S01]  /*0a10*/  @!P3 LEA R34, P2, R24, R34, 0x1 ;  /* 0x000000221822b211 */ /* 0x004fe200078408ff */
[----:B------:R-:W-:Y:S01]  /*0a20*/  @!P0 IMAD.IADD R36, R57, 0x1, R31 ;  /* 0x0000000139248824 */ /* 0x000fe200078e021f */
[----:B------:R-:W-:Y:S02]  /*0a30*/  CS2R R28, SRZ ;  /* 0x00000000001c7805 */ /* 0x000fe4000001ff00 */
[----:B------:R-:W-:Y:S02]  /*0a40*/  CS2R R30, SRZ ;  /* 0x00000000001e7805 */ /* 0x000fe4000001ff00 */
[----:B------:R-:W-:Y:S02]  /*0a50*/  @!P0 LEA.HI.X R51, R60, R37, R39, 0x1, P1 ;  /* 0x000000253c338211 */ /* 0x000fe400008f0c27 */
[----:B------:R-:W-:-:S02]  /*0a60*/  @!P3 LEA.HI.X R35, R24, R35, R27, 0x1, P2 ;  /* 0x000000231823b211 */ /* 0x000fc400010f0c1b */
[C---:B----4-:R-:W-:Y:S02]  /*0a70*/  @!P0 LEA R48, P1, R56.reuse, R32, 0x1 ;  /* 0x0000002038308211 */ /* 0x050fe400078208ff */
[----:B------:R-:W-:Y:S02]  /*0a80*/  CS2R R24, SRZ ;  /* 0x0000000000187805 */ /* 0x000fe4000001ff00 */
[----:B------:R-:W-:Y:S01]  /*0a90*/  CS2R R26, SRZ ;  /* 0x00000000001a7805 */ /* 0x000fe2000001ff00 */
[----:B------:R0:W2:Y:S01]  /*0aa0*/  @!P3 LDG.E.128 R28, desc[UR4][R34.64] ;  /* 0x00000004221cb981 */ /* 0x0000a2000c1e1d00 */
[----:B------:R-:W-:Y:S02]  /*0ab0*/  @!P0 LEA.HI.X R49, R56, R33, R36, 0x1, P1 ;  /* 0x0000002138318211 */ /* 0x000fe400008f0c24 */
[----:B------:R-:W-:Y:S02]  /*0ac0*/  CS2R R32, SRZ ;  /* 0x0000000000207805 */ /* 0x000fe4000001ff00 */
[----:B------:R-:W-:-:S02]  /*0ad0*/  CS2R R36, SRZ ;  /* 0x0000000000247805 */ /* 0x000fc4000001ff00 */
[----:B------:R-:W-:Y:S01]  /*0ae0*/  CS2R R38, SRZ ;  /* 0x0000000000267805 */ /* 0x000fe2000001ff00 */
[----:B------:R1:W3:Y:S01]  /*0af0*/  @!P3 LDG.E.128 R24, desc[UR4][R46.64] ;  /* 0x000000042e18b981 */ /* 0x0002e2000c1e1d00 */
[----:B0-----:R-:W-:-:S04]  /*0b00*/  CS2R R34, SRZ ;  /* 0x0000000000227805 */ /* 0x001fc8000001ff00 */
[----:B------:R0:W4:Y:S01]  /*0b10*/  @!P0 LDG.E.128 R36, desc[UR4][R48.64] ;  /* 0x0000000430248981 */ /* 0x000122000c1e1d00 */
[----:B-1----:R-:W1:Y:S03]  /*0b20*/  LDC.64 R46, c[0x0][0x400] ;  /* 0x00010000ff2e7b82 */ /* 0x002e660000000a00 */
[----:B------:R0:W4:Y:S01]  /*0b30*/  @!P0 LDG.E.128 R32, desc[UR4][R50.64] ;  /* 0x0000000432208981 */ /* 0x000122000c1e1d00 */
[----:B------:R-:W-:-:S04]  /*0b40*/  ISETP.GE.AND P0, PT, R4, R7, PT ;  /* 0x000000070400720c */ /* 0x000fc80003f06270 */
[----:B------:R-:W-:Y:S01]  /*0b50*/  ISETP.GT.U32.OR P0, PT, R4, 0x3f, P0 ;  /* 0x0000003f0400780c */ /* 0x000fe20000704470 */
[----:B0-----:R-:W0:-:S12]  /*0b60*/  LDC.64 R48, c[0x0][0x408] ;  /* 0x00010200ff307b82 */ /* 0x001e180000000a00 */
[----:B------:R-:W-:Y:S01]  /*0b70*/  @!P0 IMAD.IADD R55, R5, 0x1, R4 ;  /* 0x0000000105378824 */ /* 0x000fe200078e0204 */
[----:B------:R-:W0:Y:S04]  /*0b80*/  @!P0 LDC.64 R50, c[0x0][0x3f8] ;  /* 0x0000fe00ff328b82 */ /* 0x000e280000000a00 */
[----:B------:R-:W-:-:S04]  /*0b90*/  @!P0 IADD3 R42, P1, PT, R55, R42, RZ ;  /* 0x0000002a372a8210 */ /* 0x000fc80007f3e0ff */
[----:B------:R-:W-:-:S03]  /*0ba0*/  @!P0 IADD3.X R43, PT, PT, RZ, R43, RZ, P1, !PT ;  /* 0x0000002bff2b8210 */ /* 0x000fc60000ffe4ff */
[----:B-1----:R-:W-:-:S04]  /*0bb0*/  @!P0 IMAD.WIDE.U32 R42, R46, UR6, R42 ;  /* 0x000000062e2a8c25 */ /* 0x002fc8000f8e002a */
[----:B------:R-:W-:Y:S02]  /*0bc0*/  @!P0 IMAD R43, R47, UR6, R43 ;  /* 0x000000062f2b8c24 */ /* 0x000fe4000f8e022b */
[----:B0-----:R-:W-:-:S04]  /*0bd0*/  @!P0 IMAD.WIDE.U32 R42, R41, R48, R42 ;  /* 0x00000030292a8225 */ /* 0x001fc800078e002a */
[----:B------:R-:W-:Y:S01]  /*0be0*/  @!P0 IMAD R49, R41, R49, R43 ;  /* 0x0000003129318224 */ /* 0x000fe200078e022b */
[----:B------:R-:W-:-:S04]  /*0bf0*/  @!P0 LEA R50, P1, R42, R50, 0x2 ;  /* 0x000000322a328211 */ /* 0x000fc800078210ff */
[----:B------:R-:W-:Y:S01]  /*0c00*/  @!P0 LEA.HI.X R51, R42, R51, R49, 0x2, P1 ;  /* 0x000000332a338211 */ /* 0x000fe200008f1431 */
[----:B------:R-:W-:-:S06]  /*0c10*/  IMAD.MOV.U32 R49, RZ, RZ, 0x7f800000 ;  /* 0x7f800000ff317424 */ /* 0x000fcc00078e00ff */
[----:B------:R0:W5:Y:S01]  /*0c20*/  @!P0 LDG.E R49, desc[UR4][R50.64] ;  /* 0x0000000432318981 */ /* 0x000162000c1e1900 */
[C---:B------:R-:W-:Y:S01]  /*0c30*/  LOP3.LUT R47, R8.reuse, 0xffff0000, RZ, 0xc0, !PT ;  /* 0xffff0000082f7812 */ /* 0x040fe200078ec0ff */
[----:B------:R-:W-:Y:S01]  /*0c40*/  IMAD.U32 R42, R8, 0x10000, RZ ;  /* 0x00010000082a7824 */ /* 0x000fe200078e00ff */
[C---:B------:R-:W-:Y:S02]  /*0c50*/  LOP3.LUT R48, R12.reuse, 0xffff0000, RZ, 0xc0, !PT ;  /* 0xffff00000c307812 */ /* 0x040fe400078ec0ff */
[----:B------:R-:W-:-:S03]  /*0c60*/  SHF.L.U32 R55, R12, 0x10, RZ ;  /* 0x000000100c377819 */ /* 0x000fc600000006ff */
[----:B------:R-:W-:Y:S01]  /*0c70*/  FMUL.FTZ R59, R47, R48 ;  /* 0x000000302f3b7220 */ /* 0x000fe20000410000 */
[C---:B------:R-:W-:Y:S01]  /*0c80*/  IMAD.U32 R48, R14.reuse, 0x10000, RZ ;  /* 0x000100000e307824 */ /* 0x040fe200078e00ff */
[----:B------:R-:W-:Y:S02]  /*0c90*/  LOP3.LUT R47, R14, 0xffff0000, RZ, 0xc0, !PT ;  /* 0xffff00000e2f7812 */ /* 0x000fe400078ec0ff */
[----:B------:R-:W-:Y:S01]  /*0ca0*/  LOP3.LUT R57, R20, 0xffff0000, RZ, 0xc0, !PT ;  /* 0xffff000014397812 */ /* 0x000fe200078ec0ff */
[----:B0-----:R-:W-:Y:S01]  /*0cb0*/  IMAD.U32 R51, R13, 0x10000, RZ ;  /* 0x000100000d337824 */ /* 0x001fe200078e00ff */
[----:B------:R-:W-:Y:S01]  /*0cc0*/  SHF.L.U32 R8, R9, 0x10, RZ ;  /* 0x0000001009087819 */ /* 0x000fe200000006ff */
[----:B------:R-:W-:Y:S01]  /*0cd0*/  FFMA.FTZ R55, R42, R55, R59 ;  /* 0x000000372a377223 */ /* 0x000fe2000001003b */
[----:B------:R-:W-:Y:S02]  /*0ce0*/  LOP3.LUT R50, R13, 0xffff0000, RZ, 0xc0, !PT ;  /* 0xffff00000d327812 */ /* 0x000fe400078ec0ff */
[C---:B------:R-:W-:Y:S01]  /*0cf0*/  LOP3.LUT R14, R16.reuse, 0xffff0000, RZ, 0xc0, !PT ;  /* 0xffff0000100e7812 */ /* 0x040fe200078ec0ff */
[----:B------:R-:W-:Y:S01]  /*0d00*/  IMAD.U32 R16, R16, 0x10000, RZ ;  /* 0x0001000010107824 */ /* 0x000fe200078e00ff */
[----:B------:R-:W-:-:S02]  /*0d10*/  SHF.L.U32 R13, R15, 0x10, RZ ;  /* 0x000000100f0d7819 */ /* 0x000fc400000006ff */
[----:B------:R-:W-:Y:S01]  /*0d20*/  LOP3.LUT R12, R15, 0xffff0000, RZ, 0xc0, !PT ;  /* 0xffff00000f0c7812 */ /* 0x000fe200078ec0ff */
[----:B------:R-:W-:Y:S02]  /*0d30*/  IMAD.U32 R15, R20, 0x10000, RZ ;  /* 0x00010000140f7824 */ /* 0x000fe400078e00ff */
[----:B------:R-:W-:Y:S01]  /*0d40*/  FMUL.FTZ R57, R14, R57 ;  /* 0x000000390e397220 */ /* 0x000fe20000410000 */
[----:B------:R-:W-:Y:S01]  /*0d50*/  LOP3.LUT R43, R9, 0xffff0000, RZ, 0xc0, !PT ;  /* 0xffff0000092b7812 */ /* 0x000fe200078ec0ff */
[----:B------:R-:W-:Y:S01]  /*0d60*/  FFMA.FTZ R14, R8, R51, R55 ;  /* 0x00000033080e7223 */ /* 0x000fe20000010037 */
[----:B------:R-:W-:Y:S01]  /*0d70*/  SHF.L.U32 R8, R17, 0x10, RZ ;  /* 0x0000001011087819 */ /* 0x000fe200000006ff */
[----:B------:R-:W-:Y:S02]  /*0d80*/  IMAD.U32 R51, R21, 0x10000, RZ ;  /* 0x0001000015337824 */ /* 0x000fe400078e00ff */
[----:B------:R-:W-:Y:S01]  /*0d90*/  FFMA.FTZ R15, R16, R15, R57 ;  /* 0x0000000f100f7223 */ /* 0x000fe20000010039 */
[----:B------:R-:W-:-:S02]  /*0da0*/  IMAD.U32 R9, R10, 0x10000, RZ ;  /* 0x000100000a097824 */ /* 0x000fc400078e00ff */
[----:B------:R-:W-:Y:S01]  /*0db0*/  FFMA.FTZ R50, R43, R50, R14 ;  /* 0x000000322b327223 */ /* 0x000fe2000001000e */
[----:B------:R-:W-:Y:S01]  /*0dc0*/  LOP3.LUT R17, R17, 0xffff0000, RZ, 0xc0, !PT ;  /* 0xffff000011117812 */ /* 0x000fe200078ec0ff */
[----:B------:R-:W-:Y:S01]  /*0dd0*/  FFMA.FTZ R16, R8, R51, R15 ;  /* 0x0000003308107223 */ /* 0x000fe2000001000f */
[----:B------:R-:W-:Y:S01]  /*0de0*/  LOP3.LUT R14, R21, 0xffff0000, RZ, 0xc0, !PT ;  /* 0xffff0000150e7812 */ /* 0x000fe200078ec0ff */
[----:B------:R-:W-:Y:S01]  /*0df0*/  FFMA.FTZ R15, R9, R48, R50 ;  /* 0x00000030090f7223 */ /* 0x000fe20000010032 */
[----:B------:R-:W-:Y:S01]  /*0e00*/  LOP3.LUT R46, R10, 0xffff0000, RZ, 0xc0, !PT ;  /* 0xffff00000a2e7812 */ /* 0x000fe200078ec0ff */
[----:B------:R-:W-:Y:S01]  /*0e10*/  IMAD.U32 R8, R18, 0x10000, RZ ;  /* 0x0001000012087824 */ /* 0x000fe200078e00ff */
[----:B------:R-:W-:Y:S01]  /*0e20*/  SHF.L.U32 R9, R22, 0x10, RZ ;  /* 0x0000001016097819 */ /* 0x000fe200000006ff */
[----:B------:R-:W-:Y:S01]  /*0e30*/  FFMA.FTZ R17, R17, R14, R16 ;  /* 0x0000000e11117223 */ /* 0x000fe20000010010 */
[C---:B------:R-:W-:Y:S02]  /*0e40*/  IMAD.U32 R10, R11.reuse, 0x10000, RZ ;  /* 0x000100000b0a7824 */ /* 0x040fe400078e00ff */
[----:B------:R-:W-:Y:S01]  /*0e50*/  FFMA.FTZ R47, R46, R47, R15 ;  /* 0x0000002f2e2f7223 */ /* 0x000fe2000001000f */
[----:B------:R-:W-:Y:S01]  /*0e60*/  LOP3.LUT R18, R18, 0xffff0000, RZ, 0xc0, !PT ;  /* 0xffff000012127812 */ /* 0x000fe200078ec0ff */
[----:B------:R-:W-:Y:S01]  /*0e70*/  FFMA.FTZ R17, R8, R9, R17 ;  /* 0x0000000908117223 */ /* 0x000fe20000010011 */
[----:B------:R-:W-:Y:S01]  /*0e80*/  LOP3.LUT R15, R22, 0xffff0000, RZ, 0xc0, !PT ;  /* 0xffff0000160f7812 */ /* 0x000fe200078ec0ff */
[----:B------:R-:W-:Y:S01]  /*0e90*/  FFMA.FTZ R8, R10, R13, R47 ;  /* 0x0000000d0a087223 */ /* 0x000fe2000001002f */
[----:B------:R-:W-:-:S03]  /*0ea0*/  LOP3.LUT R11, R11, 0xffff0000, RZ, 0xc0, !PT ;  /* 0xffff00000b0b7812 */ /* 0x000fc600078ec0ff */
[----:B------:R-:W-:Y:S01]  /*0eb0*/  FFMA.FTZ R15, R18, R15, R17 ;  /* 0x0000000f120f7223 */ /* 0x000fe20000010011 */
[----:B------:R-:W-:Y:S02]  /*0ec0*/  IMAD.U32 R9, R23, 0x10000, RZ ;  /* 0x0001000017097824 */ /* 0x000fe400078e00ff */
[----:B------:R-:W-:Y:S01]  /*0ed0*/  FFMA.FTZ R11, R11, R12, R8 ;  /* 0x0000000c0b0b7223 */ /* 0x000fe20000010008 */
[----:B------:R-:W-:Y:S02]  /*0ee0*/  LOP3.LUT R8, R23, 0xffff0000, RZ, 0xc0, !PT ;  /* 0xffff000017087812 */ /* 0x000fe400078ec0ff */
[----:B--2---:R-:W-:Y:S02]  /*0ef0*/  LOP3.LUT R21, R28, 0xffff0000, RZ, 0xc0, !PT ;  /* 0xffff00001c157812 */ /* 0x004fe400078ec0ff */
[C---:B---3--:R-:W-:Y:S02]  /*0f00*/  SHF.L.U32 R17, R24.reuse, 0x10, RZ ;  /* 0x0000001018117819 */ /* 0x048fe400000006ff */
[----:B------:R-:W-:Y:S01]  /*0f10*/  LOP3.LUT R24, R24, 0xffff0000, RZ, 0xc0, !PT ;  /* 0xffff000018187812 */ /* 0x000fe200078ec0ff */
[----:B------:R-:W-:Y:S01]  /*0f20*/  IMAD.U32 R22, R28, 0x10000, RZ ;  /* 0x000100001c167824 */ /* 0x000fe200078e00ff */
[----:B----4-:R-:W-:-:S03]  /*0f30*/  LOP3.LUT R23, R36, 0xffff0000, RZ, 0xc0, !PT ;  /* 0xffff000024177812 */ /* 0x010fc600078ec0ff */
[----:B------:R-:W-:Y:S01]  /*0f40*/  FMUL.FTZ R24, R24, R21 ;  /* 0x0000001518187220 */ /* 0x000fe20000410000 */
[----:B------:R-:W-:Y:S01]  /*0f50*/  LOP3.LUT R18, R32, 0xffff0000, RZ, 0xc0, !PT ;  /* 0xffff000020127812 */ /* 0x000fe200078ec0ff */
[C---:B------:R-:W-:Y:S01]  /*0f60*/  IMAD.U32 R43, R29.reuse, 0x10000, RZ ;  /* 0x000100001d2b7824 */ /* 0x040fe200078e00ff */
[----:B------:R-:W-:Y:S01]  /*0f70*/  LOP3.LUT R28, R29, 0xffff0000, RZ, 0xc0, !PT ;  /* 0xffff00001d1c7812 */ /* 0x000fe200078ec0ff */
[----:B------:R-:W-:Y:S01]  /*0f80*/  IMAD.U32 R21, R36, 0x10000, RZ ;  /* 0x0001000024157824 */ /* 0x000fe200078e00ff */
[----:B------:R-:W-:Y:S01]  /*0f90*/  SHF.L.U32 R32, R32, 0x10, RZ ;  /* 0x0000001020207819 */ /* 0x000fe200000006ff */
[----:B------:R-:W-:Y:S01]  /*0fa0*/  FMUL.FTZ R29, R18, R23 ;  /* 0x00000017121d7220 */ /* 0x000fe20000410000 */
[----:B------:R-:W-:Y:S02]  /*0fb0*/  IMAD.U32 R20, R25, 0x10000, RZ ;  /* 0x0001000019147824 */ /* 0x000fe400078e00ff */
[----:B------:R-:W-:Y:S01]  /*0fc0*/  FFMA.FTZ R23, R17, R22, R24 ;  /* 0x0000001611177223 */ /* 0x000fe20000010018 */
[----:B------:R-:W-:Y:S01]  /*0fd0*/  SHF.L.U32 R17, R33, 0x10, RZ ;  /* 0x0000001021117819 */ /* 0x000fe200000006ff */
[----:B------:R-:W-:-:S02]  /*0fe0*/  IMAD.U32 R18, R37, 0x10000, RZ ;  /* 0x0001000025127824 */ /* 0x000fc400078e00ff */
[----:B------:R-:W-:Y:S01]  /*0ff0*/  FFMA.FTZ R32, R32, R21, R29 ;  /* 0x0000001520207223 */ /* 0x000fe2000001001d */
[----:B------:R-:W-:Y:S01]  /*1000*/  LOP3.LUT R25, R25, 0xffff0000, RZ, 0xc0, !PT ;  /* 0xffff000019197812 */ /* 0x000fe200078ec0ff */
[----:B------:R-:W-:Y:S01]  /*1010*/  FFMA.FTZ R22, R20, R43, R23 ;  /* 0x0000002b14167223 */ /* 0x000fe20000010017 */
[----:B------:R-:W-:Y:S01]  /*1020*/  LOP3.LUT R33, R33, 0xffff0000, RZ, 0xc0, !PT ;  /* 0xffff000021217812 */ /* 0x000fe200078ec0ff */
[----:B------:R-:W-:Y:S01]  /*1030*/  IMAD.U32 R10, R19, 0x10000, RZ ;  /* 0x00010000130a7824 */ /* 0x000fe200078e00ff */
[----:B------:R-:W-:Y:S01]  /*1040*/  LOP3.LUT R20, R37, 0xffff0000, RZ, 0xc0, !PT ;  /* 0xffff000025147812 */ /* 0x000fe200078ec0ff */
[----:B------:R-:W-:Y:S01]  /*1050*/  FFMA.FTZ R32, R17, R18, R32 ;  /* 0x0000001211207223 */ /* 0x000fe20000010020 */
[----:B------:R-:W-:Y:S01]  /*1060*/  SHF.L.U32 R16, R30, 0x10, RZ ;  /* 0x000000101e107819 */ /* 0x000fe200000006ff */
[----:B------:R-:W-:Y:S02]  /*1070*/  IMAD.U32 R13, R26, 0x10000, RZ ;  /* 0x000100001a0d7824 */ /* 0x000fe400078e00ff */
[----:B------:R-:W-:Y:S01]  /*1080*/  FFMA.FTZ R22, R25, R28, R22 ;  /* 0x0000001c19167223 */ /* 0x000fe20000010016 */
[----:B------:R-:W-:Y:S01]  /*1090*/  SHF.L.U32 R17, R34, 0x10, RZ ;  /* 0x0000001022117819 */ /* 0x000fe200000006ff */
[----:B------:R-:W-:Y:S01]  /*10a0*/  FFMA.FTZ R10, R10, R9, R15 ;  /* 0x000000090a0a7223 */ /* 0x000fe2000001000f */
[----:B------:R-:W-:-:S02]  /*10b0*/  IMAD.U32 R18, R38, 0x10000, RZ ;  /* 0x0001000026127824 */ /* 0x000fc400078e00ff */
[----:B------:R-:W-:Y:S01]  /*10c0*/  FFMA.FTZ R20, R33, R20, R32 ;  /* 0x0000001421147223 */ /* 0x000fe20000010020 */
[----:B------:R-:W-:Y:S01]  /*10d0*/  LOP3.LUT R26, R26, 0xffff0000, RZ, 0xc0, !PT ;  /* 0xffff00001a1a7812 */ /* 0x000fe200078ec0ff */
[----:B------:R-:W-:Y:S01]  /*10e0*/  FFMA.FTZ R13, R13, R16, R22 ;  /* 0x000000100d0d7223 */ /* 0x000fe20000010016 */
[----:B------:R-:W-:Y:S01]  /*10f0*/  LOP3.LUT R15, R30, 0xffff0000, RZ, 0xc0, !PT ;  /* 0xffff00001e0f7812 */ /* 0x000fe200078ec0ff */
[----:B------:R-:W-:Y:S01]  /*1100*/  FFMA.FTZ R17, R17, R18, R20 ;  /* 0x0000001211117223 */ /* 0x000fe20000010014 */
[----:B------:R-:W-:Y:S02]  /*1110*/  LOP3.LUT R34, R34, 0xffff0000, RZ, 0xc0, !PT ;  /* 0xffff000022227812 */ /* 0x000fe400078ec0ff */
[----:B------:R-:W-:Y:S01]  /*1120*/  LOP3.LUT R21, R38, 0xffff0000, RZ, 0xc0, !PT ;  /* 0xffff000026157812 */ /* 0x000fe200078ec0ff */
        /* <DEDUP_REMOVED lines=8> */
[----:B------:R-:W-:Y:S02]  /*11b0*/  LOP3.LUT R27, R27, 0xffff0000, RZ, 0xc0, !PT ;  /* 0xffff00001b1b7812 */ /* 0x000fe400078ec0ff */
[----:B------:R-:W-:Y:S01]  /*11c0*/  LOP3.LUT R12, R31, 0xffff0000, RZ, 0xc0, !PT ;  /* 0xffff00001f0c7812 */ /* 0x000fe200078ec0ff */
[----:B------:R-:W-:Y:S01]  /*11d0*/  FFMA.FTZ R16, R13, R16, R34 ;  /* 0x000000100d107223 */ /* 0x000fe20000010022 */
[----:B------:R-:W-:Y:S02]  /*11e0*/  LOP3.LUT R35, R35, 0xffff0000, RZ, 0xc0, !PT ;  /* 0xffff000023237812 */ /* 0x000fe400078ec0ff */
[----:B------:R-:W-:Y:S01]  /*11f0*/  LOP3.LUT R14, R39, 0xffff0000, RZ, 0xc0, !PT ;  /* 0xffff0000270e7812 */ /* 0x000fe200078ec0ff */
[----:B------:R-:W-:Y:S01]  /*1200*/  FFMA.FTZ R10, R19, R8, R10 ;  /* 0x00000008130a7223 */ /* 0x000fe2000001000a */
[----:B------:R-:W-:Y:S01]  /*1210*/  FFMA.FTZ R26, R27, R12, R26 ;  /* 0x0000000c1b1a7223 */ /* 0x000fe2000001001a */
[----:B------:R-:W0:Y:S02]  /*1220*/  SHFL.BFLY PT, R8, R11, 0x8, 0x1f ;  /* 0x0d001f000b087f89 */ /* 0x000e2400000e0000 */
[----:B------:R-:W-:-:S02]  /*1230*/  FFMA.FTZ R16, R35, R14, R16 ;  /* 0x0000000e23107223 */ /* 0x000fc40000010010 */
[----:B------:R-:W1:Y:S04]  /*1240*/  SHFL.BFLY PT, R9, R10, 0x8, 0x1f ;  /* 0x0d001f000a097f89 */ /* 0x000e6800000e0000 */
[----:B------:R-:W2:Y:S04]  /*1250*/  SHFL.BFLY PT, R13, R26, 0x8, 0x1f ;  /* 0x0d001f001a0d7f89 */ /* 0x000ea800000e0000 */
[----:B------:R-:W3:Y:S01]  /*1260*/  SHFL.BFLY PT, R17, R16, 0x8, 0x1f ;  /* 0x0d001f0010117f89 */ /* 0x000ee200000e0000 */
[----:B0-----:R-:W-:Y:S01]  /*1270*/  FADD.FTZ R8, R11, R8 ;  /* 0x000000080b087221 */ /* 0x001fe20000010000 */
[----:B-1----:R-:W-:-:S04]  /*1280*/  FADD.FTZ R12, R10, R9 ;  /* 0x000000090a0c7221 */ /* 0x002fc80000010000 */
[----:B------:R-:W0:Y:S01]  /*1290*/  SHFL.BFLY PT, R9, R8, 0x4, 0x1f ;  /* 0x0c801f0008097f89 */ /* 0x000e2200000e0000 */
[----:B--2---:R-:W-:Y:S01]  /*12a0*/  FADD.FTZ R15, R26, R13 ;  /* 0x0000000d1a0f7221 */ /* 0x004fe20000010000 */
[----:B---3--:R-:W-:-:S04]  /*12b0*/  FADD.FTZ R17, R16, R17 ;  /* 0x0000001110117221 */ /* 0x008fc80000010000 */
[----:B------:R-:W1:Y:S04]  /*12c0*/  SHFL.BFLY PT, R14, R15, 0x4, 0x1f ;  /* 0x0c801f000f0e7f89 */ /* 0x000e6800000e0000 */
[----:B------:R-:W2:Y:S04]  /*12d0*/  SHFL.BFLY PT, R13, R12, 0x4, 0x1f ;  /* 0x0c801f000c0d7f89 */ /* 0x000ea800000e0000 */
[----:B------:R-:W3:Y:S01]  /*12e0*/  SHFL.BFLY PT, R18, R17, 0x4, 0x1f ;  /* 0x0c801f0011127f89 */ /* 0x000ee200000e0000 */
[----:B0-----:R-:W-:-:S05]  /*12f0*/  FADD.FTZ R9, R8, R9 ;  /* 0x0000000908097221 */ /* 0x001fca0000010000 */
[----:B------:R-:W0:Y:S01]  /*1300*/  SHFL.BFLY PT, R10, R9, 0x2, 0x1f ;  /* 0x0c401f00090a7f89 */ /* 0x000e2200000e0000 */
[----:B-1----:R-:W-:Y:S01]  /*1310*/  FADD.FTZ R16, R15, R14 ;  /* 0x0000000e0f107221 */ /* 0x002fe20000010000 */
[----:B--2---:R-:W-:Y:S01]  /*1320*/  FADD.FTZ R11, R12, R13 ;  /* 0x0000000d0c0b7221 */ /* 0x004fe20000010000 */
[----:B---3--:R-:W-:-:S03]  /*1330*/  FADD.FTZ R18, R17, R18 ;  /* 0x0000001211127221 */ /* 0x008fc60000010000 */
[----:B------:R-:W1:Y:S04]  /*1340*/  SHFL.BFLY PT, R13, R16, 0x2, 0x1f ;  /* 0x0c401f00100d7f89 */ /* 0x000e6800000e0000 */
[----:B------:R-:W2:Y:S04]  /*1350*/  SHFL.BFLY PT, R14, R11, 0x2, 0x1f ;  /* 0x0c401f000b0e7f89 */ /* 0x000ea800000e0000 */
[----:B------:R-:W3:Y:S01]  /*1360*/  SHFL.BFLY PT, R19, R18, 0x2, 0x1f ;  /* 0x0c401f0012137f89 */ /* 0x000ee200000e0000 */
[----:B------:R-:W-:Y:S01]  /*1370*/  IADD3 R20, PT, PT, R53, 0x3f, RZ ;  /* 0x0000003f35147810 */ /* 0x000fe20007ffe0ff */
[----:B0-----:R-:W-:-:S03]  /*1380*/  FADD.FTZ R12, R9, R10 ;  /* 0x0000000a090c7221 */ /* 0x001fc60000010000 */
[----:B------:R-:W-:-:S04]  /*1390*/  SHF.R.S32.HI R15, RZ, 0x1f, R20 ;  /* 0x0000001fff0f7819 */ /* 0x000fc80000011414 */
[----:B------:R-:W-:Y:S01]  /*13a0*/  LEA.HI R8, R15, R20, RZ, 0x6 ;  /* 0x000000140f087211 */ /* 0x000fe200078f30ff */
[----:B-1----:R-:W-:Y:S02]  /*13b0*/  FADD.FTZ R17, R16, R13 ;  /* 0x0000000d10117221 */ /* 0x002fe40000010000 */
[----:B------:R-:W0:Y:S01]  /*13c0*/  SHFL.BFLY PT, R13, R12, 0x1, 0x1f ;  /* 0x0c201f000c0d7f89 */ /* 0x000e2200000e0000 */
[----:B--2---:R-:W-:Y:S01]  /*13d0*/  FADD.FTZ R14, R11, R14 ;  /* 0x0000000e0b0e7221 */ /* 0x004fe20000010000 */
[----:B------:R-:W-:Y:S01]  /*13e0*/  LOP3.LUT R8, R8, 0xffffffc0, RZ, 0xc0, !PT ;  /* 0xffffffc008087812 */ /* 0x000fe200078ec0ff */
[----:B---3--:R-:W-:-:S03]  /*13f0*/  FADD.FTZ R19, R18, R19 ;  /* 0x0000001312137221 */ /* 0x008fc60000010000 */
[----:B------:R-:W1:Y:S01]  /*1400*/  SHFL.BFLY PT, R15, R14, 0x1, 0x1f ;  /* 0x0c201f000e0f7f89 */ /* 0x000e6200000e0000 */
[----:B------:R-:W-:Y:S01]  /*1410*/  IADD3 R21, PT, PT, R5, R20, -R8 ;  /* 0x0000001405157210 */ /* 0x000fe20007ffe808 */
[----:B------:R-:W2:Y:S02]  /*1420*/  LDC.64 R10, c[0x0][0x440] ;  /* 0x00011000ff0a7b82 */ /* 0x000ea40000000a00 */
[----:B------:R-:W3:Y:S04]  /*1430*/  SHFL.BFLY PT, R16, R17, 0x1, 0x1f ;  /* 0x0c201f0011107f89 */ /* 0x000ee800000e0000 */
[----:B------:R-:W4:Y:S02]  /*1440*/  SHFL.BFLY PT, R18, R19, 0x1, 0x1f ;  /* 0x0c201f0013127f89 */ /* 0x000f2400000e0000 */
[----:B------:R-:W2:Y:S01]  /*1450*/  LDC.64 R8, c[0x0][0x448] ;  /* 0x00011200ff087b82 */ /* 0x000ea20000000a00 */
[----:B------:R-:W-:Y:S01]  /*1460*/  IMAD.IADD R21, R20, 0x1, -R21 ;  /* 0x0000000114157824 */ /* 0x000fe200078e0a15 */
[----:B------:R-:W-:Y:S01]  /*1470*/  ISETP.NE.AND P1, PT, R44, RZ, PT ;  /* 0x000000ff2c00720c */ /* 0x000fe20003f25270 */
[----:B------:R-:W-:Y:S01]  /*1480*/  IMAD.SHL.U32 R23, R4, 0x4, RZ ;  /* 0x0000000404177824 */ /* 0x000fe200078e00ff */
[----:B------:R-:W-:-:S04]  /*1490*/  SHF.L.U32 R20, R0, 0xd, RZ ;  /* 0x0000000d00147819 */ /* 0x000fc800000006ff */
[----:B------:R-:W-:Y:S02]  /*14a0*/  LOP3.LUT R23, R23, R20, RZ, 0xfc, !PT ;  /* 0x0000001417177212 */ /* 0x000fe400078efcff */
[----:B------:R-:W-:Y:S02]  /*14b0*/  SHF.L.U32 R20, R3, 0x7, RZ ;  /* 0x0000000703147819 */ /* 0x000fe400000006ff */
[----:B------:R-:W-:Y:S01]  /*14c0*/  ISETP.GE.AND P0, PT, R4, R21, PT ;  /* 0x000000150400720c */ /* 0x000fe20003f06270 */
[----:B0-----:R-:W-:Y:S01]  /*14d0*/  FADD.FTZ R21, R12, R13 ;  /* 0x0000000d0c157221 */ /* 0x001fe20000010000 */
[----:B------:R-:W-:Y:S01]  /*14e0*/  IADD3 R12, P2, PT, R20, R23, RZ ;  /* 0x00000017140c7210 */ /* 0x000fe20007f5e0ff */
[----:B------:R-:W-:Y:S01]  /*14f0*/  BSSY.RECONVERGENT B0, `(.L_x_102) ;  /* 0x0000021000007945 */ /* 0x000fe20003800200 */
[----:B------:R-:W-:Y:S01]  /*1500*/  ISETP.GT.U32.OR P0, PT, R4, 0x3f, P0 ;  /* 0x0000003f0400780c */ /* 0x000fe20000704470 */
[----:B-1----:R-:W-:Y:S01]  /*1510*/  FADD.FTZ R22, R14, R15 ;  /* 0x0000000f0e167221 */ /* 0x002fe20000010000 */
[----:B------:R-:W-:Y:S01]  /*1520*/  LEA.HI.X.SX32 R13, R20, RZ, 0x1, P2 ;  /* 0x000000ff140d7211 */ /* 0x000fe200010f0eff */
[----:B---3--:R-:W-:Y:S01]  /*1530*/  FADD.FTZ R23, R17, R16 ;  /* 0x0000001011177221 */ /* 0x008fe20000010000 */
[----:B------:R-:W-:Y:S01]  /*1540*/  SHF.R.S32.HI R20, RZ, 0x1f, R3 ;  /* 0x0000001fff147819 */ /* 0x000fe20000011403 */
[----:B----4-:R-:W-:Y:S01]  /*1550*/  FADD.FTZ R18, R19, R18 ;  /* 0x0000001213127221 */ /* 0x010fe20000010000 */
[----:B------:R-:W-:Y:S07]  /*1560*/  @P1 BRA `(.L_x_103) ;  /* 0x0000000000641947 */ /* 0x000fee0003800000 */
[----:B------:R-:W0:Y:S01]  /*1570*/  LDC.64 R16, c[0x0][0x3e8] ;  /* 0x0000fa00ff107b82 */ /* 0x000e220000000a00 */
[----:B------:R-:W1:Y:S01]  /*1580*/  LDCU.64 UR8, c[0x0][0x3f0] ;  /* 0x00007e00ff0877ac */ /* 0x000e620008000a00 */
[----:B------:R-:W-:Y:S02]  /*1590*/  IADD3 R14, P1, PT, R5, R3, RZ ;  /* 0x00000003050e7210 */ /* 0x000fe40007f3e0ff */
[-C--:B------:R-:W-:Y:S01]  /*15a0*/  ISETP.GE.AND P4, PT, R6, R7.reuse, PT ;  /* 0x000000070600720c */ /* 0x080fe20003f86270 */
[----:B------:R-:W3:Y:S01]  /*15b0*/  LDCU.64 UR10, c[0x0][0x3d0] ;  /* 0x00007a00ff0a77ac */ /* 0x000ee20008000a00 */
[-C--:B------:R-:W-:Y:S01]  /*15c0*/  ISETP.GE.AND P3, PT, R40, R7.reuse, PT ;  /* 0x000000072800720c */ /* 0x080fe20003f66270 */
[----:B------:R-:W-:Y:S01]  /*15d0*/  IMAD.X R15, RZ, RZ, R20, P1 ;  /* 0x000000ffff0f7224 */ /* 0x000fe200008e0614 */
[----:B------:R-:W-:Y:S01]  /*15e0*/  ISETP.GE.AND P1, PT, R52, R7, PT ;  /* 0x000000073400720c */ /* 0x000fe20003f26270 */
[----:B0-----:R-:W-:-:S04]  /*15f0*/  IMAD.WIDE.U32 R14, R16, UR6, R14 ;  /* 0x00000006100e7c25 */ /* 0x001fc8000f8e000e */
[----:B------:R-:W-:Y:S01]  /*1600*/  IMAD R15, R17, UR6, R15 ;  /* 0x00000006110f7c24 */ /* 0x000fe2000f8e020f */
[----:B------:R-:W-:Y:S01]  /*1610*/  FSEL R17, R22, RZ, !P3 ;  /* 0x000000ff16117208 */ /* 0x000fe20005800000 */
[----:B-1----:R-:W-:-:S04]  /*1620*/  IMAD.WIDE.U32 R14, R41, UR8, R14 ;  /* 0x00000008290e7c25 */ /* 0x002fc8000f8e000e */
[----:B------:R-:W-:Y:S01]  /*1630*/  IMAD R16, R41, UR9, R15 ;  /* 0x0000000929107c24 */ /* 0x000fe2000f8e020f */
[----:B------:R-:W-:-:S04]  /*1640*/  IADD3 R15, P2, PT, R6, R14, RZ ;  /* 0x0000000e060f7210 */ /* 0x000fc80007f5e0ff */
[----:B------:R-:W-:Y:S02]  /*1650*/  IADD3.X R16, PT, PT, RZ, R16, RZ, P2, !PT ;  /* 0x00000010ff107210 */ /* 0x000fe400017fe4ff */
[----:B---3--:R-:W-:Y:S02]  /*1660*/  LEA R14, P5, R15, UR10, 0x2 ;  /* 0x0000000a0f0e7c11 */ /* 0x008fe4000f8a10ff */
[----:B------:R-:W-:Y:S02]  /*1670*/  ISETP.GE.AND P2, PT, R45, R7, PT ;  /* 0x000000072d00720c */ /* 0x000fe40003f46270 */
[----:B------:R-:W-:Y:S02]  /*1680*/  FSEL R7, R21, RZ, !P4 ;  /* 0x000000ff15077208 */ /* 0x000fe40006000000 */
[----:B------:R-:W-:Y:S02]  /*1690*/  LEA.HI.X R15, R15, UR11, R16, 0x2, P5 ;  /* 0x0000000b0f0f7c11 */ /* 0x000fe4000a8f1410 */
[----:B------:R-:W-:-:S02]  /*16a0*/  FSEL R19, R23, RZ, !P2 ;  /* 0x000000ff17137208 */ /* 0x000fc40005000000 */
[----:B------:R-:W-:Y:S01]  /*16b0*/  FSEL R21, R18, RZ, !P1 ;  /* 0x000000ff12157208 */ /* 0x000fe20004800000 */
[----:B------:R0:W-:Y:S04]  /*16c0*/  STG.E desc[UR4][R14.64], R7 ;  /* 0x000000070e007986 */ /* 0x0001e8000c101904 */
[----:B------:R0:W-:Y:S04]  /*16d0*/  STG.E desc[UR4][R14.64+0x40], R17 ;  /* 0x000040110e007986 */ /* 0x0001e8000c101904 */
[----:B------:R0:W-:Y:S04]  /*16e0*/  STG.E desc[UR4][R14.64+0x80], R19 ;  /* 0x000080130e007986 */ /* 0x0001e8000c101904 */
[----:B------:R0:W-:Y:S02]  /*16f0*/  STG.E desc[UR4][R14.64+0xc0], R21 ;  /* 0x0000c0150e007986 */ /* 0x0001e4000c101904 */
.L_x_103:
[----:B------:R-:W-:Y:S05]  /*1700*/  BSYNC.RECONVERGENT B0 ;  /* 0x0000000000007941 */ /* 0x000fea0003800200 */
.L_x_102:
[----:B------:R-:W-:Y:S04]  /*1710*/  BSSY.RECONVERGENT B0, `(.L_x_104) ;  /* 0x0000012000007945 */ /* 0x000fe80003800200 */
[----:B------:R-:W-:Y:S05]  /*1720*/  @P0 BRA `(.L_x_105) ;  /* 0x0000000000400947 */ /* 0x000fea0003800000 */
[----:B0-----:R-:W0:Y:S01]  /*1730*/  LDC.64 R14, c[0x0][0x418] ;  /* 0x00010600ff0e7b82 */ /* 0x001e220000000a00 */
[----:B------:R-:W-:Y:S01]  /*1740*/  IMAD.IADD R6, R5, 0x1, R4 ;  /* 0x0000000105067824 */ /* 0x000fe200078e0204 */
[----:B------:R-:W1:Y:S04]  /*1750*/  LDCU.64 UR8, c[0x0][0x420] ;  /* 0x00008400ff0877ac */ /* 0x000e680008000a00 */
[----:B------:R-:W-:Y:S01]  /*1760*/  IADD3 R6, P0, PT, R6, R3, RZ ;  /* 0x0000000306067210 */ /* 0x000fe20007f1e0ff */
[----:B-----5:R-:W-:Y:S01]  /*1770*/  FMUL.FTZ R3, R49, 1.4426950216293334961 ;  /* 0x3fb8aa3b31037820 */ /* 0x020fe20000410000 */
[----:B------:R-:W3:Y:S02]  /*1780*/  LDC.64 R16, c[0x0][0x410] ;  /* 0x00010400ff107b82 */ /* 0x000ee40000000a00 */
[----:B------:R-:W-:-:S02]  /*1790*/  IADD3.X R7, PT, PT, RZ, R20, RZ, P0, !PT ;  /* 0x00000014ff077210 */ /* 0x000fc400007fe4ff */
[----:B------:R-:W-:-:S04]  /*17a0*/  FSETP.NEU.FTZ.AND P0, PT, R49, -INF , PT ;  /* 0xff8000003100780b */ /* 0x000fc80003f1d000 */
[----:B------:R-:W-:Y:S01]  /*17b0*/  FSEL R3, R3, RZ, P0 ;  /* 0x000000ff03037208 */ /* 0x000fe20000000000 */
[----:B0-----:R-:W-:-:S04]  /*17c0*/  IMAD.WIDE.U32 R6, R14, UR6, R6 ;  /* 0x000000060e067c25 */ /* 0x001fc8000f8e0006 */
[----:B------:R-:W-:Y:S02]  /*17d0*/  IMAD R7, R15, UR6, R7 ;  /* 0x000000060f077c24 */ /* 0x000fe4000f8e0207 */
[----:B-1----:R-:W-:-:S04]  /*17e0*/  IMAD.WIDE.U32 R6, R41, UR8, R6 ;  /* 0x0000000829067c25 */ /* 0x002fc8000f8e0006 */
[----:B------:R-:W-:Y:S01]  /*17f0*/  IMAD R5, R41, UR9, R7 ;  /* 0x0000000929057c24 */ /* 0x000fe2000f8e0207 */
[----:B---3--:R-:W-:-:S04]  /*1800*/  LEA R14, P1, R6, R16, 0x2 ;  /* 0x00000010060e7211 */ /* 0x008fc800078210ff */
[----:B------:R-:W-:-:S05]  /*1810*/  LEA.HI.X R15, R6, R17, R5, 0x2, P1 ;  /* 0x00000011060f7211 */ /* 0x000fca00008f1405 */
[----:B------:R1:W-:Y:S04]  /*1820*/  STG.E desc[UR4][R14.64], R3 ;  /* 0x000000030e007986 */ /* 0x0003e8000c101904 */
.L_x_105:
[----:B------:R-:W-:Y:S05]  /*1830*/  BSYNC.RECONVERGENT B0 ;  /* 0x0000000000007941 */ /* 0x000fea0003800200 */
.L_x_104:
[----:B------:R-:W3:Y:S01]  /*1840*/  LDCU.64 UR10, c[0x0][0x458] ;  /* 0x00008b00ff0a77ac */ /* 0x000ee20008000a00 */
[----:B--2---:R-:W-:Y:S01]  /*1850*/  IMAD.WIDE.U32 R12, R10, UR6, R12 ;  /* 0x000000060a0c7c25 */ /* 0x004fe2000f8e000c */
[----:B------:R-:W2:Y:S03]  /*1860*/  LDCU.64 UR8, c[0x0][0x428] ;  /* 0x00008500ff0877ac */ /* 0x000ea60008000a00 */
[----:B------:R-:W-:Y:S02]  /*1870*/  IMAD R13, R11, UR6, R13 ;  /* 0x000000060b0d7c24 */ /* 0x000fe4000f8e020d */
[----:B0-----:R-:W-:-:S04]  /*1880*/  IMAD.WIDE.U32 R6, R41, R8, R12 ;  /* 0x0000000829067225 */ /* 0x001fc800078e000c */
[----:B------:R-:W-:Y:S01]  /*1890*/  IMAD R9, R41, R9, R7 ;  /* 0x0000000929097224 */ /* 0x000fe200078e0207 */
[----:B---3--:R-:W-:-:S04]  /*18a0*/  ISETP.NE.U32.AND P0, PT, RZ, UR10, PT ;  /* 0x0000000aff007c0c */ /* 0x008fc8000bf05070 */
[----:B------:R-:W-:Y:S02]  /*18b0*/  ISETP.NE.AND.EX P0, PT, RZ, UR11, PT, P0 ;  /* 0x0000000bff007c0c */ /* 0x000fe4000bf05300 */
[----:B--2---:R-:W-:Y:S02]  /*18c0*/  LEA R8, P1, R6, UR8, 0x2 ;  /* 0x0000000806087c11 */ /* 0x004fe4000f8210ff */
[----:B------:R-:W-:Y:S02]  /*18d0*/  ISETP.NE.OR P0, PT, R4, RZ, !P0 ;  /* 0x000000ff0400720c */ /* 0x000fe40004705670 */
        /* <DEDUP_REMOVED lines=10> */
[----:B-1----:R-:W1:Y:S01]  /*1980*/  LDC R3, c[0x0][0x390] ;  /* 0x0000e400ff037b82 */ /* 0x002e620000000800 */
[----:B------:R-:W2:Y:S07]  /*1990*/  LDCU UR7, c[0x0][0x450] ;  /* 0x00008a00ff0777ac */ /* 0x000eae0008000800 */
[----:B------:R-:W3:Y:S01]  /*19a0*/  LDC.64 R4, c[0x0][0x458] ;  /* 0x00011600ff047b82 */ /* 0x000ee20000000a00 */
[----:B--2---:R-:W-:-:S04]  /*19b0*/  IMAD R0, R0, UR7, R2 ;  /* 0x0000000700007c24 */ /* 0x004fc8000f8e0202 */
[----:B-1----:R-:W-:-:S04]  /*19c0*/  IMAD R3, R0, R3, UR6 ;  /* 0x0000000600037e24 */ /* 0x002fc8000f8e0203 */
[----:B---3--:R-:W-:-:S05]  /*19d0*/  IMAD.WIDE R2, R3, 0x4, R4 ;  /* 0x0000000403027825 */ /* 0x008fca00078e0204 */
[----:B------:R-:W-:Y:S01]  /*19e0*/  STG.E desc[UR4][R2.64], RZ ;  /* 0x000000ff02007986 */ /* 0x000fe2000c101904 */
[----:B------:R-:W-:Y:S05]  /*19f0*/  EXIT ;  /* 0x000000000000794d */ /* 0x000fea0003800000 */
.L_x_106:
        /* <DEDUP_REMOVED lines=16> */
.L_x_159:


//--------------------- .nv.shared._ZN7cutlass13device_kernelIN5flash19enable_sm80_to_sm89INS1_16FlashAttnBwdSm80INS1_25CollectiveMainloopBwdSm80ILi2ELi1EN4cute5tupleIJNS5_1CILi64EEENS7_ILi96EEENS7_ILi128EEEEEENS_10bfloat16_tEfNS_4arch4Sm80ELb0ELb0ELb0ELb0ELb0ELb0ELb0ELb0ELi2ELi2ELi2ELi2ELb1EEENS1_21CollectiveEpilogueBwdISB_SC_SE_Li256ELb0ELb0ELi4EEENS1_19SingleTileSchedulerILb0ELb0ELb0ELi96EEEEEEEEEvNT_6ParamsE --------------------------
	.section	.nv.shared._ZN7cutlass13device_kernelIN5flash19enable_sm80_to_sm89INS1_16FlashAttnBwdSm80INS1_25CollectiveMainloopBwdSm80ILi2ELi1EN4cute5tupleIJNS5_1CILi64EEENS7_ILi96EEENS7_ILi128EEEEEENS_10bfloat16_tEfNS_4arch4Sm80ELb0ELb0ELb0ELb0ELb0ELb0ELb0ELb0ELi2ELi2ELi2ELi2ELb1EEENS1_21CollectiveEpilogueBwdISB_SC_SE_Li256ELb0ELb0ELi4EEENS1_19SingleTileSchedulerILb0ELb0ELb0ELi96EEEEEEEEEvNT_6ParamsE,"aw",@nobits
	.sectionflags	@""
	.align	16
	.zero		1024


//--------------------- .nv.shared.reserved.0     --------------------------
	.section	.nv.shared.reserved.0,"aw",@nobits
	.weak		__nv_reservedSMEM_offset_0_alias
	.size		__nv_reservedSMEM_offset_0_alias, 0, 64
	.other		__nv_reservedSMEM_offset_0_alias,@"STO_CUDA_RESERVED_SHARED STV_DEFAULT"
__nv_reservedSMEM_offset_0_alias:
	.zero		0
	.zero		64


//--------------------- .nv.global                --------------------------
	.section	.nv.global,"aw",@nobits
.nv.global:
	.type		_ZN66_INTERNAL_2af2d375_30_flash_bwd_hdim128_bf16_sm80_cu_49158569_28474cute1_E,@object
	.size		_ZN66_INTERNAL_2af2d375_30_flash_bwd_hdim128_bf16_sm80_cu_49158569_28474cute1_E,(_ZN66_INTERNAL_2af2d375_30_flash_bwd_hdim128_bf16_sm80_cu_49158569_28474cuda3std3__45__cpo6cbeginE - _ZN66_INTERNAL_2af2d375_30_flash_bwd_hdim128_bf16_sm80_cu_49158569_28474cute1_E)
_ZN66_INTERNAL_2af2d375_30_flash_bwd_hdim128_bf16_sm80_cu_49158569_28474cute1_E:
	.zero		1
	.type		_ZN66_INTERNAL_2af2d375_30_flash_bwd_hdim128_bf16_sm80_cu_49158569_28474cuda3std3__45__cpo6cbeginE,@object
	.size		_ZN66_INTERNAL_2af2d375_30_flash_bwd_hdim128_bf16_sm80_cu_49158569_28474cuda3std3__45__cpo6cbeginE,(_ZN66_INTERNAL_2af2d375_30_flash_bwd_hdim128_bf16_sm80_cu_49158569_28474cuda3std3__48in_placeE - _ZN66_INTERNAL_2af2d375_30_flash_bwd_hdim128_bf16_sm80_cu_49158569_28474cuda3std3__45__cpo6cbeginE)
_ZN66_INTERNAL_2af2d375_30_flash_bwd_hdim128_bf16_sm80_cu_49158569_28474cuda3std3__45__cpo6cbeginE:
	.zero		1
	.type		_ZN66_INTERNAL_2af2d375_30_flash_bwd_hdim128_bf16_sm80_cu_49158569_28474cuda3std3__48in_placeE,@object
	.size		_ZN66_INTERNAL_2af2d375_30_flash_bwd_hdim128_bf16_sm80_cu_49158569_28474cuda3std3__48in_placeE,(_ZN66_INTERNAL_2af2d375_30_flash_bwd_hdim128_bf16_sm80_cu_49158569_28474cuda3std6ranges3__45__cpo9iter_moveE - _ZN66_INTERNAL_2af2d375_30_flash_bwd_hdim128_bf16_sm80_cu_49158569_28474cuda3std3__48in_placeE)
_ZN66_INTERNAL_2af2d375_30_flash_bwd_hdim128_bf16_sm80_cu_49158569_28474cuda3std3__48in_placeE:
	.zero		1
	.type		_ZN66_INTERNAL_2af2d375_30_flash_bwd_hdim128_bf16_sm80_cu_49158569_28474cuda3std6ranges3__45__cpo9iter_moveE,@object
	.size		_ZN66_INTERNAL_2af2d375_30_flash_bwd_hdim128_bf16_sm80_cu_49158569_28474cuda3std6ranges3__45__cpo9iter_moveE,(_ZN66_INTERNAL_2af2d375_30_flash_bwd_hdim128_bf16_sm80_cu_49158569_28474cuda3std3__45__cpo5beginE - _ZN66_INTERNAL_2af2d375_30_flash_bwd_hdim128_bf16_sm80_cu_49158569_28474cuda3std6ranges3__45__cpo9iter_moveE)
_ZN66_INTERNAL_2af2d375_30_flash_bwd_hdim128_bf16_sm80_cu_49158569_28474cuda3std6ranges3__45__cpo9iter_moveE:
	.zero		1
	.type		_ZN66_INTERNAL_2af2d375_30_flash_bwd_hdim128_bf16_sm80_cu_49158569_28474cuda3std3__45__cpo5beginE,@object
	.size		_ZN66_INTERNAL_2af2d375_30_flash_bwd_hdim128_bf16_sm80_cu_49158569_28474cuda3std3__45__cpo5beginE,(_ZN66_INTERNAL_2af2d375_30_flash_bwd_hdim128_bf16_sm80_cu_49158569_28474cuda3std3__468_GLOBAL__N__2af2d375_30_flash_bwd_hdim128_bf16_sm80_cu_49158569_28476ignoreE - _ZN66_INTERNAL_2af2d375_30_flash_bwd_hdim128_bf16_sm80_cu_49158569_28474cuda3std3__45__cpo5beginE)
_ZN66_INTERNAL_2af2d375_30_flash_bwd_hdim128_bf16_sm80_cu_49158569_28474cuda3std3__45__cpo5beginE:
	.zero		1
	.type		_ZN66_INTERNAL_2af2d375_30_flash_bwd_hdim128_bf16_sm80_cu_49158569_28474cuda3std3__468_GLOBAL__N__2af2d375_30_flash_bwd_hdim128_bf16_sm80_cu_49158569_28476ignoreE,@object
	.size		_ZN66_INTERNAL_2af2d375_30_flash_bwd_hdim128_bf16_sm80_cu_49158569_28474cuda3std3__468_GLOBAL__N__2af2d375_30_flash_bwd_hdim128_bf16_sm80_cu_49158569_28476ignoreE,(_ZN66_INTERNAL_2af2d375_30_flash_bwd_hdim128_bf16_sm80_cu_49158569_28474cute7productE - _ZN66_INTERNAL_2af2d375_30_flash_bwd_hdim128_bf16_sm80_cu_49158569_28474cuda3std3__468_GLOBAL__N__2af2d375_30_flash_bwd_hdim128_bf16_sm80_cu_49158569_28476ignoreE)
_ZN66_INTERNAL_2af2d375_30_flash_bwd_hdim128_bf16_sm80_cu_49158569_28474cuda3std3__468_GLOBAL__N__2af2d375_30_flash_bwd_hdim128_bf16_sm80_cu_49158569_28476ignoreE:
	.zero		1
	.type		_ZN66_INTERNAL_2af2d375_30_flash_bwd_hdim128_bf16_sm80_cu_49158569_28474cute7productE,@object
	.size		_ZN66_INTERNAL_2af2d375_30_flash_bwd_hdim128_bf16_sm80_cu_49158569_28474cute7productE,(_ZN66_INTERNAL_2af2d375_30_flash_bwd_hdim128_bf16_sm80_cu_49158569_28474cuda3std3__45__cpo3endE - _ZN66_INTERNAL_2af2d375_30_flash_bwd_hdim128_bf16_sm80_cu_49158569_28474cute7productE)
_ZN66_INTERNAL_2af2d375_30_flash_bwd_hdim128_bf16_sm80_cu_49158569_28474cute7productE:
	.zero		1
	.type		_ZN66_INTERNAL_2af2d375_30_flash_bwd_hdim128_bf16_sm80_cu_49158569_28474cuda3std3__45__cpo3endE,@object
	.size		_ZN66_INTERNAL_2af2d375_30_flash_bwd_hdim128_bf16_sm80_cu_49158569_28474cuda3std3__45__cpo3endE,(_ZN66_INTERNAL_2af2d375_30_flash_bwd_hdim128_bf16_sm80_cu_49158569_28474cuda3std3__419piecewise_constructE - _ZN66_INTERNAL_2af2d375_30_flash_bwd_hdim128_bf16_sm80_cu_49158569_28474cuda3std3__45__cpo3endE)
_ZN66_INTERNAL_2af2d375_30_flash_bwd_hdim128_bf16_sm80_cu_49158569_28474cuda3std3__45__cpo3endE:
	.zero		1
	.type		_ZN66_INTERNAL_2af2d375_30_flash_bwd_hdim128_bf16_sm80_cu_49158569_28474cuda3std3__419piecewise_constructE,@object
	.size		_ZN66_INTERNAL_2af2d375_30_flash_bwd_hdim128_bf16_sm80_cu_49158569_28474cuda3std3__419piecewise_constructE,(_ZN66_INTERNAL_2af2d375_30_flash_bwd_hdim128_bf16_sm80_cu_49158569_28474cuda3std3__45__cpo4cendE - _ZN66_INTERNAL_2af2d375_30_flash_bwd_hdim128_bf16_sm80_cu_49158569_28474cuda3std3__419piecewise_constructE)
_ZN66_INTERNAL_2af2d375_30_flash_bwd_hdim128_bf16_sm80_cu_49158569_28474cuda3std3__419piecewise_constructE:
	.zero		1
	.type		_ZN66_INTERNAL_2af2d375_30_flash_bwd_hdim128_bf16_sm80_cu_49158569_28474cuda3std3__45__cpo4cendE,@object
	.size		_ZN66_INTERNAL_2af2d375_30_flash_bwd_hdim128_bf16_sm80_cu_49158569_28474cuda3std3__45__cpo4cendE,(_ZN66_INTERNAL_2af2d375_30_flash_bwd_hdim128_bf16_sm80_cu_49158569_28474cuda3std6ranges3__45__cpo4swapE - _ZN66_INTERNAL_2af2d375_30_flash_bwd_hdim128_bf16_sm80_cu_49158569_28474cuda3std3__45__cpo4cendE)
_ZN66_INTERNAL_2af2d375_30_flash_bwd_hdim128_bf16_sm80_cu_49158569_28474cuda3std3__45__cpo4cendE:
	.zero		1
	.type		_ZN66_INTERNAL_2af2d375_30_flash_bwd_hdim128_bf16_sm80_cu_49158569_28474cuda3std6ranges3__45__cpo4swapE,@object
	.size		_ZN66_INTERNAL_2af2d375_30_flash_bwd_hdim128_bf16_sm80_cu_49158569_28474cuda3std6ranges3__45__cpo4swapE,(.L_7 - _ZN66_INTERNAL_2af2d375_30_flash_bwd_hdim128_bf16_sm80_cu_49158569_28474cuda3std6ranges3__45__cpo4swapE)
_ZN66_INTERNAL_2af2d375_30_flash_bwd_hdim128_bf16_sm80_cu_49158569_28474cuda3std6ranges3__45__cpo4swapE:
	.zero		1
.L_7:


//--------------------- .nv.shared._ZN7cutlass13device_kernelIN5flash19enable_sm80_to_sm89INS1_16FlashAttnBwdSm80INS1_25CollectiveMainloopBwdSm80ILi2ELi1EN4cute5tupleIJNS5_1CILi64EEENS7_ILi96EEENS7_ILi128EEEEEENS_10bfloat16_tEfNS_4arch4Sm80ELb0ELb0ELb0ELb0ELb1ELb0ELb0ELb0ELi2ELi2ELi2ELi2ELb1EEENS1_21CollectiveEpilogueBwdISB_SC_SE_Li256ELb0ELb0ELi4EEENS1_19SingleTileSchedulerILb0ELb0ELb0ELi96EEEEEEEEEvNT_6ParamsE --------------------------
	.section	.nv.shared._ZN7cutlass13device_kernelIN5flash19enable_sm80_to_sm89INS1_16FlashAttnBwdSm80INS1_25CollectiveMainloopBwdSm80ILi2ELi1EN4cute5tupleIJNS5_1CILi64EEENS7_ILi96EEENS7_ILi128EEEEEENS_10bfloat16_tEfNS_4arch4Sm80ELb0ELb0ELb0ELb0ELb1ELb0ELb0ELb0ELi2ELi2ELi2ELi2ELb1EEENS1_21CollectiveEpilogueBwdISB_SC_SE_Li256ELb0ELb0ELi4EEENS1_19SingleTileSchedulerILb0ELb0ELb0ELi96EEEEEEEEEvNT_6ParamsE,"aw",@nobits
	.sectionflags	@""
	.align	16
	.zero		1024


//--------------------- .nv.shared._ZN7cutlass13device_kernelIN5flash19enable_sm80_to_sm89INS1_16FlashAttnBwdSm80INS1_25CollectiveMainloopBwdSm80ILi2ELi1EN4cute5tupleIJNS5_1CILi64EEENS7_ILi96EEENS7_ILi128EEEEEENS_10bfloat16_tEfNS_4arch4Sm80ELb0ELb0ELb0ELb0ELb0ELb0ELb0ELb0ELi2ELi2ELi2ELi2ELb1EEENS1_24CollectiveEpilogueBwdGQAISB_fSE_Li256ELb0ELb0EEENS1_19SingleTileSchedulerILb0ELb0ELb0ELi96EEEEEEEEEvNT_6ParamsE --------------------------
	.section	.nv.shared._ZN7cutlass13device_kernelIN5flash19enable_sm80_to_sm89INS1_16FlashAttnBwdSm80INS1_25CollectiveMainloopBwdSm80ILi2ELi1EN4cute5tupleIJNS5_1CILi64EEENS7_ILi96EEENS7_ILi128EEEEEENS_10bfloat16_tEfNS_4arch4Sm80ELb0ELb0ELb0ELb0ELb0ELb0ELb0ELb0ELi2ELi2ELi2ELi2ELb1EEENS1_24CollectiveEpilogueBwdGQAISB_fSE_Li256ELb0ELb0EEENS1_19SingleTileSchedulerILb0ELb0ELb0ELi96EEEEEEEEEvNT_6ParamsE,"aw",@nobits
	.sectionflags	@""
	.align	16
	.zero		1024


//--------------------- .nv.shared._ZN7cutlass13device_kernelIN5flash19enable_sm80_to_sm89INS1_16FlashAttnBwdSm80INS1_25CollectiveMainloopBwdSm80ILi2ELi1EN4cute5tupleIJNS5_1CILi64EEENS7_ILi96EEENS7_ILi128EEEEEENS_10bfloat16_tEfNS_4arch4Sm80ELb0ELb0ELb0ELb0ELb1ELb0ELb0ELb0ELi2ELi2ELi2ELi2ELb1EEENS1_24CollectiveEpilogueBwdGQAISB_fSE_Li256ELb0ELb1EEENS1_19SingleTileSchedulerILb0ELb0ELb0ELi96EEEEEEEEEvNT_6ParamsE --------------------------
	.section	.nv.shared._ZN7cutlass13device_kernelIN5flash19enable_sm80_to_sm89INS1_16FlashAttnBwdSm80INS1_25CollectiveMainloopBwdSm80ILi2ELi1EN4cute5tupleIJNS5_1CILi64EEENS7_ILi96EEENS7_ILi128EEEEEENS_10bfloat16_tEfNS_4arch4Sm80ELb0ELb0ELb0ELb0ELb1ELb0ELb0ELb0ELi2ELi2ELi2ELi2ELb1EEENS1_24CollectiveEpilogueBwdGQAISB_fSE_Li256ELb0ELb1EEENS1_19SingleTileSchedulerILb0ELb0ELb0ELi96EEEEEEEEEvNT_6ParamsE,"aw",@nobits
	.sectionflags	@""
	.align	16
	.zero		1024


//--------------------- .nv.shared._ZN7cutlass13device_kernelIN5flash19enable_sm80_to_sm89INS1_16FlashAttnBwdSm80INS1_25CollectiveMainloopBwdSm80ILi2ELi1EN4cute5tupleIJNS5_1CILi64EEENS7_ILi96EEENS7_ILi128EEEEEENS_10bfloat16_tEfNS_4arch4Sm80ELb0ELb0ELb0ELb1ELb0ELb0ELb0ELb0ELi2ELi2ELi2ELi2ELb1EEENS1_21CollectiveEpilogueBwdISB_SC_SE_Li256ELb1ELb0ELi4EEENS1_19SingleTileSchedulerILb1ELb0ELb0ELi96EEEEEEEEEvNT_6ParamsE --------------------------
	.section	.nv.shared._ZN7cutlass13device_kernelIN5flash19enable_sm80_to_sm89INS1_16FlashAttnBwdSm80INS1_25CollectiveMainloopBwdSm80ILi2ELi1EN4cute5tupleIJNS5_1CILi64EEENS7_ILi96EEENS7_ILi128EEEEEENS_10bfloat16_tEfNS_4arch4Sm80ELb0ELb0ELb0ELb1ELb0ELb0ELb0ELb0ELi2ELi2ELi2ELi2ELb1EEENS1_21CollectiveEpilogueBwdISB_SC_SE_Li256ELb1ELb0ELi4EEENS1_19SingleTileSchedulerILb1ELb0ELb0ELi96EEEEEEEEEvNT_6ParamsE,"aw",@nobits
	.sectionflags	@""
	.align	16
	.zero		1024


//--------------------- .nv.shared._ZN7cutlass13device_kernelIN5flash19enable_sm80_to_sm89INS1_16FlashAttnBwdSm80INS1_25CollectiveMainloopBwdSm80ILi2ELi1EN4cute5tupleIJNS5_1CILi64EEENS7_ILi96EEENS7_ILi128EEEEEENS_10bfloat16_tEfNS_4arch4Sm80ELb0ELb0ELb0ELb1ELb1ELb0ELb0ELb0ELi2ELi2ELi2ELi2ELb1EEENS1_21CollectiveEpilogueBwdISB_SC_SE_Li256ELb1ELb0ELi4EEENS1_19SingleTileSchedulerILb1ELb0ELb0ELi96EEEEEEEEEvNT_6ParamsE --------------------------
	.section	.nv.shared._ZN7cutlass13device_kernelIN5flash19enable_sm80_to_sm89INS1_16FlashAttnBwdSm80INS1_25CollectiveMainloopBwdSm80ILi2ELi1EN4cute5tupleIJNS5_1CILi64EEENS7_ILi96EEENS7_ILi128EEEEEENS_10bfloat16_tEfNS_4arch4Sm80ELb0ELb0ELb0ELb1ELb1ELb0ELb0ELb0ELi2ELi2ELi2ELi2ELb1EEENS1_21CollectiveEpilogueBwdISB_SC_SE_Li256ELb1ELb0ELi4EEENS1_19SingleTileSchedulerILb1ELb0ELb0ELi96EEEEEEEEEvNT_6ParamsE,"aw",@nobits
	.sectionflags	@""
	.align	16
	.zero		1024


//--------------------- .nv.shared._ZN7cutlass13device_kernelIN5flash19enable_sm80_to_sm89INS1_16FlashAttnBwdSm80INS1_25CollectiveMainloopBwdSm80ILi2ELi1EN4cute5tupleIJNS5_1CILi64EEENS7_ILi96EEENS7_ILi128EEEEEENS_10bfloat16_tEfNS_4arch4Sm80ELb0ELb0ELb0ELb1ELb0ELb0ELb0ELb0ELi2ELi2ELi2ELi2ELb1EEENS1_24CollectiveEpilogueBwdGQAISB_fSE_Li256ELb1ELb0EEENS1_19SingleTileSchedulerILb1ELb0ELb0ELi96EEEEEEEEEvNT_6ParamsE --------------------------
	.section	.nv.shared._ZN7cutlass13device_kernelIN5flash19enable_sm80_to_sm89INS1_16FlashAttnBwdSm80INS1_25CollectiveMainloopBwdSm80ILi2ELi1EN4cute5tupleIJNS5_1CILi64EEENS7_ILi96EEENS7_ILi128EEEEEENS_10bfloat16_tEfNS_4arch4Sm80ELb0ELb0ELb0ELb1ELb0ELb0ELb0ELb0ELi2ELi2ELi2ELi2ELb1EEENS1_24CollectiveEpilogueBwdGQAISB_fSE_Li256ELb1ELb0EEENS1_19SingleTileSchedulerILb1ELb0ELb0ELi96EEEEEEEEEvNT_6ParamsE,"aw",@nobits
	.sectionflags	@""
	.align	16
	.zero		1024


//--------------------- .nv.shared._ZN7cutlass13device_kernelIN5flash19enable_sm80_to_sm89INS1_16FlashAttnBwdSm80INS1_25CollectiveMainloopBwdSm80ILi2ELi1EN4cute5tupleIJNS5_1CILi64EEENS7_ILi96EEENS7_ILi128EEEEEENS_10bfloat16_tEfNS_4arch4Sm80ELb0ELb0ELb0ELb1ELb1ELb0ELb0ELb0ELi2ELi2ELi2ELi2ELb1EEENS1_24CollectiveEpilogueBwdGQAISB_fSE_Li256ELb1ELb1EEENS1_19SingleTileSchedulerILb1ELb0ELb0ELi96EEEEEEEEEvNT_6ParamsE --------------------------
	.section	.nv.shared._ZN7cutlass13device_kernelIN5flash19enable_sm80_to_sm89INS1_16FlashAttnBwdSm80INS1_25CollectiveMainloopBwdSm80ILi2ELi1EN4cute5tupleIJNS5_1CILi64EEENS7_ILi96EEENS7_ILi128EEEEEENS_10bfloat16_tEfNS_4arch4Sm80ELb0ELb0ELb0ELb1ELb1ELb0ELb0ELb0ELi2ELi2ELi2ELi2ELb1EEENS1_24CollectiveEpilogueBwdGQAISB_fSE_Li256ELb1ELb1EEENS1_19SingleTileSchedulerILb1ELb0ELb0ELi96EEEEEEEEEvNT_6ParamsE,"aw",@nobits
	.sectionflags	@""
	.align	16
	.zero		1024


//--------------------- .nv.shared._ZN7cutlass13device_kernelIN5flash19enable_sm80_to_sm89INS1_16FlashAttnBwdSm80INS1_25CollectiveMainloopBwdSm80ILi2ELi1EN4cute5tupleIJNS5_1CILi64EEENS7_ILi96EEENS7_ILi128EEEEEENS_10bfloat16_tEfNS_4arch4Sm80ELb0ELb1ELb0ELb0ELb0ELb0ELb0ELb0ELi2ELi2ELi2ELi2ELb1EEENS1_21CollectiveEpilogueBwdISB_SC_SE_Li256ELb0ELb0ELi4EEENS1_19SingleTileSchedulerILb0ELb0ELb0ELi96EEEEEEEEEvNT_6ParamsE --------------------------
	.section	.nv.shared._ZN7cutlass13device_kernelIN5flash19enable_sm80_to_sm89INS1_16FlashAttnBwdSm80INS1_25CollectiveMainloopBwdSm80ILi2ELi1EN4cute5tupleIJNS5_1CILi64EEENS7_ILi96EEENS7_ILi128EEEEEENS_10bfloat16_tEfNS_4arch4Sm80ELb0ELb1ELb0ELb0ELb0ELb0ELb0ELb0ELi2ELi2ELi2ELi2ELb1EEENS1_21CollectiveEpilogueBwdISB_SC_SE_Li256ELb0ELb0ELi4EEENS1_19SingleTileSchedulerILb0ELb0ELb0ELi96EEEEEEEEEvNT_6ParamsE,"aw",@nobits
	.sectionflags	@""
	.align	16
	.zero		1024


//--------------------- .nv.shared._ZN7cutlass13device_kernelIN5flash19enable_sm80_to_sm89INS1_16FlashAttnBwdSm80INS1_25CollectiveMainloopBwdSm80ILi2ELi1EN4cute5tupleIJNS5_1CILi64EEENS7_ILi96EEENS7_ILi128EEEEEENS_10bfloat16_tEfNS_4arch4Sm80ELb0ELb1ELb0ELb0ELb1ELb0ELb0ELb0ELi2ELi2ELi2ELi2ELb1EEENS1_21CollectiveEpilogueBwdISB_SC_SE_Li256ELb0ELb0ELi4EEENS1_19SingleTileSchedulerILb0ELb0ELb0ELi96EEEEEEEEEvNT_6ParamsE --------------------------
	.section	.nv.shared._ZN7cutlass13device_kernelIN5flash19enable_sm80_to_sm89INS1_16FlashAttnBwdSm80INS1_25CollectiveMainloopBwdSm80ILi2ELi1EN4cute5tupleIJNS5_1CILi64EEENS7_ILi96EEENS7_ILi128EEEEEENS_10bfloat16_tEfNS_4arch4Sm80ELb0ELb1ELb0ELb0ELb1ELb0ELb0ELb0ELi2ELi2ELi2ELi2ELb1EEENS1_21CollectiveEpilogueBwdISB_SC_SE_Li256ELb0ELb0ELi4EEENS1_19SingleTileSchedulerILb0ELb0ELb0ELi96EEEEEEEEEvNT_6ParamsE,"aw",@nobits
	.sectionflags	@""
	.align	16
	.zero		1024


//--------------------- .nv.shared._ZN7cutlass13device_kernelIN5flash19enable_sm80_to_sm89INS1_16FlashAttnBwdSm80INS1_25CollectiveMainloopBwdSm80ILi2ELi1EN4cute5tupleIJNS5_1CILi64EEENS7_ILi96EEENS7_ILi128EEEEEENS_10bfloat16_tEfNS_4arch4Sm80ELb0ELb1ELb0ELb0ELb0ELb0ELb0ELb0ELi2ELi2ELi2ELi2ELb1EEENS1_24CollectiveEpilogueBwdGQAISB_fSE_Li256ELb0ELb0EEENS1_19SingleTileSchedulerILb0ELb0ELb0ELi96EEEEEEEEEvNT_6ParamsE --------------------------
	.section	.nv.shared._ZN7cutlass13device_kernelIN5flash19enable_sm80_to_sm89INS1_16FlashAttnBwdSm80INS1_25CollectiveMainloopBwdSm80ILi2ELi1EN4cute5tupleIJNS5_1CILi64EEENS7_ILi96EEENS7_ILi128EEEEEENS_10bfloat16_tEfNS_4arch4Sm80ELb0ELb1ELb0ELb0ELb0ELb0ELb0ELb0ELi2ELi2ELi2ELi2ELb1EEENS1_24CollectiveEpilogueBwdGQAISB_fSE_Li256ELb0ELb0EEENS1_19SingleTileSchedulerILb0ELb0ELb0ELi96EEEEEEEEEvNT_6ParamsE,"aw",@nobits
	.sectionflags	@""
	.align	16
	.zero		1024


//--------------------- .nv.shared._ZN7cutlass13device_kernelIN5flash19enable_sm80_to_sm89INS1_16FlashAttnBwdSm80INS1_25CollectiveMainloopBwdSm80ILi2ELi1EN4cute5tupleIJNS5_1CILi64EEENS7_ILi96EEENS7_ILi128EEEEEENS_10bfloat16_tEfNS_4arch4Sm80ELb0ELb1ELb0ELb0ELb1ELb0ELb0ELb0ELi2ELi2ELi2ELi2ELb1EEENS1_24CollectiveEpilogueBwdGQAISB_fSE_Li256ELb0ELb1EEENS1_19SingleTileSchedulerILb0ELb0ELb0ELi96EEEEEEEEEvNT_6ParamsE --------------------------
	.section	.nv.shared._ZN7cutlass13device_kernelIN5flash19enable_sm80_to_sm89INS1_16FlashAttnBwdSm80INS1_25CollectiveMainloopBwdSm80ILi2ELi1EN4cute5tupleIJNS5_1CILi64EEENS7_ILi96EEENS7_ILi128EEEEEENS_10bfloat16_tEfNS_4arch4Sm80ELb0ELb1ELb0ELb0ELb1ELb0ELb0ELb0ELi2ELi2ELi2ELi2ELb1EEENS1_24CollectiveEpilogueBwdGQAISB_fSE_Li256ELb0ELb1EEENS1_19SingleTileSchedulerILb0ELb0ELb0ELi96EEEEEEEEEvNT_6ParamsE,"aw",@nobits
	.sectionflags	@""
	.align	16
	.zero		1024


//--------------------- .nv.shared._ZN7cutlass13device_kernelIN5flash19enable_sm80_to_sm89INS1_16FlashAttnBwdSm80INS1_25CollectiveMainloopBwdSm80ILi2ELi1EN4cute5tupleIJNS5_1CILi64EEENS7_ILi96EEENS7_ILi128EEEEEENS_10bfloat16_tEfNS_4arch4Sm80ELb0ELb1ELb0ELb1ELb0ELb0ELb0ELb0ELi2ELi2ELi2ELi2ELb1EEENS1_21CollectiveEpilogueBwdISB_SC_SE_Li256ELb1ELb0ELi4EEENS1_19SingleTileSchedulerILb1ELb0ELb0ELi96EEEEEEEEEvNT_6ParamsE --------------------------
	.section	.nv.shared._ZN7cutlass13device_kernelIN5flash19enable_sm80_to_sm89INS1_16FlashAttnBwdSm80INS1_25CollectiveMainloopBwdSm80ILi2ELi1EN4cute5tupleIJNS5_1CILi64EEENS7_ILi96EEENS7_ILi128EEEEEENS_10bfloat16_tEfNS_4arch4Sm80ELb0ELb1ELb0ELb1ELb0ELb0ELb0ELb0ELi2ELi2ELi2ELi2ELb1EEENS1_21CollectiveEpilogueBwdISB_SC_SE_Li256ELb1ELb0ELi4EEENS1_19SingleTileSchedulerILb1ELb0ELb0ELi96EEEEEEEEEvNT_6ParamsE,"aw",@nobits
	.sectionflags	@""
	.align	16
	.zero		1024


//--------------------- .nv.shared._ZN7cutlass13device_kernelIN5flash19enable_sm80_to_sm89INS1_16FlashAttnBwdSm80INS1_25CollectiveMainloopBwdSm80ILi2ELi1EN4cute5tupleIJNS5_1CILi64EEENS7_ILi96EEENS7_ILi128EEEEEENS_10bfloat16_tEfNS_4arch4Sm80ELb0ELb1ELb0ELb1ELb1ELb0ELb0ELb0ELi2ELi2ELi2ELi2ELb1EEENS1_21CollectiveEpilogueBwdISB_SC_SE_Li256ELb1ELb0ELi4EEENS1_19SingleTileSchedulerILb1ELb0ELb0ELi96EEEEEEEEEvNT_6ParamsE --------------------------
	.section	.nv.shared._ZN7cutlass13device_kernelIN5flash19enable_sm80_to_sm89INS1_16FlashAttnBwdSm80INS1_25CollectiveMainloopBwdSm80ILi2ELi1EN4cute5tupleIJNS5_1CILi64EEENS7_ILi96EEENS7_ILi128EEEEEENS_10bfloat16_tEfNS_4arch4Sm80ELb0ELb1ELb0ELb1ELb1ELb0ELb0ELb0ELi2ELi2ELi2ELi2ELb1EEENS1_21CollectiveEpilogueBwdISB_SC_SE_Li256ELb1ELb0ELi4EEENS1_19SingleTileSchedulerILb1ELb0ELb0ELi96EEEEEEEEEvNT_6ParamsE,"aw",@nobits
	.sectionflags	@""
	.align	16
	.zero		1024


//--------------------- .nv.shared._ZN7cutlass13device_kernelIN5flash19enable_sm80_to_sm89INS1_16FlashAttnBwdSm80INS1_25CollectiveMainloopBwdSm80ILi2ELi1EN4cute5tupleIJNS5_1CILi64EEENS7_ILi96EEENS7_ILi128EEEEEENS_10bfloat16_tEfNS_4arch4Sm80ELb0ELb1ELb0ELb1ELb0ELb0ELb0ELb0ELi2ELi2ELi2ELi2ELb1EEENS1_24CollectiveEpilogueBwdGQAISB_fSE_Li256ELb1ELb0EEENS1_19SingleTileSchedulerILb1ELb0ELb0ELi96EEEEEEEEEvNT_6ParamsE --------------------------
	.section	.nv.shared._ZN7cutlass13device_kernelIN5flash19enable_sm80_to_sm89INS1_16FlashAttnBwdSm80INS1_25CollectiveMainloopBwdSm80ILi2ELi1EN4cute5tupleIJNS5_1CILi64EEENS7_ILi96EEENS7_ILi128EEEEEENS_10bfloat16_tEfNS_4arch4Sm80ELb0ELb1ELb0ELb1ELb0ELb0ELb0ELb0ELi2ELi2ELi2ELi2ELb1EEENS1_24CollectiveEpilogueBwdGQAISB_fSE_Li256ELb1ELb0EEENS1_19SingleTileSchedulerILb1ELb0ELb0ELi96EEEEEEEEEvNT_6ParamsE,"aw",@nobits
	.sectionflags	@""
	.align	16
	.zero		1024


//--------------------- .nv.shared._ZN7cutlass13device_kernelIN5flash19enable_sm80_to_sm89INS1_16FlashAttnBwdSm80INS1_25CollectiveMainloopBwdSm80ILi2ELi1EN4cute5tupleIJNS5_1CILi64EEENS7_ILi96EEENS7_ILi128EEEEEENS_10bfloat16_tEfNS_4arch4Sm80ELb0ELb1ELb0ELb1ELb1ELb0ELb0ELb0ELi2ELi2ELi2ELi2ELb1EEENS1_24CollectiveEpilogueBwdGQAISB_fSE_Li256ELb1ELb1EEENS1_19SingleTileSchedulerILb1ELb0ELb0ELi96EEEEEEEEEvNT_6ParamsE --------------------------
	.section	.nv.shared._ZN7cutlass13device_kernelIN5flash19enable_sm80_to_sm89INS1_16FlashAttnBwdSm80INS1_25CollectiveMainloopBwdSm80ILi2ELi1EN4cute5tupleIJNS5_1CILi64EEENS7_ILi96EEENS7_ILi128EEEEEENS_10bfloat16_tEfNS_4arch4Sm80ELb0ELb1ELb0ELb1ELb1ELb0ELb0ELb0ELi2ELi2ELi2ELi2ELb1EEENS1_24CollectiveEpilogueBwdGQAISB_fSE_Li256ELb1ELb1EEENS1_19SingleTileSchedulerILb1ELb0ELb0ELi96EEEEEEEEEvNT_6ParamsE,"aw",@nobits
	.sectionflags	@""
	.align	16
	.zero		1024


//--------------------- .nv.shared._ZN7cutlass13device_kernelIN5flash19enable_sm80_to_sm89INS1_16FlashAttnBwdSm80INS1_25CollectiveMainloopBwdSm80ILi2ELi1EN4cute5tupleIJNS5_1CILi64EEENS7_ILi96EEENS7_ILi128EEEEEENS_10bfloat16_tEfNS_4arch4Sm80ELb1ELb0ELb0ELb0ELb0ELb0ELb0ELb0ELi2ELi2ELi2ELi2ELb1EEENS1_21CollectiveEpilogueBwdISB_SC_SE_Li256ELb0ELb0ELi4EEENS1_25SingleTileBwdLPTSchedulerILb0ELi96ELb0EEEEEEEEEvNT_6ParamsE --------------------------
	.section	.nv.shared._ZN7cutlass13device_kernelIN5flash19enable_sm80_to_sm89INS1_16FlashAttnBwdSm80INS1_25CollectiveMainloopBwdSm80ILi2ELi1EN4cute5tupleIJNS5_1CILi64EEENS7_ILi96EEENS7_ILi128EEEEEENS_10bfloat16_tEfNS_4arch4Sm80ELb1ELb0ELb0ELb0ELb0ELb0ELb0ELb0ELi2ELi2ELi2ELi2ELb1EEENS1_21CollectiveEpilogueBwdISB_SC_SE_Li256ELb0ELb0ELi4EEENS1_25SingleTileBwdLPTSchedulerILb0ELi96ELb0EEEEEEEEEvNT_6ParamsE,"aw",@nobits
	.sectionflags	@""
	.align	16
	.zero		1024


//--------------------- .nv.shared._ZN7cutlass13device_kernelIN5flash19enable_sm80_to_sm89INS1_16FlashAttnBwdSm80INS1_25CollectiveMainloopBwdSm80ILi2ELi1EN4cute5tupleIJNS5_1CILi64EEENS7_ILi96EEENS7_ILi128EEEEEENS_10bfloat16_tEfNS_4arch4Sm80ELb1ELb0ELb0ELb0ELb1ELb0ELb0ELb0ELi2ELi2ELi2ELi2ELb1EEENS1_21CollectiveEpilogueBwdISB_SC_SE_Li256ELb0ELb0ELi4EEENS1_25SingleTileBwdLPTSchedulerILb0ELi96ELb1EEEEEEEEEvNT_6ParamsE --------------------------
	.section	.nv.shared._ZN7cutlass13device_kernelIN5flash19enable_sm80_to_sm89INS1_16FlashAttnBwdSm80INS1_25CollectiveMainloopBwdSm80ILi2ELi1EN4cute5tupleIJNS5_1CILi64EEENS7_ILi96EEENS7_ILi128EEEEEENS_10bfloat16_tEfNS_4arch4Sm80ELb1ELb0ELb0ELb0ELb1ELb0ELb0ELb0ELi2ELi2ELi2ELi2ELb1EEENS1_21CollectiveEpilogueBwdISB_SC_SE_Li256ELb0ELb0ELi4EEENS1_25SingleTileBwdLPTSchedulerILb0ELi96ELb1EEEEEEEEEvNT_6ParamsE,"aw",@nobits
	.sectionflags	@""
	.align	16
	.zero		1024


//--------------------- .nv.shared._ZN7cutlass13device_kernelIN5flash19enable_sm80_to_sm89INS1_16FlashAttnBwdSm80INS1_25CollectiveMainloopBwdSm80ILi2ELi1EN4cute5tupleIJNS5_1CILi64EEENS7_ILi96EEENS7_ILi128EEEEEENS_10bfloat16_tEfNS_4arch4Sm80ELb1ELb0ELb0ELb0ELb0ELb0ELb0ELb0ELi2ELi2ELi2ELi2ELb1EEENS1_24CollectiveEpilogueBwdGQAISB_fSE_Li256ELb0ELb0EEENS1_25SingleTileBwdLPTSchedulerILb0ELi96ELb0EEEEEEEEEvNT_6ParamsE --------------------------
	.section	.nv.shared._ZN7cutlass13device_kernelIN5flash19enable_sm80_to_sm89INS1_16FlashAttnBwdSm80INS1_25CollectiveMainloopBwdSm80ILi2ELi1EN4cute5tupleIJNS5_1CILi64EEENS7_ILi96EEENS7_ILi128EEEEEENS_10bfloat16_tEfNS_4arch4Sm80ELb1ELb0ELb0ELb0ELb0ELb0ELb0ELb0ELi2ELi2ELi2ELi2ELb1EEENS1_24CollectiveEpilogueBwdGQAISB_fSE_Li256ELb0ELb0EEENS1_25SingleTileBwdLPTSchedulerILb0ELi96ELb0EEEEEEEEEvNT_6ParamsE,"aw",@nobits
	.sectionflags	@""
	.align	16
	.zero		1024


//--------------------- .nv.shared._ZN7cutlass13device_kernelIN5flash19enable_sm80_to_sm89INS1_16FlashAttnBwdSm80INS1_25CollectiveMainloopBwdSm80ILi2ELi1EN4cute5tupleIJNS5_1CILi64EEENS7_ILi96EEENS7_ILi128EEEEEENS_10bfloat16_tEfNS_4arch4Sm80ELb1ELb0ELb0ELb0ELb1ELb0ELb0ELb0ELi2ELi2ELi2ELi2ELb1EEENS1_24CollectiveEpilogueBwdGQAISB_fSE_Li256ELb0ELb1EEENS1_25SingleTileBwdLPTSchedulerILb0ELi96ELb1EEEEEEEEEvNT_6ParamsE --------------------------
	.section	.nv.shared._ZN7cutlass13device_kernelIN5flash19enable_sm80_to_sm89INS1_16FlashAttnBwdSm80INS1_25CollectiveMainloopBwdSm80ILi2ELi1EN4cute5tupleIJNS5_1CILi64EEENS7_ILi96EEENS7_ILi128EEEEEENS_10bfloat16_tEfNS_4arch4Sm80ELb1ELb0ELb0ELb0ELb1ELb0ELb0ELb0ELi2ELi2ELi2ELi2ELb1EEENS1_24CollectiveEpilogueBwdGQAISB_fSE_Li256ELb0ELb1EEENS1_25SingleTileBwdLPTSchedulerILb0ELi96ELb1EEEEEEEEEvNT_6ParamsE,"aw",@nobits
	.sectionflags	@""
	.align	16
	.zero		1024


//--------------------- .nv.shared._ZN7cutlass13device_kernelIN5flash19enable_sm80_to_sm89INS1_16FlashAttnBwdSm80INS1_25CollectiveMainloopBwdSm80ILi2ELi1EN4cute5tupleIJNS5_1CILi64EEENS7_ILi96EEENS7_ILi128EEEEEENS_10bfloat16_tEfNS_4arch4Sm80ELb1ELb0ELb0ELb1ELb0ELb0ELb0ELb0ELi2ELi2ELi2ELi2ELb1EEENS1_21CollectiveEpilogueBwdISB_SC_SE_Li256ELb1ELb0ELi4EEENS1_25SingleTileBwdLPTSchedulerILb1ELi96ELb0EEEEEEEEEvNT_6ParamsE --------------------------
	.section	.nv.shared._ZN7cutlass13device_kernelIN5flash19enable_sm80_to_sm89INS1_16FlashAttnBwdSm80INS1_25CollectiveMainloopBwdSm80ILi2ELi1EN4cute5tupleIJNS5_1CILi64EEENS7_ILi96EEENS7_ILi128EEEEEENS_10bfloat16_tEfNS_4arch4Sm80ELb1ELb0ELb0ELb1ELb0ELb0ELb0ELb0ELi2ELi2ELi2ELi2ELb1EEENS1_21CollectiveEpilogueBwdISB_SC_SE_Li256ELb1ELb0ELi4EEENS1_25SingleTileBwdLPTSchedulerILb1ELi96ELb0EEEEEEEEEvNT_6ParamsE,"aw",@nobits
	.sectionflags	@""
	.align	16
	.zero		1024


//--------------------- .nv.shared._ZN7cutlass13device_kernelIN5flash19enable_sm80_to_sm89INS1_16FlashAttnBwdSm80INS1_25CollectiveMainloopBwdSm80ILi2ELi1EN4cute5tupleIJNS5_1CILi64EEENS7_ILi96EEENS7_ILi128EEEEEENS_10bfloat16_tEfNS_4arch4Sm80ELb1ELb0ELb0ELb1ELb1ELb0ELb0ELb0ELi2ELi2ELi2ELi2ELb1EEENS1_21CollectiveEpilogueBwdISB_SC_SE_Li256ELb1ELb0ELi4EEENS1_25SingleTileBwdLPTSchedulerILb1ELi96ELb1EEEEEEEEEvNT_6ParamsE --------------------------
	.section	.nv.shared._ZN7cutlass13device_kernelIN5flash19enable_sm80_to_sm89INS1_16FlashAttnBwdSm80INS1_25CollectiveMainloopBwdSm80ILi2ELi1EN4cute5tupleIJNS5_1CILi64EEENS7_ILi96EEENS7_ILi128EEEEEENS_10bfloat16_tEfNS_4arch4Sm80ELb1ELb0ELb0ELb1ELb1ELb0ELb0ELb0ELi2ELi2ELi2ELi2ELb1EEENS1_21CollectiveEpilogueBwdISB_SC_SE_Li256ELb1ELb0ELi4EEENS1_25SingleTileBwdLPTSchedulerILb1ELi96ELb1EEEEEEEEEvNT_6ParamsE,"aw",@nobits
	.sectionflags	@""
	.align	16
	.zero		1024


//--------------------- .nv.shared._ZN7cutlass13device_kernelIN5flash19enable_sm80_to_sm89INS1_16FlashAttnBwdSm80INS1_25CollectiveMainloopBwdSm80ILi2ELi1EN4cute5tupleIJNS5_1CILi64EEENS7_ILi96EEENS7_ILi128EEEEEENS_10bfloat16_tEfNS_4arch4Sm80ELb1ELb0ELb0ELb1ELb0ELb0ELb0ELb0ELi2ELi2ELi2ELi2ELb1EEENS1_24CollectiveEpilogueBwdGQAISB_fSE_Li256ELb1ELb0EEENS1_25SingleTileBwdLPTSchedulerILb1ELi96ELb0EEEEEEEEEvNT_6ParamsE --------------------------
	.section	.nv.shared._ZN7cutlass13device_kernelIN5flash19enable_sm80_to_sm89INS1_16FlashAttnBwdSm80INS1_25CollectiveMainloopBwdSm80ILi2ELi1EN4cute5tupleIJNS5_1CILi64EEENS7_ILi96EEENS7_ILi128EEEEEENS_10bfloat16_tEfNS_4arch4Sm80ELb1ELb0ELb0ELb1ELb0ELb0ELb0ELb0ELi2ELi2ELi2ELi2ELb1EEENS1_24CollectiveEpilogueBwdGQAISB_fSE_Li256ELb1ELb0EEENS1_25SingleTileBwdLPTSchedulerILb1ELi96ELb0EEEEEEEEEvNT_6ParamsE,"aw",@nobits
	.sectionflags	@""
	.align	16
	.zero		1024


//--------------------- .nv.shared._ZN7cutlass13device_kernelIN5flash32FlashAttnBwdPostprocessConvertdQIN4cute5tupleIJNS3_1CILi96EEENS5_ILi128EEEEEENS_10bfloat16_tEfNS_4arch4Sm80ELi256ENS3_8TiledMMAINS3_8MMA_AtomIJNS3_30SM80_16x8x16_F32BF16BF16F32_TNEEEENS3_6LayoutINS4_IJNS5_ILi2EEENS5_ILi4EEENS5_ILi1EEEEEENS4_IJSJ_SH_NS5_ILi0EEEEEEEENS4_IJNS5_ILi32EEENS5_ILi64EEENS5_ILi16EEEEEEEELb0EEEEEvNT_6ParamsE --------------------------
	.section	.nv.shared._ZN7cutlass13device_kernelIN5flash32FlashAttnBwdPostprocessConvertdQIN4cute5tupleIJNS3_1CILi96EEENS5_ILi128EEEEEENS_10bfloat16_tEfNS_4arch4Sm80ELi256ENS3_8TiledMMAINS3_8MMA_AtomIJNS3_30SM80_16x8x16_F32BF16BF16F32_TNEEEENS3_6LayoutINS4_IJNS5_ILi2EEENS5_ILi4EEENS5_ILi1EEEEEENS4_IJSJ_SH_NS5_ILi0EEEEEEEENS4_IJNS5_ILi32EEENS5_ILi64EEENS5_ILi16EEEEEEEELb0EEEEEvNT_6ParamsE,"aw",@nobits
	.sectionflags	@""
	.align	16
	.zero		1024


//--------------------- .nv.shared._ZN7cutlass13device_kernelIN5flash19enable_sm80_to_sm89INS1_16FlashAttnBwdSm80INS1_25CollectiveMainloopBwdSm80ILi2ELi1EN4cute5tupleIJNS5_1CILi64EEENS7_ILi96EEENS7_ILi128EEEEEENS_10bfloat16_tEfNS_4arch4Sm80ELb1ELb0ELb0ELb1ELb1ELb0ELb0ELb0ELi2ELi2ELi2ELi2ELb1EEENS1_24CollectiveEpilogueBwdGQAISB_fSE_Li256ELb1ELb1EEENS1_25SingleTileBwdLPTSchedulerILb1ELi96ELb1EEEEEEEEEvNT_6ParamsE --------------------------
	.section	.nv.shared._ZN7cutlass13device_kernelIN5flash19enable_sm80_to_sm89INS1_16FlashAttnBwdSm80INS1_25CollectiveMainloopBwdSm80ILi2ELi1EN4cute5tupleIJNS5_1CILi64EEENS7_ILi96EEENS7_ILi128EEEEEENS_10bfloat16_tEfNS_4arch4Sm80ELb1ELb0ELb0ELb1ELb1ELb0ELb0ELb0ELi2ELi2ELi2ELi2ELb1EEENS1_24CollectiveEpilogueBwdGQAISB_fSE_Li256ELb1ELb1EEENS1_25SingleTileBwdLPTSchedulerILb1ELi96ELb1EEEEEEEEEvNT_6ParamsE,"aw",@nobits
	.sectionflags	@""
	.align	16
	.zero		1024


//--------------------- .nv.shared._ZN7cutlass13device_kernelIN5flash19enable_sm80_to_sm89INS1_16FlashAttnBwdSm80INS1_25CollectiveMainloopBwdSm80ILi2ELi2EN4cute5tupleIJNS5_1CILi64EEENS7_ILi128EEES9_EEENS_10bfloat16_tEfNS_4arch4Sm80ELb0ELb0ELb0ELb0ELb0ELb0ELb0ELb0ELi2ELi2ELi2ELi2ELb0EEENS1_21CollectiveEpilogueBwdISA_SB_SD_Li256ELb0ELb0ELi4EEENS1_19SingleTileSchedulerILb0ELb0ELb0ELi128EEEEEEEEEvNT_6ParamsE --------------------------
	.section	.nv.shared._ZN7cutlass13device_kernelIN5flash19enable_sm80_to_sm89INS1_16FlashAttnBwdSm80INS1_25CollectiveMainloopBwdSm80ILi2ELi2EN4cute5tupleIJNS5_1CILi64EEENS7_ILi128EEES9_EEENS_10bfloat16_tEfNS_4arch4Sm80ELb0ELb0ELb0ELb0ELb0ELb0ELb0ELb0ELi2ELi2ELi2ELi2ELb0EEENS1_21CollectiveEpilogueBwdISA_SB_SD_Li256ELb0ELb0ELi4EEENS1_19SingleTileSchedulerILb0ELb0ELb0ELi128EEEEEEEEEvNT_6ParamsE,"aw",@nobits
	.sectionflags	@""
	.align	16
	.zero		1024


//--------------------- .nv.shared._ZN7cutlass13device_kernelIN5flash19enable_sm80_to_sm89INS1_16FlashAttnBwdSm80INS1_25CollectiveMainloopBwdSm80ILi2ELi2EN4cute5tupleIJNS5_1CILi64EEENS7_ILi128EEES9_EEENS_10bfloat16_tEfNS_4arch4Sm80ELb0ELb0ELb0ELb0ELb1ELb0ELb0ELb0ELi2ELi2ELi2ELi2ELb0EEENS1_21CollectiveEpilogueBwdISA_SB_SD_Li256ELb0ELb0ELi4EEENS1_19SingleTileSchedulerILb0ELb0ELb0ELi128EEEEEEEEEvNT_6ParamsE --------------------------
	.section	.nv.shared._ZN7cutlass13device_kernelIN5flash19enable_sm80_to_sm89INS1_16FlashAttnBwdSm80INS1_25CollectiveMainloopBwdSm80ILi2ELi2EN4cute5tupleIJNS5_1CILi64EEENS7_ILi128EEES9_EEENS_10bfloat16_tEfNS_4arch4Sm80ELb0ELb0ELb0ELb0ELb1ELb0ELb0ELb0ELi2ELi2ELi2ELi2ELb0EEENS1_21CollectiveEpilogueBwdISA_SB_SD_Li256ELb0ELb0ELi4EEENS1_19SingleTileSchedulerILb0ELb0ELb0ELi128EEEEEEEEEvNT_6ParamsE,"aw",@nobits
	.sectionflags	@""
	.align	16
	.zero		1024


//--------------------- .nv.shared._ZN7cutlass13device_kernelIN5flash19enable_sm80_to_sm89INS1_16FlashAttnBwdSm80INS1_25CollectiveMainloopBwdSm80ILi2ELi2EN4cute5tupleIJNS5_1CILi64EEENS7_ILi128EEES9_EEENS_10bfloat16_tEfNS_4arch4Sm80ELb0ELb0ELb0ELb0ELb0ELb0ELb0ELb0ELi2ELi2ELi2ELi2ELb0EEENS1_24CollectiveEpilogueBwdGQAISA_fSD_Li256ELb0ELb0EEENS1_19SingleTileSchedulerILb0ELb0ELb0ELi128EEEEEEEEEvNT_6ParamsE --------------------------
	.section	.nv.shared._ZN7cutlass13device_kernelIN5flash19enable_sm80_to_sm89INS1_16FlashAttnBwdSm80INS1_25CollectiveMainloopBwdSm80ILi2ELi2EN4cute5tupleIJNS5_1CILi64EEENS7_ILi128EEES9_EEENS_10bfloat16_tEfNS_4arch4Sm80ELb0ELb0ELb0ELb0ELb0ELb0ELb0ELb0ELi2ELi2ELi2ELi2ELb0EEENS1_24CollectiveEpilogueBwdGQAISA_fSD_Li256ELb0ELb0EEENS1_19SingleTileSchedulerILb0ELb0ELb0ELi128EEEEEEEEEvNT_6ParamsE,"aw",@nobits
	.sectionflags	@""
	.align	16
	.zero		1024


//--------------------- .nv.shared._ZN7cutlass13device_kernelIN5flash19enable_sm80_to_sm89INS1_16FlashAttnBwdSm80INS1_25CollectiveMainloopBwdSm80ILi2ELi2EN4cute5tupleIJNS5_1CILi64EEENS7_ILi128EEES9_EEENS_10bfloat16_tEfNS_4arch4Sm80ELb0ELb0ELb0ELb0ELb1ELb0ELb0ELb0ELi2ELi2ELi2ELi2ELb0EEENS1_24CollectiveEpilogueBwdGQAISA_fSD_Li256ELb0ELb1EEENS1_19SingleTileSchedulerILb0ELb0ELb0ELi128EEEEEEEEEvNT_6ParamsE --------------------------
	.section	.nv.shared._ZN7cutlass13device_kernelIN5flash19enable_sm80_to_sm89INS1_16FlashAttnBwdSm80INS1_25CollectiveMainloopBwdSm80ILi2ELi2EN4cute5tupleIJNS5_1CILi64EEENS7_ILi128EEES9_EEENS_10bfloat16_tEfNS_4arch4Sm80ELb0ELb0ELb0ELb0ELb1ELb0ELb0ELb0ELi2ELi2ELi2ELi2ELb0EEENS1_24CollectiveEpilogueBwdGQAISA_fSD_Li256ELb0ELb1EEENS1_19SingleTileSchedulerILb0ELb0ELb0ELi128EEEEEEEEEvNT_6ParamsE,"aw",@nobits
	.sectionflags	@""
	.align	16
	.zero		1024


//--------------------- .nv.shared._ZN7cutlass13device_kernelIN5flash19enable_sm80_to_sm89INS1_16FlashAttnBwdSm80INS1_25CollectiveMainloopBwdSm80ILi2ELi2EN4cute5tupleIJNS5_1CILi64EEENS7_ILi128EEES9_EEENS_10bfloat16_tEfNS_4arch4Sm80ELb0ELb0ELb0ELb1ELb0ELb0ELb0ELb0ELi2ELi2ELi2ELi2ELb0EEENS1_21CollectiveEpilogueBwdISA_SB_SD_Li256ELb1ELb0ELi4EEENS1_19SingleTileSchedulerILb1ELb0ELb0ELi128EEEEEEEEEvNT_6ParamsE --------------------------
	.section	.nv.shared._ZN7cutlass13device_kernelIN5flash19enable_sm80_to_sm89INS1_16FlashAttnBwdSm80INS1_25CollectiveMainloopBwdSm80ILi2ELi2EN4cute5tupleIJNS5_1CILi64EEENS7_ILi128EEES9_EEENS_10bfloat16_tEfNS_4arch4Sm80ELb0ELb0ELb0ELb1ELb0ELb0ELb0ELb0ELi2ELi2ELi2ELi2ELb0EEENS1_21CollectiveEpilogueBwdISA_SB_SD_Li256ELb1ELb0ELi4EEENS1_19SingleTileSchedulerILb1ELb0ELb0ELi128EEEEEEEEEvNT_6ParamsE,"aw",@nobits
	.sectionflags	@""
	.align	16
	.zero		1024


//--------------------- .nv.shared._ZN7cutlass13device_kernelIN5flash19enable_sm80_to_sm89INS1_16FlashAttnBwdSm80INS1_25CollectiveMainloopBwdSm80ILi2ELi2EN4cute5tupleIJNS5_1CILi64EEENS7_ILi128EEES9_EEENS_10bfloat16_tEfNS_4arch4Sm80ELb0ELb0ELb0ELb1ELb1ELb0ELb0ELb0ELi2ELi2ELi2ELi2ELb0EEENS1_21CollectiveEpilogueBwdISA_SB_SD_Li256ELb1ELb0ELi4EEENS1_19SingleTileSchedulerILb1ELb0ELb0ELi128EEEEEEEEEvNT_6ParamsE --------------------------
	.section	.nv.shared._ZN7cutlass13device_kernelIN5flash19enable_sm80_to_sm89INS1_16FlashAttnBwdSm80INS1_25CollectiveMainloopBwdSm80ILi2ELi2EN4cute5tupleIJNS5_1CILi64EEENS7_ILi128EEES9_EEENS_10bfloat16_tEfNS_4arch4Sm80ELb0ELb0ELb0ELb1ELb1ELb0ELb0ELb0ELi2ELi2ELi2ELi2ELb0EEENS1_21CollectiveEpilogueBwdISA_SB_SD_Li256ELb1ELb0ELi4EEENS1_19SingleTileSchedulerILb1ELb0ELb0ELi128EEEEEEEEEvNT_6ParamsE,"aw",@nobits
	.sectionflags	@""
	.align	16
	.zero		1024


//--------------------- .nv.shared._ZN7cutlass13device_kernelIN5flash19enable_sm80_to_sm89INS1_16FlashAttnBwdSm80INS1_25CollectiveMainloopBwdSm80ILi2ELi2EN4cute5tupleIJNS5_1CILi64EEENS7_ILi128EEES9_EEENS_10bfloat16_tEfNS_4arch4Sm80ELb0ELb0ELb0ELb1ELb0ELb0ELb0ELb0ELi2ELi2ELi2ELi2ELb0EEENS1_24CollectiveEpilogueBwdGQAISA_fSD_Li256ELb1ELb0EEENS1_19SingleTileSchedulerILb1ELb0ELb0ELi128EEEEEEEEEvNT_6ParamsE --------------------------
	.section	.nv.shared._ZN7cutlass13device_kernelIN5flash19enable_sm80_to_sm89INS1_16FlashAttnBwdSm80INS1_25CollectiveMainloopBwdSm80ILi2ELi2EN4cute5tupleIJNS5_1CILi64EEENS7_ILi128EEES9_EEENS_10bfloat16_tEfNS_4arch4Sm80ELb0ELb0ELb0ELb1ELb0ELb0ELb0ELb0ELi2ELi2ELi2ELi2ELb0EEENS1_24CollectiveEpilogueBwdGQAISA_fSD_Li256ELb1ELb0EEENS1_19SingleTileSchedulerILb1ELb0ELb0ELi128EEEEEEEEEvNT_6ParamsE,"aw",@nobits
	.sectionflags	@""
	.align	16
	.zero		1024


//--------------------- .nv.shared._ZN7cutlass13device_kernelIN5flash19enable_sm80_to_sm89INS1_16FlashAttnBwdSm80INS1_25CollectiveMainloopBwdSm80ILi2ELi2EN4cute5tupleIJNS5_1CILi64EEENS7_ILi128EEES9_EEENS_10bfloat16_tEfNS_4arch4Sm80ELb0ELb0ELb0ELb1ELb1ELb0ELb0ELb0ELi2ELi2ELi2ELi2ELb0EEENS1_24CollectiveEpilogueBwdGQAISA_fSD_Li256ELb1ELb1EEENS1_19SingleTileSchedulerILb1ELb0ELb0ELi128EEEEEEEEEvNT_6ParamsE --------------------------
	.section	.nv.shared._ZN7cutlass13device_kernelIN5flash19enable_sm80_to_sm89INS1_16FlashAttnBwdSm80INS1_25CollectiveMainloopBwdSm80ILi2ELi2EN4cute5tupleIJNS5_1CILi64EEENS7_ILi128EEES9_EEENS_10bfloat16_tEfNS_4arch4Sm80ELb0ELb0ELb0ELb1ELb1ELb0ELb0ELb0ELi2ELi2ELi2ELi2ELb0EEENS1_24CollectiveEpilogueBwdGQAISA_fSD_Li256ELb1ELb1EEENS1_19SingleTileSchedulerILb1ELb0ELb0ELi128EEEEEEEEEvNT_6ParamsE,"aw",@nobits
	.sectionflags	@""
	.align	16
	.zero		1024


//--------------------- .nv.shared._ZN7cutlass13device_kernelIN5flash19enable_sm80_to_sm89INS1_16FlashAttnBwdSm80INS1_25CollectiveMainloopBwdSm80ILi2ELi2EN4cute5tupleIJNS5_1CILi64EEENS7_ILi128EEES9_EEENS_10bfloat16_tEfNS_4arch4Sm80ELb0ELb1ELb0ELb0ELb0ELb0ELb0ELb0ELi2ELi2ELi2ELi2ELb0EEENS1_21CollectiveEpilogueBwdISA_SB_SD_Li256ELb0ELb0ELi4EEENS1_19SingleTileSchedulerILb0ELb0ELb0ELi128EEEEEEEEEvNT_6ParamsE --------------------------
	.section	.nv.shared._ZN7cutlass13device_kernelIN5flash19enable_sm80_to_sm89INS1_16FlashAttnBwdSm80INS1_25CollectiveMainloopBwdSm80ILi2ELi2EN4cute5tupleIJNS5_1CILi64EEENS7_ILi128EEES9_EEENS_10bfloat16_tEfNS_4arch4Sm80ELb0ELb1ELb0ELb0ELb0ELb0ELb0ELb0ELi2ELi2ELi2ELi2ELb0EEENS1_21CollectiveEpilogueBwdISA_SB_SD_Li256ELb0ELb0ELi4EEENS1_19SingleTileSchedulerILb0ELb0ELb0ELi128EEEEEEEEEvNT_6ParamsE,"aw",@nobits
	.sectionflags	@""
	.align	16
	.zero		1024


//--------------------- .nv.shared._ZN7cutlass13device_kernelIN5flash19enable_sm80_to_sm89INS1_16FlashAttnBwdSm80INS1_25CollectiveMainloopBwdSm80ILi2ELi2EN4cute5tupleIJNS5_1CILi64EEENS7_ILi128EEES9_EEENS_10bfloat16_tEfNS_4arch4Sm80ELb0ELb1ELb0ELb0ELb1ELb0ELb0ELb0ELi2ELi2ELi2ELi2ELb0EEENS1_21CollectiveEpilogueBwdISA_SB_SD_Li256ELb0ELb0ELi4EEENS1_19SingleTileSchedulerILb0ELb0ELb0ELi128EEEEEEEEEvNT_6ParamsE --------------------------
	.section	.nv.shared._ZN7cutlass13device_kernelIN5flash19enable_sm80_to_sm89INS1_16FlashAttnBwdSm80INS1_25CollectiveMainloopBwdSm80ILi2ELi2EN4cute5tupleIJNS5_1CILi64EEENS7_ILi128EEES9_EEENS_10bfloat16_tEfNS_4arch4Sm80ELb0ELb1ELb0ELb0ELb1ELb0ELb0ELb0ELi2ELi2ELi2ELi2ELb0EEENS1_21CollectiveEpilogueBwdISA_SB_SD_Li256ELb0ELb0ELi4EEENS1_19SingleTileSchedulerILb0ELb0ELb0ELi128EEEEEEEEEvNT_6ParamsE,"aw",@nobits
	.sectionflags	@""
	.align	16
	.zero		1024


//--------------------- .nv.shared._ZN7cutlass13device_kernelIN5flash19enable_sm80_to_sm89INS1_16FlashAttnBwdSm80INS1_25CollectiveMainloopBwdSm80ILi2ELi2EN4cute5tupleIJNS5_1CILi64EEENS7_ILi128EEES9_EEENS_10bfloat16_tEfNS_4arch4Sm80ELb0ELb1ELb0ELb0ELb0ELb0ELb0ELb0ELi2ELi2ELi2ELi2ELb0EEENS1_24CollectiveEpilogueBwdGQAISA_fSD_Li256ELb0ELb0EEENS1_19SingleTileSchedulerILb0ELb0ELb0ELi128EEEEEEEEEvNT_6ParamsE --------------------------
	.section	.nv.shared._ZN7cutlass13device_kernelIN5flash19enable_sm80_to_sm89INS1_16FlashAttnBwdSm80INS1_25CollectiveMainloopBwdSm80ILi2ELi2EN4cute5tupleIJNS5_1CILi64EEENS7_ILi128EEES9_EEENS_10bfloat16_tEfNS_4arch4Sm80ELb0ELb1ELb0ELb0ELb0ELb0ELb0ELb0ELi2ELi2ELi2ELi2ELb0EEENS1_24CollectiveEpilogueBwdGQAISA_fSD_Li256ELb0ELb0EEENS1_19SingleTileSchedulerILb0ELb0ELb0ELi128EEEEEEEEEvNT_6ParamsE,"aw",@nobits
	.sectionflags	@""
	.align	16
	.zero		1024


//--------------------- .nv.shared._ZN7cutlass13device_kernelIN5flash19enable_sm80_to_sm89INS1_16FlashAttnBwdSm80INS1_25CollectiveMainloopBwdSm80ILi2ELi2EN4cute5tupleIJNS5_1CILi64EEENS7_ILi128EEES9_EEENS_10bfloat16_tEfNS_4arch4Sm80ELb0ELb1ELb0ELb0ELb1ELb0ELb0ELb0ELi2ELi2ELi2ELi2ELb0EEENS1_24CollectiveEpilogueBwdGQAISA_fSD_Li256ELb0ELb1EEENS1_19SingleTileSchedulerILb0ELb0ELb0ELi128EEEEEEEEEvNT_6ParamsE --------------------------
	.section	.nv.shared._ZN7cutlass13device_kernelIN5flash19enable_sm80_to_sm89INS1_16FlashAttnBwdSm80INS1_25CollectiveMainloopBwdSm80ILi2ELi2EN4cute5tupleIJNS5_1CILi64EEENS7_ILi128EEES9_EEENS_10bfloat16_tEfNS_4arch4Sm80ELb0ELb1ELb0ELb0ELb1ELb0ELb0ELb0ELi2ELi2ELi2ELi2ELb0EEENS1_24CollectiveEpilogueBwdGQAISA_fSD_Li256ELb0ELb1EEENS1_19SingleTileSchedulerILb0ELb0ELb0ELi128EEEEEEEEEvNT_6ParamsE,"aw",@nobits
	.sectionflags	@""
	.align	16
	.zero		1024


//--------------------- .nv.shared._ZN7cutlass13device_kernelIN5flash19enable_sm80_to_sm89INS1_16FlashAttnBwdSm80INS1_25CollectiveMainloopBwdSm80ILi2ELi2EN4cute5tupleIJNS5_1CILi64EEENS7_ILi128EEES9_EEENS_10bfloat16_tEfNS_4arch4Sm80ELb0ELb1ELb0ELb1ELb0ELb0ELb0ELb0ELi2ELi2ELi2ELi2ELb0EEENS1_21CollectiveEpilogueBwdISA_SB_SD_Li256ELb1ELb0ELi4EEENS1_19SingleTileSchedulerILb1ELb0ELb0ELi128EEEEEEEEEvNT_6ParamsE --------------------------
	.section	.nv.shared._ZN7cutlass13device_kernelIN5flash19enable_sm80_to_sm89INS1_16FlashAttnBwdSm80INS1_25CollectiveMainloopBwdSm80ILi2ELi2EN4cute5tupleIJNS5_1CILi64EEENS7_ILi128EEES9_EEENS_10bfloat16_tEfNS_4arch4Sm80ELb0ELb1ELb0ELb1ELb0ELb0ELb0ELb0ELi2ELi2ELi2ELi2ELb0EEENS1_21CollectiveEpilogueBwdISA_SB_SD_Li256ELb1ELb0ELi4EEENS1_19SingleTileSchedulerILb1ELb0ELb0ELi128EEEEEEEEEvNT_6ParamsE,"aw",@nobits
	.sectionflags	@""
	.align	16
	.zero		1024


//--------------------- .nv.shared._ZN7cutlass13device_kernelIN5flash19enable_sm80_to_sm89INS1_16FlashAttnBwdSm80INS1_25CollectiveMainloopBwdSm80ILi2ELi2EN4cute5tupleIJNS5_1CILi64EEENS7_ILi128EEES9_EEENS_10bfloat16_tEfNS_4arch4Sm80ELb0ELb1ELb0ELb1ELb1ELb0ELb0ELb0ELi2ELi2ELi2ELi2ELb0EEENS1_21CollectiveEpilogueBwdISA_SB_SD_Li256ELb1ELb0ELi4EEENS1_19SingleTileSchedulerILb1ELb0ELb0ELi128EEEEEEEEEvNT_6ParamsE --------------------------
	.section	.nv.shared._ZN7cutlass13device_kernelIN5flash19enable_sm80_to_sm89INS1_16FlashAttnBwdSm80INS1_25CollectiveMainloopBwdSm80ILi2ELi2EN4cute5tupleIJNS5_1CILi64EEENS7_ILi128EEES9_EEENS_10bfloat16_tEfNS_4arch4Sm80ELb0ELb1ELb0ELb1ELb1ELb0ELb0ELb0ELi2ELi2ELi2ELi2ELb0EEENS1_21CollectiveEpilogueBwdISA_SB_SD_Li256ELb1ELb0ELi4EEENS1_19SingleTileSchedulerILb1ELb0ELb0ELi128EEEEEEEEEvNT_6ParamsE,"aw",@nobits
	.sectionflags	@""
	.align	16
	.zero		1024


//--------------------- .nv.shared._ZN7cutlass13device_kernelIN5flash19enable_sm80_to_sm89INS1_16FlashAttnBwdSm80INS1_25CollectiveMainloopBwdSm80ILi2ELi2EN4cute5tupleIJNS5_1CILi64EEENS7_ILi128EEES9_EEENS_10bfloat16_tEfNS_4arch4Sm80ELb0ELb1ELb0ELb1ELb0ELb0ELb0ELb0ELi2ELi2ELi2ELi2ELb0EEENS1_24CollectiveEpilogueBwdGQAISA_fSD_Li256ELb1ELb0EEENS1_19SingleTileSchedulerILb1ELb0ELb0ELi128EEEEEEEEEvNT_6ParamsE --------------------------
	.section	.nv.shared._ZN7cutlass13device_kernelIN5flash19enable_sm80_to_sm89INS1_16FlashAttnBwdSm80INS1_25CollectiveMainloopBwdSm80ILi2ELi2EN4cute5tupleIJNS5_1CILi64EEENS7_ILi128EEES9_EEENS_10bfloat16_tEfNS_4arch4Sm80ELb0ELb1ELb0ELb1ELb0ELb0ELb0ELb0ELi2ELi2ELi2ELi2ELb0EEENS1_24CollectiveEpilogueBwdGQAISA_fSD_Li256ELb1ELb0EEENS1_19SingleTileSchedulerILb1ELb0ELb0ELi128EEEEEEEEEvNT_6ParamsE,"aw",@nobits
	.sectionflags	@""
	.align	16
	.zero		1024


//--------------------- .nv.shared._ZN7cutlass13device_kernelIN5flash19enable_sm80_to_sm89INS1_16FlashAttnBwdSm80INS1_25CollectiveMainloopBwdSm80ILi2ELi2EN4cute5tupleIJNS5_1CILi64EEENS7_ILi128EEES9_EEENS_10bfloat16_tEfNS_4arch4Sm80ELb0ELb1ELb0ELb1ELb1ELb0ELb0ELb0ELi2ELi2ELi2ELi2ELb0EEENS1_24CollectiveEpilogueBwdGQAISA_fSD_Li256ELb1ELb1EEENS1_19SingleTileSchedulerILb1ELb0ELb0ELi128EEEEEEEEEvNT_6ParamsE --------------------------
	.section	.nv.shared._ZN7cutlass13device_kernelIN5flash19enable_sm80_to_sm89INS1_16FlashAttnBwdSm80INS1_25CollectiveMainloopBwdSm80ILi2ELi2EN4cute5tupleIJNS5_1CILi64EEENS7_ILi128EEES9_EEENS_10bfloat16_tEfNS_4arch4Sm80ELb0ELb1ELb0ELb1ELb1ELb0ELb0ELb0ELi2ELi2ELi2ELi2ELb0EEENS1_24CollectiveEpilogueBwdGQAISA_fSD_Li256ELb1ELb1EEENS1_19SingleTileSchedulerILb1ELb0ELb0ELi128EEEEEEEEEvNT_6ParamsE,"aw",@nobits
	.sectionflags	@""
	.align	16
	.zero		1024


//--------------------- .nv.shared._ZN7cutlass13device_kernelIN5flash19enable_sm80_to_sm89INS1_16FlashAttnBwdSm80INS1_25CollectiveMainloopBwdSm80ILi2ELi2EN4cute5tupleIJNS5_1CILi64EEENS7_ILi128EEES9_EEENS_10bfloat16_tEfNS_4arch4Sm80ELb1ELb0ELb0ELb0ELb0ELb0ELb0ELb0ELi2ELi2ELi2ELi2ELb0EEENS1_21CollectiveEpilogueBwdISA_SB_SD_Li256ELb0ELb0ELi4EEENS1_25SingleTileBwdLPTSchedulerILb0ELi128ELb0EEEEEEEEEvNT_6ParamsE --------------------------
	.section	.nv.shared._ZN7cutlass13device_kernelIN5flash19enable_sm80_to_sm89INS1_16FlashAttnBwdSm80INS1_25CollectiveMainloopBwdSm80ILi2ELi2EN4cute5tupleIJNS5_1CILi64EEENS7_ILi128EEES9_EEENS_10bfloat16_tEfNS_4arch4Sm80ELb1ELb0ELb0ELb0ELb0ELb0ELb0ELb0ELi2ELi2ELi2ELi2ELb0EEENS1_21CollectiveEpilogueBwdISA_SB_SD_Li256ELb0ELb0ELi4EEENS1_25SingleTileBwdLPTSchedulerILb0ELi128ELb0EEEEEEEEEvNT_6ParamsE,"aw",@nobits
	.sectionflags	@""
	.align	16
	.zero		1024


//--------------------- .nv.shared._ZN7cutlass13device_kernelIN5flash19enable_sm80_to_sm89INS1_16FlashAttnBwdSm80INS1_25CollectiveMainloopBwdSm80ILi2ELi2EN4cute5tupleIJNS5_1CILi64EEENS7_ILi128EEES9_EEENS_10bfloat16_tEfNS_4arch4Sm80ELb1ELb0ELb0ELb0ELb1ELb0ELb0ELb0ELi2ELi2ELi2ELi2ELb0EEENS1_21CollectiveEpilogueBwdISA_SB_SD_Li256ELb0ELb0ELi4EEENS1_25SingleTileBwdLPTSchedulerILb0ELi128ELb1EEEEEEEEEvNT_6ParamsE --------------------------
	.section	.nv.shared._ZN7cutlass13device_kernelIN5flash19enable_sm80_to_sm89INS1_16FlashAttnBwdSm80INS1_25CollectiveMainloopBwdSm80ILi2ELi2EN4cute5tupleIJNS5_1CILi64EEENS7_ILi128EEES9_EEENS_10bfloat16_tEfNS_4arch4Sm80ELb1ELb0ELb0ELb0ELb1ELb0ELb0ELb0ELi2ELi2ELi2ELi2ELb0EEENS1_21CollectiveEpilogueBwdISA_SB_SD_Li256ELb0ELb0ELi4EEENS1_25SingleTileBwdLPTSchedulerILb0ELi128ELb1EEEEEEEEEvNT_6ParamsE,"aw",@nobits
	.sectionflags	@""
	.align	16
	.zero		1024


//--------------------- .nv.shared._ZN7cutlass13device_kernelIN5flash19enable_sm80_to_sm89INS1_16FlashAttnBwdSm80INS1_25CollectiveMainloopBwdSm80ILi2ELi2EN4cute5tupleIJNS5_1CILi64EEENS7_ILi128EEES9_EEENS_10bfloat16_tEfNS_4arch4Sm80ELb1ELb0ELb0ELb0ELb0ELb0ELb0ELb0ELi2ELi2ELi2ELi2ELb0EEENS1_24CollectiveEpilogueBwdGQAISA_fSD_Li256ELb0ELb0EEENS1_25SingleTileBwdLPTSchedulerILb0ELi128ELb0EEEEEEEEEvNT_6ParamsE --------------------------
	.section	.nv.shared._ZN7cutlass13device_kernelIN5flash19enable_sm80_to_sm89INS1_16FlashAttnBwdSm80INS1_25CollectiveMainloopBwdSm80ILi2ELi2EN4cute5tupleIJNS5_1CILi64EEENS7_ILi128EEES9_EEENS_10bfloat16_tEfNS_4arch4Sm80ELb1ELb0ELb0ELb0ELb0ELb0ELb0ELb0ELi2ELi2ELi2ELi2ELb0EEENS1_24CollectiveEpilogueBwdGQAISA_fSD_Li256ELb0ELb0EEENS1_25SingleTileBwdLPTSchedulerILb0ELi128ELb0EEEEEEEEEvNT_6ParamsE,"aw",@nobits
	.sectionflags	@""
	.align	16
	.zero		1024


//--------------------- .nv.shared._ZN7cutlass13device_kernelIN5flash19enable_sm80_to_sm89INS1_16FlashAttnBwdSm80INS1_25CollectiveMainloopBwdSm80ILi2ELi2EN4cute5tupleIJNS5_1CILi64EEENS7_ILi128EEES9_EEENS_10bfloat16_tEfNS_4arch4Sm80ELb1ELb0ELb0ELb0ELb1ELb0ELb0ELb0ELi2ELi2ELi2ELi2ELb0EEENS1_24CollectiveEpilogueBwdGQAISA_fSD_Li256ELb0ELb1EEENS1_25SingleTileBwdLPTSchedulerILb0ELi128ELb1EEEEEEEEEvNT_6ParamsE --------------------------
	.section	.nv.shared._ZN7cutlass13device_kernelIN5flash19enable_sm80_to_sm89INS1_16FlashAttnBwdSm80INS1_25CollectiveMainloopBwdSm80ILi2ELi2EN4cute5tupleIJNS5_1CILi64EEENS7_ILi128EEES9_EEENS_10bfloat16_tEfNS_4arch4Sm80ELb1ELb0ELb0ELb0ELb1ELb0ELb0ELb0ELi2ELi2ELi2ELi2ELb0EEENS1_24CollectiveEpilogueBwdGQAISA_fSD_Li256ELb0ELb1EEENS1_25SingleTileBwdLPTSchedulerILb0ELi128ELb1EEEEEEEEEvNT_6ParamsE,"aw",@nobits
	.sectionflags	@""
	.align	16
	.zero		1024


//--------------------- .nv.shared._ZN7cutlass13device_kernelIN5flash22FlashAttnBwdPreprocessIN4cute5tupleIJNS3_1CILi64EEENS5_ILi128EEEEEENS_10bfloat16_tEfNS_4arch4Sm80ELb1ELb0EEEEEvNT_6ParamsE --------------------------
	.section	.nv.shared._ZN7cutlass13device_kernelIN5flash22FlashAttnBwdPreprocessIN4cute5tupleIJNS3_1CILi64EEENS5_ILi128EEEEEENS_10bfloat16_tEfNS_4arch4Sm80ELb1ELb0EEEEEvNT_6ParamsE,"aw",@nobits
	.sectionflags	@""
	.align	16
	.zero		1024


//--------------------- .nv.shared._ZN7cutlass13device_kernelIN5flash19enable_sm80_to_sm89INS1_16FlashAttnBwdSm80INS1_25CollectiveMainloopBwdSm80ILi2ELi2EN4cute5tupleIJNS5_1CILi64EEENS7_ILi128EEES9_EEENS_10bfloat16_tEfNS_4arch4Sm80ELb1ELb0ELb0ELb1ELb0ELb0ELb0ELb0ELi2ELi2ELi2ELi2ELb0EEENS1_21CollectiveEpilogueBwdISA_SB_SD_Li256ELb1ELb0ELi4EEENS1_25SingleTileBwdLPTSchedulerILb1ELi128ELb0EEEEEEEEEvNT_6ParamsE --------------------------
	.section	.nv.shared._ZN7cutlass13device_kernelIN5flash19enable_sm80_to_sm89INS1_16FlashAttnBwdSm80INS1_25CollectiveMainloopBwdSm80ILi2ELi2EN4cute5tupleIJNS5_1CILi64EEENS7_ILi128EEES9_EEENS_10bfloat16_tEfNS_4arch4Sm80ELb1ELb0ELb0ELb1ELb0ELb0ELb0ELb0ELi2ELi2ELi2ELi2ELb0EEENS1_21CollectiveEpilogueBwdISA_SB_SD_Li256ELb1ELb0ELi4EEENS1_25SingleTileBwdLPTSchedulerILb1ELi128ELb0EEEEEEEEEvNT_6ParamsE,"aw",@nobits
	.sectionflags	@""
	.align	16
	.zero		1024


//--------------------- .nv.shared._ZN7cutlass13device_kernelIN5flash19enable_sm80_to_sm89INS1_16FlashAttnBwdSm80INS1_25CollectiveMainloopBwdSm80ILi2ELi2EN4cute5tupleIJNS5_1CILi64EEENS7_ILi128EEES9_EEENS_10bfloat16_tEfNS_4arch4Sm80ELb1ELb0ELb0ELb1ELb1ELb0ELb0ELb0ELi2ELi2ELi2ELi2ELb0EEENS1_21CollectiveEpilogueBwdISA_SB_SD_Li256ELb1ELb0ELi4EEENS1_25SingleTileBwdLPTSchedulerILb1ELi128ELb1EEEEEEEEEvNT_6ParamsE --------------------------
	.section	.nv.shared._ZN7cutlass13device_kernelIN5flash19enable_sm80_to_sm89INS1_16FlashAttnBwdSm80INS1_25CollectiveMainloopBwdSm80ILi2ELi2EN4cute5tupleIJNS5_1CILi64EEENS7_ILi128EEES9_EEENS_10bfloat16_tEfNS_4arch4Sm80ELb1ELb0ELb0ELb1ELb1ELb0ELb0ELb0ELi2ELi2ELi2ELi2ELb0EEENS1_21CollectiveEpilogueBwdISA_SB_SD_Li256ELb1ELb0ELi4EEENS1_25SingleTileBwdLPTSchedulerILb1ELi128ELb1EEEEEEEEEvNT_6ParamsE,"aw",@nobits
	.sectionflags	@""
	.align	16
	.zero		1024


//--------------------- .nv.shared._ZN7cutlass13device_kernelIN5flash19enable_sm80_to_sm89INS1_16FlashAttnBwdSm80INS1_25CollectiveMainloopBwdSm80ILi2ELi2EN4cute5tupleIJNS5_1CILi64EEENS7_ILi128EEES9_EEENS_10bfloat16_tEfNS_4arch4Sm80ELb1ELb0ELb0ELb1ELb0ELb0ELb0ELb0ELi2ELi2ELi2ELi2ELb0EEENS1_24CollectiveEpilogueBwdGQAISA_fSD_Li256ELb1ELb0EEENS1_25SingleTileBwdLPTSchedulerILb1ELi128ELb0EEEEEEEEEvNT_6ParamsE --------------------------
	.section	.nv.shared._ZN7cutlass13device_kernelIN5flash19enable_sm80_to_sm89INS1_16FlashAttnBwdSm80INS1_25CollectiveMainloopBwdSm80ILi2ELi2EN4cute5tupleIJNS5_1CILi64EEENS7_ILi128EEES9_EEENS_10bfloat16_tEfNS_4arch4Sm80ELb1ELb0ELb0ELb1ELb0ELb0ELb0ELb0ELi2ELi2ELi2ELi2ELb0EEENS1_24CollectiveEpilogueBwdGQAISA_fSD_Li256ELb1ELb0EEENS1_25SingleTileBwdLPTSchedulerILb1ELi128ELb0EEEEEEEEEvNT_6ParamsE,"aw",@nobits
	.sectionflags	@""
	.align	16
	.zero		1024


//--------------------- .nv.shared._ZN7cutlass13device_kernelIN5flash32FlashAttnBwdPostprocessConvertdQIN4cute5tupleIJNS3_1CILi128EEES6_EEENS_10bfloat16_tEfNS_4arch4Sm80ELi256ENS3_8TiledMMAINS3_8MMA_AtomIJNS3_30SM80_16x8x16_F32BF16BF16F32_TNEEEENS3_6LayoutINS4_IJNS5_ILi2EEENS5_ILi4EEENS5_ILi1EEEEEENS4_IJSI_SG_NS5_ILi0EEEEEEEENS4_IJNS5_ILi32EEENS5_ILi64EEENS5_ILi16EEEEEEEELb0EEEEEvNT_6ParamsE --------------------------
	.section	.nv.shared._ZN7cutlass13device_kernelIN5flash32FlashAttnBwdPostprocessConvertdQIN4cute5tupleIJNS3_1CILi128EEES6_EEENS_10bfloat16_tEfNS_4arch4Sm80ELi256ENS3_8TiledMMAINS3_8MMA_AtomIJNS3_30SM80_16x8x16_F32BF16BF16F32_TNEEEENS3_6LayoutINS4_IJNS5_ILi2EEENS5_ILi4EEENS5_ILi1EEEEEENS4_IJSI_SG_NS5_ILi0EEEEEEEENS4_IJNS5_ILi32EEENS5_ILi64EEENS5_ILi16EEEEEEEELb0EEEEEvNT_6ParamsE,"aw",@nobits
	.sectionflags	@""
	.align	16
	.zero		1024


//--------------------- .nv.shared._ZN7cutlass13device_kernelIN5flash32FlashAttnBwdPostprocessConvertdQIN4cute5tupleIJNS3_1CILi64EEENS5_ILi128EEEEEENS_10bfloat16_tEfNS_4arch4Sm80ELi256ENS3_8TiledMMAINS3_8MMA_AtomIJNS3_30SM80_16x8x16_F32BF16BF16F32_TNEEEENS3_6LayoutINS4_IJNS5_ILi2EEENS5_ILi4EEENS5_ILi1EEEEEENS4_IJSJ_SH_NS5_ILi0EEEEEEEENS4_IJNS5_ILi32EEES6_NS5_ILi16EEEEEEEELb0EEEEEvNT_6ParamsE --------------------------
	.section	.nv.shared._ZN7cutlass13device_kernelIN5flash32FlashAttnBwdPostprocessConvertdQIN4cute5tupleIJNS3_1CILi64EEENS5_ILi128EEEEEENS_10bfloat16_tEfNS_4arch4Sm80ELi256ENS3_8TiledMMAINS3_8MMA_AtomIJNS3_30SM80_16x8x16_F32BF16BF16F32_TNEEEENS3_6LayoutINS4_IJNS5_ILi2EEENS5_ILi4EEENS5_ILi1EEEEEENS4_IJSJ_SH_NS5_ILi0EEEEEEEENS4_IJNS5_ILi32EEES6_NS5_ILi16EEEEEEEELb0EEEEEvNT_6ParamsE,"aw",@nobits
	.sectionflags	@""
	.align	16
	.zero		1024


//--------------------- .nv.shared._ZN7cutlass13device_kernelIN5flash19enable_sm80_to_sm89INS1_16FlashAttnBwdSm80INS1_25CollectiveMainloopBwdSm80ILi2ELi2EN4cute5tupleIJNS5_1CILi64EEENS7_ILi128EEES9_EEENS_10bfloat16_tEfNS_4arch4Sm80ELb1ELb0ELb0ELb1ELb1ELb0ELb0ELb0ELi2ELi2ELi2ELi2ELb0EEENS1_24CollectiveEpilogueBwdGQAISA_fSD_Li256ELb1ELb1EEENS1_25SingleTileBwdLPTSchedulerILb1ELi128ELb1EEEEEEEEEvNT_6ParamsE --------------------------
	.section	.nv.shared._ZN7cutlass13device_kernelIN5flash19enable_sm80_to_sm89INS1_16FlashAttnBwdSm80INS1_25CollectiveMainloopBwdSm80ILi2ELi2EN4cute5tupleIJNS5_1CILi64EEENS7_ILi128EEES9_EEENS_10bfloat16_tEfNS_4arch4Sm80ELb1ELb0ELb0ELb1ELb1ELb0ELb0ELb0ELi2ELi2ELi2ELi2ELb0EEENS1_24CollectiveEpilogueBwdGQAISA_fSD_Li256ELb1ELb1EEENS1_25SingleTileBwdLPTSchedulerILb1ELi128ELb1EEEEEEEEEvNT_6ParamsE,"aw",@nobits
	.sectionflags	@""
	.align	16
	.zero		1024


//--------------------- .nv.shared._ZN7cutlass13device_kernelIN5flash22FlashAttnBwdPreprocessIN4cute5tupleIJNS3_1CILi64EEENS5_ILi128EEEEEENS_10bfloat16_tEfNS_4arch4Sm80ELb1ELb1EEEEEvNT_6ParamsE --------------------------
	.section	.nv.shared._ZN7cutlass13device_kernelIN5flash22FlashAttnBwdPreprocessIN4cute5tupleIJNS3_1CILi64EEENS5_ILi128EEEEEENS_10bfloat16_tEfNS_4arch4Sm80ELb1ELb1EEEEEvNT_6ParamsE,"aw",@nobits
	.sectionflags	@""
	.align	16
	.zero		1024


//--------------------- .nv.constant0._ZN7cutlass13device_kernelIN5flash19enable_sm80_to_sm89INS1_16FlashAttnBwdSm80INS1_25CollectiveMainloopBwdSm80ILi2ELi1EN4cute5tupleIJNS5_1CILi64EEENS7_ILi96EEENS7_ILi128EEEEEENS_10bfloat16_tEfNS_4arch4Sm80ELb0ELb0ELb0ELb0ELb0ELb0ELb0ELb0ELi2ELi2ELi2ELi2ELb1EEENS1_21CollectiveEpilogueBwdISB_SC_SE_Li256ELb0ELb0ELi4EEENS1_19SingleTileSchedulerILb0ELb0ELb0ELi96EEEEEEEEEvNT_6ParamsE --------------------------
	.section	.nv.constant0._ZN7cutlass13device_kernelIN5flash19enable_sm80_to_sm89INS1_16FlashAttnBwdSm80INS1_25CollectiveMainloopBwdSm80ILi2ELi1EN4cute5tupleIJNS5_1CILi64EEENS7_ILi96EEENS7_ILi128EEEEEENS_10bfloat16_tEfNS_4arch4Sm80ELb0ELb0ELb0ELb0ELb0ELb0ELb0ELb0ELi2ELi2ELi2ELi2ELb1EEENS1_21CollectiveEpilogueBwdISB_SC_SE_Li256ELb0ELb0ELi4EEENS1_19SingleTileSchedulerILb0ELb0ELb0ELi96EEEEEEEEEvNT_6ParamsE,"a",@progbits
	.sectionflags	@""
	.align	4
.nv.constant0._ZN7cutlass13device_kernelIN5flash19enable_sm80_to_sm89INS1_16FlashAttnBwdSm80INS1_25CollectiveMainloopBwdSm80ILi2ELi1EN4cute5tupleIJNS5_1CILi64EEENS7_ILi96EEENS7_ILi128EEEEEENS_10bfloat16_tEfNS_4arch4Sm80ELb0ELb0ELb0ELb0ELb0ELb0ELb0ELb0ELi2ELi2ELi2ELi2ELb1EEENS1_21CollectiveEpilogueBwdISB_SC_SE_Li256ELb0ELb0ELi4EEENS1_19SingleTileSchedulerILb0ELb0ELb0ELi96EEEEEEEEEvNT_6ParamsE:
	.zero		1520


//--------------------- .nv.constant0._ZN7cutlass13device_kernelIN5flash19enable_sm80_to_sm89INS1_16FlashAttnBwdSm80INS1_25CollectiveMainloopBwdSm80ILi2ELi1EN4cute5tupleIJNS5_1CILi64EEENS7_ILi96EEENS7_ILi128EEEEEENS_10bfloat16_tEfNS_4arch4Sm80ELb0ELb0ELb0ELb0ELb1ELb0ELb0ELb0ELi2ELi2ELi2ELi2ELb1EEENS1_21CollectiveEpilogueBwdISB_SC_SE_Li256ELb0ELb0ELi4EEENS1_19SingleTileSchedulerILb0ELb0ELb0ELi96EEEEEEEEEvNT_6ParamsE --------------------------
	.section	.nv.constant0._ZN7cutlass13device_kernelIN5flash19enable_sm80_to_sm89INS1_16FlashAttnBwdSm80INS1_25CollectiveMainloopBwdSm80ILi2ELi1EN4cute5tupleIJNS5_1CILi64EEENS7_ILi96EEENS7_ILi128EEEEEENS_10bfloat16_tEfNS_4arch4Sm80ELb0ELb0ELb0ELb0ELb1ELb0ELb0ELb0ELi2ELi2ELi2ELi2ELb1EEENS1_21CollectiveEpilogueBwdISB_SC_SE_Li256ELb0ELb0ELi4EEENS1_19SingleTileSchedulerILb0ELb0ELb0ELi96EEEEEEEEEvNT_6ParamsE,"a",@progbits
	.sectionflags	@""
	.align	4
.nv.constant0._ZN7cutlass13device_kernelIN5flash19enable_sm80_to_sm89INS1_16FlashAttnBwdSm80INS1_25CollectiveMainloopBwdSm80ILi2ELi1EN4cute5tupleIJNS5_1CILi64EEENS7_ILi96EEENS7_ILi128EEEEEENS_10bfloat16_tEfNS_4arch4Sm80ELb0ELb0ELb0ELb0ELb1ELb0ELb0ELb0ELi2ELi2ELi2ELi2ELb1EEENS1_21CollectiveEpilogueBwdISB_SC_SE_Li256ELb0ELb0ELi4EEENS1_19SingleTileSchedulerILb0ELb0ELb0ELi96EEEEEEEEEvNT_6ParamsE:
	.zero		1520


//--------------------- .nv.constant0._ZN7cutlass13device_kernelIN5flash19enable_sm80_to_sm89INS1_16FlashAttnBwdSm80INS1_25CollectiveMainloopBwdSm80ILi2ELi1EN4cute5tupleIJNS5_1CILi64EEENS7_ILi96EEENS7_ILi128EEEEEENS_10bfloat16_tEfNS_4arch4Sm80ELb0ELb0ELb0ELb0ELb0ELb0ELb0ELb0ELi2ELi2ELi2ELi2ELb1EEENS1_24CollectiveEpilogueBwdGQAISB_fSE_Li256ELb0ELb0EEENS1_19SingleTileSchedulerILb0ELb0ELb0ELi96EEEEEEEEEvNT_6ParamsE --------------------------
	.section	.nv.constant0._ZN7cutlass13device_kernelIN5flash19enable_sm80_to_sm89INS1_16FlashAttnBwdSm80INS1_25CollectiveMainloopBwdSm80ILi2ELi1EN4cute5tupleIJNS5_1CILi64EEENS7_ILi96EEENS7_ILi128EEEEEENS_10bfloat16_tEfNS_4arch4Sm80ELb0ELb0ELb0ELb0ELb0ELb0ELb0ELb0ELi2ELi2ELi2ELi2ELb1EEENS1_24CollectiveEpilogueBwdGQAISB_fSE_Li256ELb0ELb0EEENS1_19SingleTileSchedulerILb0ELb0ELb0ELi96EEEEEEEEEvNT_6ParamsE,"a",@progbits
	.sectionflags	@""
	.align	4
.nv.constant0._ZN7cutlass13device_kernelIN5flash19enable_sm80_to_sm89INS1_16FlashAttnBwdSm80INS1_25CollectiveMainloopBwdSm80ILi2ELi1EN4cute5tupleIJNS5_1CILi64EEENS7_ILi96EEENS7_ILi128EEEEEENS_10bfloat16_tEfNS_4arch4Sm80ELb0ELb0ELb0ELb0ELb0ELb0ELb0ELb0ELi2ELi2ELi2ELi2ELb1EEENS1_24CollectiveEpilogueBwdGQAISB_fSE_Li256ELb0ELb0EEENS1_19SingleTileSchedulerILb0ELb0ELb0ELi96EEEEEEEEEvNT_6ParamsE:
	.zero		1528


//--------------------- .nv.constant0._ZN7cutlass13device_kernelIN5flash19enable_sm80_to_sm89INS1_16FlashAttnBwdSm80INS1_25CollectiveMainloopBwdSm80ILi2ELi1EN4cute5tupleIJNS5_1CILi64EEENS7_ILi96EEENS7_ILi128EEEEEENS_10bfloat16_tEfNS_4arch4Sm80ELb0ELb0ELb0ELb0ELb1ELb0ELb0ELb0ELi2ELi2ELi2ELi2ELb1EEENS1_24CollectiveEpilogueBwdGQAISB_fSE_Li256ELb0ELb1EEENS1_19SingleTileSchedulerILb0ELb0ELb0ELi96EEEEEEEEEvNT_6ParamsE --------------------------
	.section	.nv.constant0._ZN7cutlass13device_kernelIN5flash19enable_sm80_to_sm89INS1_16FlashAttnBwdSm80INS1_25CollectiveMainloopBwdSm80ILi2ELi1EN4cute5tupleIJNS5_1CILi64EEENS7_ILi96EEENS7_ILi128EEEEEENS_10bfloat16_tEfNS_4arch4Sm80ELb0ELb0ELb0ELb0ELb1ELb0ELb0ELb0ELi2ELi2ELi2ELi2ELb1EEENS1_24CollectiveEpilogueBwdGQAISB_fSE_Li256ELb0ELb1EEENS1_19SingleTileSchedulerILb0ELb0ELb0ELi96EEEEEEEEEvNT_6ParamsE,"a",@progbits
	.sectionflags	@""
	.align	4
.nv.constant0._ZN7cutlass13device_kernelIN5flash19enable_sm80_to_sm89INS1_16FlashAttnBwdSm80INS1_25CollectiveMainloopBwdSm80ILi2ELi1EN4cute5tupleIJNS5_1CILi64EEENS7_ILi96EEENS7_ILi128EEEEEENS_10bfloat16_tEfNS_4arch4Sm80ELb0ELb0ELb0ELb0ELb1ELb0ELb0ELb0ELi2ELi2ELi2ELi2ELb1EEENS1_24CollectiveEpilogueBwdGQAISB_fSE_Li256ELb0ELb1EEENS1_19SingleTileSchedulerILb0ELb0ELb0ELi96EEEEEEEEEvNT_6ParamsE:
	.zero		1528


//--------------------- .nv.constant0._ZN7cutlass13device_kernelIN5flash19enable_sm80_to_sm89INS1_16FlashAttnBwdSm80INS1_25CollectiveMainloopBwdSm80ILi2ELi1EN4cute5tupleIJNS5_1CILi64EEENS7_ILi96EEENS7_ILi128EEEEEENS_10bfloat16_tEfNS_4arch4Sm80ELb0ELb0ELb0ELb1ELb0ELb0ELb0ELb0ELi2ELi2ELi2ELi2ELb1EEENS1_21CollectiveEpilogueBwdISB_SC_SE_Li256ELb1ELb0ELi4EEENS1_19SingleTileSchedulerILb1ELb0ELb0ELi96EEEEEEEEEvNT_6ParamsE --------------------------
	.section	.nv.constant0._ZN7cutlass13device_kernelIN5flash19enable_sm80_to_sm89INS1_16FlashAttnBwdSm80INS1_25CollectiveMainloopBwdSm80ILi2ELi1EN4cute5tupleIJNS5_1CILi64EEENS7_ILi96EEENS7_ILi128EEEEEENS_10bfloat16_tEfNS_4arch4Sm80ELb0ELb0ELb0ELb1ELb0ELb0ELb0ELb0ELi2ELi2ELi2ELi2ELb1EEENS1_21CollectiveEpilogueBwdISB_SC_SE_Li256ELb1ELb0ELi4EEENS1_19SingleTileSchedulerILb1ELb0ELb0ELi96EEEEEEEEEvNT_6ParamsE,"a",@progbits
	.sectionflags	@""
	.align	4
.nv.constant0._ZN7cutlass13device_kernelIN5flash19enable_sm80_to_sm89INS1_16FlashAttnBwdSm80INS1_25CollectiveMainloopBwdSm80ILi2ELi1EN4cute5tupleIJNS5_1CILi64EEENS7_ILi96EEENS7_ILi128EEEEEENS_10bfloat16_tEfNS_4arch4Sm80ELb0ELb0ELb0ELb1ELb0ELb0ELb0ELb0ELi2ELi2ELi2ELi2ELb1EEENS1_21CollectiveEpilogueBwdISB_SC_SE_Li256ELb1ELb0ELi4EEENS1_19SingleTileSchedulerILb1ELb0ELb0ELi96EEEEEEEEEvNT_6ParamsE:
	.zero		1520


//--------------------- .nv.constant0._ZN7cutlass13device_kernelIN5flash19enable_sm80_to_sm89INS1_16FlashAttnBwdSm80INS1_25CollectiveMainloopBwdSm80ILi2ELi1EN4cute5tupleIJNS5_1CILi64EEENS7_ILi96EEENS7_ILi128EEEEEENS_10bfloat16_tEfNS_4arch4Sm80ELb0ELb0ELb0ELb1ELb1ELb0ELb0ELb0ELi2ELi2ELi2ELi2ELb1EEENS1_21CollectiveEpilogueBwdISB_SC_SE_Li256ELb1ELb0ELi4EEENS1_19SingleTileSchedulerILb1ELb0ELb0ELi96EEEEEEEEEvNT_6ParamsE --------------------------
	.section	.nv.constant0._ZN7cutlass13device_kernelIN5flash19enable_sm80_to_sm89INS1_16FlashAttnBwdSm80INS1_25CollectiveMainloopBwdSm80ILi2ELi1EN4cute5tupleIJNS5_1CILi64EEENS7_ILi96EEENS7_ILi128EEEEEENS_10bfloat16_tEfNS_4arch4Sm80ELb0ELb0ELb0ELb1ELb1ELb0ELb0ELb0ELi2ELi2ELi2ELi2ELb1EEENS1_21CollectiveEpilogueBwdISB_SC_SE_Li256ELb1ELb0ELi4EEENS1_19SingleTileSchedulerILb1ELb0ELb0ELi96EEEEEEEEEvNT_6ParamsE,"a",@progbits
	.sectionflags	@""
	.align	4
.nv.constant0._ZN7cutlass13device_kernelIN5flash19enable_sm80_to_sm89INS1_16FlashAttnBwdSm80INS1_25CollectiveMainloopBwdSm80ILi2ELi1EN4cute5tupleIJNS5_1CILi64EEENS7_ILi96EEENS7_ILi128EEEEEENS_10bfloat16_tEfNS_4arch4Sm80ELb0ELb0ELb0ELb1ELb1ELb0ELb0ELb0ELi2ELi2ELi2ELi2ELb1EEENS1_21CollectiveEpilogueBwdISB_SC_SE_Li256ELb1ELb0ELi4EEENS1_19SingleTileSchedulerILb1ELb0ELb0ELi96EEEEEEEEEvNT_6ParamsE:
	.zero		1520


//--------------------- .nv.constant0._ZN7cutlass13device_kernelIN5flash19enable_sm80_to_sm89INS1_16FlashAttnBwdSm80INS1_25CollectiveMainloopBwdSm80ILi2ELi1EN4cute5tupleIJNS5_1CILi64EEENS7_ILi96EEENS7_ILi128EEEEEENS_10bfloat16_tEfNS_4arch4Sm80ELb0ELb0ELb0ELb1ELb0ELb0ELb0ELb0ELi2ELi2ELi2ELi2ELb1EEENS1_24CollectiveEpilogueBwdGQAISB_fSE_Li256ELb1ELb0EEENS1_19SingleTileSchedulerILb1ELb0ELb0ELi96EEEEEEEEEvNT_6ParamsE --------------------------
	.section	.nv.constant0._ZN7cutlass13device_kernelIN5flash19enable_sm80_to_sm89INS1_16FlashAttnBwdSm80INS1_25CollectiveMainloopBwdSm80ILi2ELi1EN4cute5tupleIJNS5_1CILi64EEENS7_ILi96EEENS7_ILi128EEEEEENS_10bfloat16_tEfNS_4arch4Sm80ELb0ELb0ELb0ELb1ELb0ELb0ELb0ELb0ELi2ELi2ELi2ELi2ELb1EEENS1_24CollectiveEpilogueBwdGQAISB_fSE_Li256ELb1ELb0EEENS1_19SingleTileSchedulerILb1ELb0ELb0ELi96EEEEEEEEEvNT_6ParamsE,"a",@progbits
	.sectionflags	@""
	.align	4
.nv.constant0._ZN7cutlass13device_kernelIN5flash19enable_sm80_to_sm89INS1_16FlashAttnBwdSm80INS1_25CollectiveMainloopBwdSm80ILi2ELi1EN4cute5tupleIJNS5_1CILi64EEENS7_ILi96EEENS7_ILi128EEEEEENS_10bfloat16_tEfNS_4arch4Sm80ELb0ELb0ELb0ELb1ELb0ELb0ELb0ELb0ELi2ELi2ELi2ELi2ELb1EEENS1_24CollectiveEpilogueBwdGQAISB_fSE_Li256ELb1ELb0EEENS1_19SingleTileSchedulerILb1ELb0ELb0ELi96EEEEEEEEEvNT_6ParamsE:
	.zero		1528


//--------------------- .nv.constant0._ZN7cutlass13device_kernelIN5flash19enable_sm80_to_sm89INS1_16FlashAttnBwdSm80INS1_25CollectiveMainloopBwdSm80ILi2ELi1EN4cute5tupleIJNS5_1CILi64EEENS7_ILi96EEENS7_ILi128EEEEEENS_10bfloat16_tEfNS_4arch4Sm80ELb0ELb0ELb0ELb1ELb1ELb0ELb0ELb0ELi2ELi2ELi2ELi2ELb1EEENS1_24CollectiveEpilogueBwdGQAISB_fSE_Li256ELb1ELb1EEENS1_19SingleTileSchedulerILb1ELb0ELb0ELi96EEEEEEEEEvNT_6ParamsE --------------------------
	.section	.nv.constant0._ZN7cutlass13device_kernelIN5flash19enable_sm80_to_sm89INS1_16FlashAttnBwdSm80INS1_25CollectiveMainloopBwdSm80ILi2ELi1EN4cute5tupleIJNS5_1CILi64EEENS7_ILi96EEENS7_ILi128EEEEEENS_10bfloat16_tEfNS_4arch4Sm80ELb0ELb0ELb0ELb1ELb1ELb0ELb0ELb0ELi2ELi2ELi2ELi2ELb1EEENS1_24CollectiveEpilogueBwdGQAISB_fSE_Li256ELb1ELb1EEENS1_19SingleTileSchedulerILb1ELb0ELb0ELi96EEEEEEEEEvNT_6ParamsE,"a",@progbits
	.sectionflags	@""
	.align	4
.nv.constant0._ZN7cutlass13device_kernelIN5flash19enable_sm80_to_sm89INS1_16FlashAttnBwdSm80INS1_25CollectiveMainloopBwdSm80ILi2ELi1EN4cute5tupleIJNS5_1CILi64EEENS7_ILi96EEENS7_ILi128EEEEEENS_10bfloat16_tEfNS_4arch4Sm80ELb0ELb0ELb0ELb1ELb1ELb0ELb0ELb0ELi2ELi2ELi2ELi2ELb1EEENS1_24CollectiveEpilogueBwdGQAISB_fSE_Li256ELb1ELb1EEENS1_19SingleTileSchedulerILb1ELb0ELb0ELi96EEEEEEEEEvNT_6ParamsE:
	.zero		1528


//--------------------- .nv.constant0._ZN7cutlass13device_kernelIN5flash19enable_sm80_to_sm89INS1_16FlashAttnBwdSm80INS1_25CollectiveMainloopBwdSm80ILi2ELi1EN4cute5tupleIJNS5_1CILi64EEENS7_ILi96EEENS7_ILi128EEEEEENS_10bfloat16_tEfNS_4arch4Sm80ELb0ELb1ELb0ELb0ELb0ELb0ELb0ELb0ELi2ELi2ELi2ELi2ELb1EEENS1_21CollectiveEpilogueBwdISB_SC_SE_Li256ELb0ELb0ELi4EEENS1_19SingleTileSchedulerILb0ELb0ELb0ELi96EEEEEEEEEvNT_6ParamsE --------------------------
	.section	.nv.constant0._ZN7cutlass13device_kernelIN5flash19enable_sm80_to_sm89INS1_16FlashAttnBwdSm80INS1_25CollectiveMainloopBwdSm80ILi2ELi1EN4cute5tupleIJNS5_1CILi64EEENS7_ILi96EEENS7_ILi128EEEEEENS_10bfloat16_tEfNS_4arch4Sm80ELb0ELb1ELb0ELb0ELb0ELb0ELb0ELb0ELi2ELi2ELi2ELi2ELb1EEENS1_21CollectiveEpilogueBwdISB_SC_SE_Li256ELb0ELb0ELi4EEENS1_19SingleTileSchedulerILb0ELb0ELb0ELi96EEEEEEEEEvNT_6ParamsE,"a",@progbits
	.sectionflags	@""
	.align	4
.nv.constant0._ZN7cutlass13device_kernelIN5flash19enable_sm80_to_sm89INS1_16FlashAttnBwdSm80INS1_25CollectiveMainloopBwdSm80ILi2ELi1EN4cute5tupleIJNS5_1CILi64EEENS7_ILi96EEENS7_ILi128EEEEEENS_10bfloat16_tEfNS_4arch4Sm80ELb0ELb1ELb0ELb0ELb0ELb0ELb0ELb0ELi2ELi2ELi2ELi2ELb1EEENS1_21CollectiveEpilogueBwdISB_SC_SE_Li256ELb0ELb0ELi4EEENS1_19SingleTileSchedulerILb0ELb0ELb0ELi96EEEEEEEEEvNT_6ParamsE:
	.zero		1520


//--------------------- .nv.constant0._ZN7cutlass13device_kernelIN5flash19enable_sm80_to_sm89INS1_16FlashAttnBwdSm80INS1_25CollectiveMainloopBwdSm80ILi2ELi1EN4cute5tupleIJNS5_1CILi64EEENS7_ILi96EEENS7_ILi128EEEEEENS_10bfloat16_tEfNS_4arch4Sm80ELb0ELb1ELb0ELb0ELb1ELb0ELb0ELb0ELi2ELi2ELi2ELi2ELb1EEENS1_21CollectiveEpilogueBwdISB_SC_SE_Li256ELb0ELb0ELi4EEENS1_19SingleTileSchedulerILb0ELb0ELb0ELi96EEEEEEEEEvNT_6ParamsE --------------------------
	.section	.nv.constant0._ZN7cutlass13device_kernelIN5flash19enable_sm80_to_sm89INS1_16FlashAttnBwdSm80INS1_25CollectiveMainloopBwdSm80ILi2ELi1EN4cute5tupleIJNS5_1CILi64EEENS7_ILi96EEENS7_ILi128EEEEEENS_10bfloat16_tEfNS_4arch4Sm80ELb0ELb1ELb0ELb0ELb1ELb0ELb0ELb0ELi2ELi2ELi2ELi2ELb1EEENS1_21CollectiveEpilogueBwdISB_SC_SE_Li256ELb0ELb0ELi4EEENS1_19SingleTileSchedulerILb0ELb0ELb0ELi96EEEEEEEEEvNT_6ParamsE,"a",@progbits
	.sectionflags	@""
	.align	4
.nv.constant0._ZN7cutlass13device_kernelIN5flash19enable_sm80_to_sm89INS1_16FlashAttnBwdSm80INS1_25CollectiveMainloopBwdSm80ILi2ELi1EN4cute5tupleIJNS5_1CILi64EEENS7_ILi96EEENS7_ILi128EEEEEENS_10bfloat16_tEfNS_4arch4Sm80ELb0ELb1ELb0ELb0ELb1ELb0ELb0ELb0ELi2ELi2ELi2ELi2ELb1EEENS1_21CollectiveEpilogueBwdISB_SC_SE_Li256ELb0ELb0ELi4EEENS1_19SingleTileSchedulerILb0ELb0ELb0ELi96EEEEEEEEEvNT_6ParamsE:
	.zero		1520


//--------------------- .nv.constant0._ZN7cutlass13device_kernelIN5flash19enable_sm80_to_sm89INS1_16FlashAttnBwdSm80INS1_25CollectiveMainloopBwdSm80ILi2ELi1EN4cute5tupleIJNS5_1CILi64EEENS7_ILi96EEENS7_ILi128EEEEEENS_10bfloat16_tEfNS_4arch4Sm80ELb0ELb1ELb0ELb0ELb0ELb0ELb0ELb0ELi2ELi2ELi2ELi2ELb1EEENS1_24CollectiveEpilogueBwdGQAISB_fSE_Li256ELb0ELb0EEENS1_19SingleTileSchedulerILb0ELb0ELb0ELi96EEEEEEEEEvNT_6ParamsE --------------------------
	.section	.nv.constant0._ZN7cutlass13device_kernelIN5flash19enable_sm80_to_sm89INS1_16FlashAttnBwdSm80INS1_25CollectiveMainloopBwdSm80ILi2ELi1EN4cute5tupleIJNS5_1CILi64EEENS7_ILi96EEENS7_ILi128EEEEEENS_10bfloat16_tEfNS_4arch4Sm80ELb0ELb1ELb0ELb0ELb0ELb0ELb0ELb0ELi2ELi2ELi2ELi2ELb1EEENS1_24CollectiveEpilogueBwdGQAISB_fSE_Li256ELb0ELb0EEENS1_19SingleTileSchedulerILb0ELb0ELb0ELi96EEEEEEEEEvNT_6ParamsE,"a",@progbits
	.sectionflags	@""
	.align	4
.nv.constant0._ZN7cutlass13device_kernelIN5flash19enable_sm80_to_sm89INS1_16FlashAttnBwdSm80INS1_25CollectiveMainloopBwdSm80ILi2ELi1EN4cute5tupleIJNS5_1CILi64EEENS7_ILi96EEENS7_ILi128EEEEEENS_10bfloat16_tEfNS_4arch4Sm80ELb0ELb1ELb0ELb0ELb0ELb0ELb0ELb0ELi2ELi2ELi2ELi2ELb1EEENS1_24CollectiveEpilogueBwdGQAISB_fSE_Li256ELb0ELb0EEENS1_19SingleTileSchedulerILb0ELb0ELb0ELi96EEEEEEEEEvNT_6ParamsE:
	.zero		1528


//--------------------- .nv.constant0._ZN7cutlass13device_kernelIN5flash19enable_sm80_to_sm89INS1_16FlashAttnBwdSm80INS1_25CollectiveMainloopBwdSm80ILi2ELi1EN4cute5tupleIJNS5_1CILi64EEENS7_ILi96EEENS7_ILi128EEEEEENS_10bfloat16_tEfNS_4arch4Sm80ELb0ELb1ELb0ELb0ELb1ELb0ELb0ELb0ELi2ELi2ELi2ELi2ELb1EEENS1_24CollectiveEpilogueBwdGQAISB_fSE_Li256ELb0ELb1EEENS1_19SingleTileSchedulerILb0ELb0ELb0ELi96EEEEEEEEEvNT_6ParamsE --------------------------
	.section	.nv.constant0._ZN7cutlass13device_kernelIN5flash19enable_sm80_to_sm89INS1_16FlashAttnBwdSm80INS1_25CollectiveMainloopBwdSm80ILi2ELi1EN4cute5tupleIJNS5_1CILi64EEENS7_ILi96EEENS7_ILi128EEEEEENS_10bfloat16_tEfNS_4arch4Sm80ELb0ELb1ELb0ELb0ELb1ELb0ELb0ELb0ELi2ELi2ELi2ELi2ELb1EEENS1_24CollectiveEpilogueBwdGQAISB_fSE_Li256ELb0ELb1EEENS1_19SingleTileSchedulerILb0ELb0ELb0ELi96EEEEEEEEEvNT_6ParamsE,"a",@progbits
	.sectionflags	@""
	.align	4
.nv.constant0._ZN7cutlass13device_kernelIN5flash19enable_sm80_to_sm89INS1_16FlashAttnBwdSm80INS1_25CollectiveMainloopBwdSm80ILi2ELi1EN4cute5tupleIJNS5_1CILi64EEENS7_ILi96EEENS7_ILi128EEEEEENS_10bfloat16_tEfNS_4arch4Sm80ELb0ELb1ELb0ELb0ELb1ELb0ELb0ELb0ELi2ELi2ELi2ELi2ELb1EEENS1_24CollectiveEpilogueBwdGQAISB_fSE_Li256ELb0ELb1EEENS1_19SingleTileSchedulerILb0ELb0ELb0ELi96EEEEEEEEEvNT_6ParamsE:
	.zero		1528


//--------------------- .nv.constant0._ZN7cutlass13device_kernelIN5flash19enable_sm80_to_sm89INS1_16FlashAttnBwdSm80INS1_25CollectiveMainloopBwdSm80ILi2ELi1EN4cute5tupleIJNS5_1CILi64EEENS7_ILi96EEENS7_ILi128EEEEEENS_10bfloat16_tEfNS_4arch4Sm80ELb0ELb1ELb0ELb1ELb0ELb0ELb0ELb0ELi2ELi2ELi2ELi2ELb1EEENS1_21CollectiveEpilogueBwdISB_SC_SE_Li256ELb1ELb0ELi4EEENS1_19SingleTileSchedulerILb1ELb0ELb0ELi96EEEEEEEEEvNT_6ParamsE --------------------------
	.section	.nv.constant0._ZN7cutlass13device_kernelIN5flash19enable_sm80_to_sm89INS1_16FlashAttnBwdSm80INS1_25CollectiveMainloopBwdSm80ILi2ELi1EN4cute5tupleIJNS5_1CILi64EEENS7_ILi96EEENS7_ILi128EEEEEENS_10bfloat16_tEfNS_4arch4Sm80ELb0ELb1ELb0ELb1ELb0ELb0ELb0ELb0ELi2ELi2ELi2ELi2ELb1EEENS1_21CollectiveEpilogueBwdISB_SC_SE_Li256ELb1ELb0ELi4EEENS1_19SingleTileSchedulerILb1ELb0ELb0ELi96EEEEEEEEEvNT_6ParamsE,"a",@progbits
	.sectionflags	@""
	.align	4
.nv.constant0._ZN7cutlass13device_kernelIN5flash19enable_sm80_to_sm89INS1_16FlashAttnBwdSm80INS1_25CollectiveMainloopBwdSm80ILi2ELi1EN4cute5tupleIJNS5_1CILi64EEENS7_ILi96EEENS7_ILi128EEEEEENS_10bfloat16_tEfNS_4arch4Sm80ELb0ELb1ELb0ELb1ELb0ELb0ELb0ELb0ELi2ELi2ELi2ELi2ELb1EEENS1_21CollectiveEpilogueBwdISB_SC_SE_Li256ELb1ELb0ELi4EEENS1_19SingleTileSchedulerILb1ELb0ELb0ELi96EEEEEEEEEvNT_6ParamsE:
	.zero		1520


//--------------------- .nv.constant0._ZN7cutlass13device_kernelIN5flash19enable_sm80_to_sm89INS1_16FlashAttnBwdSm80INS1_25CollectiveMainloopBwdSm80ILi2ELi1EN4cute5tupleIJNS5_1CILi64EEENS7_ILi96EEENS7_ILi128EEEEEENS_10bfloat16_tEfNS_4arch4Sm80ELb0ELb1ELb0ELb1ELb1ELb0ELb0ELb0ELi2ELi2ELi2ELi2ELb1EEENS1_21CollectiveEpilogueBwdISB_SC_SE_Li256ELb1ELb0ELi4EEENS1_19SingleTileSchedulerILb1ELb0ELb0ELi96EEEEEEEEEvNT_6ParamsE --------------------------
	.section	.nv.constant0._ZN7cutlass13device_kernelIN5flash19enable_sm80_to_sm89INS1_16FlashAttnBwdSm80INS1_25CollectiveMainloopBwdSm80ILi2ELi1EN4cute5tupleIJNS5_1CILi64EEENS7_ILi96EEENS7_ILi128EEEEEENS_10bfloat16_tEfNS_4arch4Sm80ELb0ELb1ELb0ELb1ELb1ELb0ELb0ELb0ELi2ELi2ELi2ELi2ELb1EEENS1_21CollectiveEpilogueBwdISB_SC_SE_Li256ELb1ELb0ELi4EEENS1_19SingleTileSchedulerILb1ELb0ELb0ELi96EEEEEEEEEvNT_6ParamsE,"a",@progbits
	.sectionflags	@""
	.align	4
.nv.constant0._ZN7cutlass13device_kernelIN5flash19enable_sm80_to_sm89INS1_16FlashAttnBwdSm80INS1_25CollectiveMainloopBwdSm80ILi2ELi1EN4cute5tupleIJNS5_1CILi64EEENS7_ILi96EEENS7_ILi128EEEEEENS_10bfloat16_tEfNS_4arch4Sm80ELb0ELb1ELb0ELb1ELb1ELb0ELb0ELb0ELi2ELi2ELi2ELi2ELb1EEENS1_21CollectiveEpilogueBwdISB_SC_SE_Li256ELb1ELb0ELi4EEENS1_19SingleTileSchedulerILb1ELb0ELb0ELi96EEEEEEEEEvNT_6ParamsE:
	.zero		1520


//--------------------- .nv.constant0._ZN7cutlass13device_kernelIN5flash19enable_sm80_to_sm89INS1_16FlashAttnBwdSm80INS1_25CollectiveMainloopBwdSm80ILi2ELi1EN4cute5tupleIJNS5_1CILi64EEENS7_ILi96EEENS7_ILi128EEEEEENS_10bfloat16_tEfNS_4arch4Sm80ELb0ELb1ELb0ELb1ELb0ELb0ELb0ELb0ELi2ELi2ELi2ELi2ELb1EEENS1_24CollectiveEpilogueBwdGQAISB_fSE_Li256ELb1ELb0EEENS1_19SingleTileSchedulerILb1ELb0ELb0ELi96EEEEEEEEEvNT_6ParamsE --------------------------
	.section	.nv.constant0._ZN7cutlass13device_kernelIN5flash19enable_sm80_to_sm89INS1_16FlashAttnBwdSm80INS1_25CollectiveMainloopBwdSm80ILi2ELi1EN4cute5tupleIJNS5_1CILi64EEENS7_ILi96EEENS7_ILi128EEEEEENS_10bfloat16_tEfNS_4arch4Sm80ELb0ELb1ELb0ELb1ELb0ELb0ELb0ELb0ELi2ELi2ELi2ELi2ELb1EEENS1_24CollectiveEpilogueBwdGQAISB_fSE_Li256ELb1ELb0EEENS1_19SingleTileSchedulerILb1ELb0ELb0ELi96EEEEEEEEEvNT_6ParamsE,"a",@progbits
	.sectionflags	@""
	.align	4
.nv.constant0._ZN7cutlass13device_kernelIN5flash19enable_sm80_to_sm89INS1_16FlashAttnBwdSm80INS1_25CollectiveMainloopBwdSm80ILi2ELi1EN4cute5tupleIJNS5_1CILi64EEENS7_ILi96EEENS7_ILi128EEEEEENS_10bfloat16_tEfNS_4arch4Sm80ELb0ELb1ELb0ELb1ELb0ELb0ELb0ELb0ELi2ELi2ELi2ELi2ELb1EEENS1_24CollectiveEpilogueBwdGQAISB_fSE_Li256ELb1ELb0EEENS1_19SingleTileSchedulerILb1ELb0ELb0ELi96EEEEEEEEEvNT_6ParamsE:
	.zero		1528


//--------------------- .nv.constant0._ZN7cutlass13device_kernelIN5flash19enable_sm80_to_sm89INS1_16FlashAttnBwdSm80INS1_25CollectiveMainloopBwdSm80ILi2ELi1EN4cute5tupleIJNS5_1CILi64EEENS7_ILi96EEENS7_ILi128EEEEEENS_10bfloat16_tEfNS_4arch4Sm80ELb0ELb1ELb0ELb1ELb1ELb0ELb0ELb0ELi2ELi2ELi2ELi2ELb1EEENS1_24CollectiveEpilogueBwdGQAISB_fSE_Li256ELb1ELb1EEENS1_19SingleTileSchedulerILb1ELb0ELb0ELi96EEEEEEEEEvNT_6ParamsE --------------------------
	.section	.nv.constant0._ZN7cutlass13device_kernelIN5flash19enable_sm80_to_sm89INS1_16FlashAttnBwdSm80INS1_25CollectiveMainloopBwdSm80ILi2ELi1EN4cute5tupleIJNS5_1CILi64EEENS7_ILi96EEENS7_ILi128EEEEEENS_10bfloat16_tEfNS_4arch4Sm80ELb0ELb1ELb0ELb1ELb1ELb0ELb0ELb0ELi2ELi2ELi2ELi2ELb1EEENS1_24CollectiveEpilogueBwdGQAISB_fSE_Li256ELb1ELb1EEENS1_19SingleTileSchedulerILb1ELb0ELb0ELi96EEEEEEEEEvNT_6ParamsE,"a",@progbits
	.sectionflags	@""
	.align	4
.nv.constant0._ZN7cutlass13device_kernelIN5flash19enable_sm80_to_sm89INS1_16FlashAttnBwdSm80INS1_25CollectiveMainloopBwdSm80ILi2ELi1EN4cute5tupleIJNS5_1CILi64EEENS7_ILi96EEENS7_ILi128EEEEEENS_10bfloat16_tEfNS_4arch4Sm80ELb0ELb1ELb0ELb1ELb1ELb0ELb0ELb0ELi2ELi2ELi2ELi2ELb1EEENS1_24CollectiveEpilogueBwdGQAISB_fSE_Li256ELb1ELb1EEENS1_19SingleTileSchedulerILb1ELb0ELb0ELi96EEEEEEEEEvNT_6ParamsE:
	.zero		1528


//--------------------- .nv.constant0._ZN7cutlass13device_kernelIN5flash19enable_sm80_to_sm89INS1_16FlashAttnBwdSm80INS1_25CollectiveMainloopBwdSm80ILi2ELi1EN4cute5tupleIJNS5_1CILi64EEENS7_ILi96EEENS7_ILi128EEEEEENS_10bfloat16_tEfNS_4arch4Sm80ELb1ELb0ELb0ELb0ELb0ELb0ELb0ELb0ELi2ELi2ELi2ELi2ELb1EEENS1_21CollectiveEpilogueBwdISB_SC_SE_Li256ELb0ELb0ELi4EEENS1_25SingleTileBwdLPTSchedulerILb0ELi96ELb0EEEEEEEEEvNT_6ParamsE --------------------------
	.section	.nv.constant0._ZN7cutlass13device_kernelIN5flash19enable_sm80_to_sm89INS1_16FlashAttnBwdSm80INS1_25CollectiveMainloopBwdSm80ILi2ELi1EN4cute5tupleIJNS5_1CILi64EEENS7_ILi96EEENS7_ILi128EEEEEENS_10bfloat16_tEfNS_4arch4Sm80ELb1ELb0ELb0ELb0ELb0ELb0ELb0ELb0ELi2ELi2ELi2ELi2ELb1EEENS1_21CollectiveEpilogueBwdISB_SC_SE_Li256ELb0ELb0ELi4EEENS1_25SingleTileBwdLPTSchedulerILb0ELi96ELb0EEEEEEEEEvNT_6ParamsE,"a",@progbits
	.sectionflags	@""
	.align	4
.nv.constant0._ZN7cutlass13device_kernelIN5flash19enable_sm80_to_sm89INS1_16FlashAttnBwdSm80INS1_25CollectiveMainloopBwdSm80ILi2ELi1EN4cute5tupleIJNS5_1CILi64EEENS7_ILi96EEENS7_ILi128EEEEEENS_10bfloat16_tEfNS_4arch4Sm80ELb1ELb0ELb0ELb0ELb0ELb0ELb0ELb0ELi2ELi2ELi2ELi2ELb1EEENS1_21CollectiveEpilogueBwdISB_SC_SE_Li256ELb0ELb0ELi4EEENS1_25SingleTileBwdLPTSchedulerILb0ELi96ELb0EEEEEEEEEvNT_6ParamsE:
	.zero		1544


//--------------------- .nv.constant0._ZN7cutlass13device_kernelIN5flash19enable_sm80_to_sm89INS1_16FlashAttnBwdSm80INS1_25CollectiveMainloopBwdSm80ILi2ELi1EN4cute5tupleIJNS5_1CILi64EEENS7_ILi96EEENS7_ILi128EEEEEENS_10bfloat16_tEfNS_4arch4Sm80ELb1ELb0ELb0ELb0ELb1ELb0ELb0ELb0ELi2ELi2ELi2ELi2ELb1EEENS1_21CollectiveEpilogueBwdISB_SC_SE_Li256ELb0ELb0ELi4EEENS1_25SingleTileBwdLPTSchedulerILb0ELi96ELb1EEEEEEEEEvNT_6ParamsE --------------------------
	.section	.nv.constant0._ZN7cutlass13device_kernelIN5flash19enable_sm80_to_sm89INS1_16FlashAttnBwdSm80INS1_25CollectiveMainloopBwdSm80ILi2ELi1EN4cute5tupleIJNS5_1CILi64EEENS7_ILi96EEENS7_ILi128EEEEEENS_10bfloat16_tEfNS_4arch4Sm80ELb1ELb0ELb0ELb0ELb1ELb0ELb0ELb0ELi2ELi2ELi2ELi2ELb1EEENS1_21CollectiveEpilogueBwdISB_SC_SE_Li256ELb0ELb0ELi4EEENS1_25SingleTileBwdLPTSchedulerILb0ELi96ELb1EEEEEEEEEvNT_6ParamsE,"a",@progbits
	.sectionflags	@""
	.align	4
.nv.constant0._ZN7cutlass13device_kernelIN5flash19enable_sm80_to_sm89INS1_16FlashAttnBwdSm80INS1_25CollectiveMainloopBwdSm80ILi2ELi1EN4cute5tupleIJNS5_1CILi64EEENS7_ILi96EEENS7_ILi128EEEEEENS_10bfloat16_tEfNS_4arch4Sm80ELb1ELb0ELb0ELb0ELb1ELb0ELb0ELb0ELi2ELi2ELi2ELi2ELb1EEENS1_21CollectiveEpilogueBwdISB_SC_SE_Li256ELb0ELb0ELi4EEENS1_25SingleTileBwdLPTSchedulerILb0ELi96ELb1EEEEEEEEEvNT_6ParamsE:
	.zero		1544


//--------------------- .nv.constant0._ZN7cutlass13device_kernelIN5flash19enable_sm80_to_sm89INS1_16FlashAttnBwdSm80INS1_25CollectiveMainloopBwdSm80ILi2ELi1EN4cute5tupleIJNS5_1CILi64EEENS7_ILi96EEENS7_ILi128EEEEEENS_10bfloat16_tEfNS_4arch4Sm80ELb1ELb0ELb0ELb0ELb0ELb0ELb0ELb0ELi2ELi2ELi2ELi2ELb1EEENS1_24CollectiveEpilogueBwdGQAISB_fSE_Li256ELb0ELb0EEENS1_25SingleTileBwdLPTSchedulerILb0ELi96ELb0EEEEEEEEEvNT_6ParamsE --------------------------
	.section	.nv.constant0._ZN7cutlass13device_kernelIN5flash19enable_sm80_to_sm89INS1_16FlashAttnBwdSm80INS1_25CollectiveMainloopBwdSm80ILi2ELi1EN4cute5tupleIJNS5_1CILi64EEENS7_ILi96EEENS7_ILi128EEEEEENS_10bfloat16_tEfNS_4arch4Sm80ELb1ELb0ELb0ELb0ELb0ELb0ELb0ELb0ELi2ELi2ELi2ELi2ELb1EEENS1_24CollectiveEpilogueBwdGQAISB_fSE_Li256ELb0ELb0EEENS1_25SingleTileBwdLPTSchedulerILb0ELi96ELb0EEEEEEEEEvNT_6ParamsE,"a",@progbits
	.sectionflags	@""
	.align	4
.nv.constant0._ZN7cutlass13device_kernelIN5flash19enable_sm80_to_sm89INS1_16FlashAttnBwdSm80INS1_25CollectiveMainloopBwdSm80ILi2ELi1EN4cute5tupleIJNS5_1CILi64EEENS7_ILi96EEENS7_ILi128EEEEEENS_10bfloat16_tEfNS_4arch4Sm80ELb1ELb0ELb0ELb0ELb0ELb0ELb0ELb0ELi2ELi2ELi2ELi2ELb1EEENS1_24CollectiveEpilogueBwdGQAISB_fSE_Li256ELb0ELb0EEENS1_25SingleTileBwdLPTSchedulerILb0ELi96ELb0EEEEEEEEEvNT_6ParamsE:
	.zero		1552


//--------------------- .nv.constant0._ZN7cutlass13device_kernelIN5flash19enable_sm80_to_sm89INS1_16FlashAttnBwdSm80INS1_25CollectiveMainloopBwdSm80ILi2ELi1EN4cute5tupleIJNS5_1CILi64EEENS7_ILi96EEENS7_ILi128EEEEEENS_10bfloat16_tEfNS_4arch4Sm80ELb1ELb0ELb0ELb0ELb1ELb0ELb0ELb0ELi2ELi2ELi2ELi2ELb1EEENS1_24CollectiveEpilogueBwdGQAISB_fSE_Li256ELb0ELb1EEENS1_25SingleTileBwdLPTSchedulerILb0ELi96ELb1EEEEEEEEEvNT_6ParamsE --------------------------
	.section	.nv.constant0._ZN7cutlass13device_kernelIN5flash19enable_sm80_to_sm89INS1_16FlashAttnBwdSm80INS1_25CollectiveMainloopBwdSm80ILi2ELi1EN4cute5tupleIJNS5_1CILi64EEENS7_ILi96EEENS7_ILi128EEEEEENS_10bfloat16_tEfNS_4arch4Sm80ELb1ELb0ELb0ELb0ELb1ELb0ELb0ELb0ELi2ELi2ELi2ELi2ELb1EEENS1_24CollectiveEpilogueBwdGQAISB_fSE_Li256ELb0ELb1EEENS1_25SingleTileBwdLPTSchedulerILb0ELi96ELb1EEEEEEEEEvNT_6ParamsE,"a",@progbits
	.sectionflags	@""
	.align	4
.nv.constant0._ZN7cutlass13device_kernelIN5flash19enable_sm80_to_sm89INS1_16FlashAttnBwdSm80INS1_25CollectiveMainloopBwdSm80ILi2ELi1EN4cute5tupleIJNS5_1CILi64EEENS7_ILi96EEENS7_ILi128EEEEEENS_10bfloat16_tEfNS_4arch4Sm80ELb1ELb0ELb0ELb0ELb1ELb0ELb0ELb0ELi2ELi2ELi2ELi2ELb1EEENS1_24CollectiveEpilogueBwdGQAISB_fSE_Li256ELb0ELb1EEENS1_25SingleTileBwdLPTSchedulerILb0ELi96ELb1EEEEEEEEEvNT_6ParamsE:
	.zero		1552


//--------------------- .nv.constant0._ZN7cutlass13device_kernelIN5flash19enable_sm80_to_sm89INS1_16FlashAttnBwdSm80INS1_25CollectiveMainloopBwdSm80ILi2ELi1EN4cute5tupleIJNS5_1CILi64EEENS7_ILi96EEENS7_ILi128EEEEEENS_10bfloat16_tEfNS_4arch4Sm80ELb1ELb0ELb0ELb1ELb0ELb0ELb0ELb0ELi2ELi2ELi2ELi2ELb1EEENS1_21CollectiveEpilogueBwdISB_SC_SE_Li256ELb1ELb0ELi4EEENS1_25SingleTileBwdLPTSchedulerILb1ELi96ELb0EEEEEEEEEvNT_6ParamsE --------------------------
	.section	.nv.constant0._ZN7cutlass13device_kernelIN5flash19enable_sm80_to_sm89INS1_16FlashAttnBwdSm80INS1_25CollectiveMainloopBwdSm80ILi2ELi1EN4cute5tupleIJNS5_1CILi64EEENS7_ILi96EEENS7_ILi128EEEEEENS_10bfloat16_tEfNS_4arch4Sm80ELb1ELb0ELb0ELb1ELb0ELb0ELb0ELb0ELi2ELi2ELi2ELi2ELb1EEENS1_21CollectiveEpilogueBwdISB_SC_SE_Li256ELb1ELb0ELi4EEENS1_25SingleTileBwdLPTSchedulerILb1ELi96ELb0EEEEEEEEEvNT_6ParamsE,"a",@progbits
	.sectionflags	@""
	.align	4
.nv.constant0._ZN7cutlass13device_kernelIN5flash19enable_sm80_to_sm89INS1_16FlashAttnBwdSm80INS1_25CollectiveMainloopBwdSm80ILi2ELi1EN4cute5tupleIJNS5_1CILi64EEENS7_ILi96EEENS7_ILi128EEEEEENS_10bfloat16_tEfNS_4arch4Sm80ELb1ELb0ELb0ELb1ELb0ELb0ELb0ELb0ELi2ELi2ELi2ELi2ELb1EEENS1_21CollectiveEpilogueBwdISB_SC_SE_Li256ELb1ELb0ELi4EEENS1_25SingleTileBwdLPTSchedulerILb1ELi96ELb0EEEEEEEEEvNT_6ParamsE:
	.zero		1544


//--------------------- .nv.constant0._ZN7cutlass13device_kernelIN5flash19enable_sm80_to_sm89INS1_16FlashAttnBwdSm80INS1_25CollectiveMainloopBwdSm80ILi2ELi1EN4cute5tupleIJNS5_1CILi64EEENS7_ILi96EEENS7_ILi128EEEEEENS_10bfloat16_tEfNS_4arch4Sm80ELb1ELb0ELb0ELb1ELb1ELb0ELb0ELb0ELi2ELi2ELi2ELi2ELb1EEENS1_21CollectiveEpilogueBwdISB_SC_SE_Li256ELb1ELb0ELi4EEENS1_25SingleTileBwdLPTSchedulerILb1ELi96ELb1EEEEEEEEEvNT_6ParamsE --------------------------
	.section	.nv.constant0._ZN7cutlass13device_kernelIN5flash19enable_sm80_to_sm89INS1_16FlashAttnBwdSm80INS1_25CollectiveMainloopBwdSm80ILi2ELi1EN4cute5tupleIJNS5_1CILi64EEENS7_ILi96EEENS7_ILi128EEEEEENS_10bfloat16_tEfNS_4arch4Sm80ELb1ELb0ELb0ELb1ELb1ELb0ELb0ELb0ELi2ELi2ELi2ELi2ELb1EEENS1_21CollectiveEpilogueBwdISB_SC_SE_Li256ELb1ELb0ELi4EEENS1_25SingleTileBwdLPTSchedulerILb1ELi96ELb1EEEEEEEEEvNT_6ParamsE,"a",@progbits
	.sectionflags	@""
	.align	4
.nv.constant0._ZN7cutlass13device_kernelIN5flash19enable_sm80_to_sm89INS1_16FlashAttnBwdSm80INS1_25CollectiveMainloopBwdSm80ILi2ELi1EN4cute5tupleIJNS5_1CILi64EEENS7_ILi96EEENS7_ILi128EEEEEENS_10bfloat16_tEfNS_4arch4Sm80ELb1ELb0ELb0ELb1ELb1ELb0ELb0ELb0ELi2ELi2ELi2ELi2ELb1EEENS1_21CollectiveEpilogueBwdISB_SC_SE_Li256ELb1ELb0ELi4EEENS1_25SingleTileBwdLPTSchedulerILb1ELi96ELb1EEEEEEEEEvNT_6ParamsE:
	.zero		1544


//--------------------- .nv.constant0._ZN7cutlass13device_kernelIN5flash19enable_sm80_to_sm89INS1_16FlashAttnBwdSm80INS1_25CollectiveMainloopBwdSm80ILi2ELi1EN4cute5tupleIJNS5_1CILi64EEENS7_ILi96EEENS7_ILi128EEEEEENS_10bfloat16_tEfNS_4arch4Sm80ELb1ELb0ELb0ELb1ELb0ELb0ELb0ELb0ELi2ELi2ELi2ELi2ELb1EEENS1_24CollectiveEpilogueBwdGQAISB_fSE_Li256ELb1ELb0EEENS1_25SingleTileBwdLPTSchedulerILb1ELi96ELb0EEEEEEEEEvNT_6ParamsE --------------------------
	.section	.nv.constant0._ZN7cutlass13device_kernelIN5flash19enable_sm80_to_sm89INS1_16FlashAttnBwdSm80INS1_25CollectiveMainloopBwdSm80ILi2ELi1EN4cute5tupleIJNS5_1CILi64EEENS7_ILi96EEENS7_ILi128EEEEEENS_10bfloat16_tEfNS_4arch4Sm80ELb1ELb0ELb0ELb1ELb0ELb0ELb0ELb0ELi2ELi2ELi2ELi2ELb1EEENS1_24CollectiveEpilogueBwdGQAISB_fSE_Li256ELb1ELb0EEENS1_25SingleTileBwdLPTSchedulerILb1ELi96ELb0EEEEEEEEEvNT_6ParamsE,"a",@progbits
	.sectionflags	@""
	.align	4
.nv.constant0._ZN7cutlass13device_kernelIN5flash19enable_sm80_to_sm89INS1_16FlashAttnBwdSm80INS1_25CollectiveMainloopBwdSm80ILi2ELi1EN4cute5tupleIJNS5_1CILi64EEENS7_ILi96EEENS7_ILi128EEEEEENS_10bfloat16_tEfNS_4arch4Sm80ELb1ELb0ELb0ELb1ELb0ELb0ELb0ELb0ELi2ELi2ELi2ELi2ELb1EEENS1_24CollectiveEpilogueBwdGQAISB_fSE_Li256ELb1ELb0EEENS1_25SingleTileBwdLPTSchedulerILb1ELi96ELb0EEEEEEEEEvNT_6ParamsE:
	.zero		1552


//--------------------- .nv.constant0._ZN7cutlass13device_kernelIN5flash32FlashAttnBwdPostprocessConvertdQIN4cute5tupleIJNS3_1CILi96EEENS5_ILi128EEEEEENS_10bfloat16_tEfNS_4arch4Sm80ELi256ENS3_8TiledMMAINS3_8MMA_AtomIJNS3_30SM80_16x8x16_F32BF16BF16F32_TNEEEENS3_6LayoutINS4_IJNS5_ILi2EEENS5_ILi4EEENS5_ILi1EEEEEENS4_IJSJ_SH_NS5_ILi0EEEEEEEENS4_IJNS5_ILi32EEENS5_ILi64EEENS5_ILi16EEEEEEEELb0EEEEEvNT_6ParamsE --------------------------
	.section	.nv.constant0._ZN7cutlass13device_kernelIN5flash32FlashAttnBwdPostprocessConvertdQIN4cute5tupleIJNS3_1CILi96EEENS5_ILi128EEEEEENS_10bfloat16_tEfNS_4arch4Sm80ELi256ENS3_8TiledMMAINS3_8MMA_AtomIJNS3_30SM80_16x8x16_F32BF16BF16F32_TNEEEENS3_6LayoutINS4_IJNS5_ILi2EEENS5_ILi4EEENS5_ILi1EEEEEENS4_IJSJ_SH_NS5_ILi0EEEEEEEENS4_IJNS5_ILi32EEENS5_ILi64EEENS5_ILi16EEEEEEEELb0EEEEEvNT_6ParamsE,"a",@progbits
	.sectionflags	@""
	.align	4
.nv.constant0._ZN7cutlass13device_kernelIN5flash32FlashAttnBwdPostprocessConvertdQIN4cute5tupleIJNS3_1CILi96EEENS5_ILi128EEEEEENS_10bfloat16_tEfNS_4arch4Sm80ELi256ENS3_8TiledMMAINS3_8MMA_AtomIJNS3_30SM80_16x8x16_F32BF16BF16F32_TNEEEENS3_6LayoutINS4_IJNS5_ILi2EEENS5_ILi4EEENS5_ILi1EEEEEENS4_IJSJ_SH_NS5_ILi0EEEEEEEENS4_IJNS5_ILi32EEENS5_ILi64EEENS5_ILi16EEEEEEEELb0EEEEEvNT_6ParamsE:
	.zero		1008


//--------------------- .nv.constant0._ZN7cutlass13device_kernelIN5flash19enable_sm80_to_sm89INS1_16FlashAttnBwdSm80INS1_25CollectiveMainloopBwdSm80ILi2ELi1EN4cute5tupleIJNS5_1CILi64EEENS7_ILi96EEENS7_ILi128EEEEEENS_10bfloat16_tEfNS_4arch4Sm80ELb1ELb0ELb0ELb1ELb1ELb0ELb0ELb0ELi2ELi2ELi2ELi2ELb1EEENS1_24CollectiveEpilogueBwdGQAISB_fSE_Li256ELb1ELb1EEENS1_25SingleTileBwdLPTSchedulerILb1ELi96ELb1EEEEEEEEEvNT_6ParamsE --------------------------
	.section	.nv.constant0._ZN7cutlass13device_kernelIN5flash19enable_sm80_to_sm89INS1_16FlashAttnBwdSm80INS1_25CollectiveMainloopBwdSm80ILi2ELi1EN4cute5tupleIJNS5_1CILi64EEENS7_ILi96EEENS7_ILi128EEEEEENS_10bfloat16_tEfNS_4arch4Sm80ELb1ELb0ELb0ELb1ELb1ELb0ELb0ELb0ELi2ELi2ELi2ELi2ELb1EEENS1_24CollectiveEpilogueBwdGQAISB_fSE_Li256ELb1ELb1EEENS1_25SingleTileBwdLPTSchedulerILb1ELi96ELb1EEEEEEEEEvNT_6ParamsE,"a",@progbits
	.sectionflags	@""
	.align	4
.nv.constant0._ZN7cutlass13device_kernelIN5flash19enable_sm80_to_sm89INS1_16FlashAttnBwdSm80INS1_25CollectiveMainloopBwdSm80ILi2ELi1EN4cute5tupleIJNS5_1CILi64EEENS7_ILi96EEENS7_ILi128EEEEEENS_10bfloat16_tEfNS_4arch4Sm80ELb1ELb0ELb0ELb1ELb1ELb0ELb0ELb0ELi2ELi2ELi2ELi2ELb1EEENS1_24CollectiveEpilogueBwdGQAISB_fSE_Li256ELb1ELb1EEENS1_25SingleTileBwdLPTSchedulerILb1ELi96ELb1EEEEEEEEEvNT_6ParamsE:
	.zero		1552


//--------------------- .nv.constant0._ZN7cutlass13device_kernelIN5flash19enable_sm80_to_sm89INS1_16FlashAttnBwdSm80INS1_25CollectiveMainloopBwdSm80ILi2ELi2EN4cute5tupleIJNS5_1CILi64EEENS7_ILi128EEES9_EEENS_10bfloat16_tEfNS_4arch4Sm80ELb0ELb0ELb0ELb0ELb0ELb0ELb0ELb0ELi2ELi2ELi2ELi2ELb0EEENS1_21CollectiveEpilogueBwdISA_SB_SD_Li256ELb0ELb0ELi4EEENS1_19SingleTileSchedulerILb0ELb0ELb0ELi128EEEEEEEEEvNT_6ParamsE --------------------------
	.section	.nv.constant0._ZN7cutlass13device_kernelIN5flash19enable_sm80_to_sm89INS1_16FlashAttnBwdSm80INS1_25CollectiveMainloopBwdSm80ILi2ELi2EN4cute5tupleIJNS5_1CILi64EEENS7_ILi128EEES9_EEENS_10bfloat16_tEfNS_4arch4Sm80ELb0ELb0ELb0ELb0ELb0ELb0ELb0ELb0ELi2ELi2ELi2ELi2ELb0EEENS1_21CollectiveEpilogueBwdISA_SB_SD_Li256ELb0ELb0ELi4EEENS1_19SingleTileSchedulerILb0ELb0ELb0ELi128EEEEEEEEEvNT_6ParamsE,"a",@progbits
	.sectionflags	@""
	.align	4
.nv.constant0._ZN7cutlass13device_kernelIN5flash19enable_sm80_to_sm89INS1_16FlashAttnBwdSm80INS1_25CollectiveMainloopBwdSm80ILi2ELi2EN4cute5tupleIJNS5_1CILi64EEENS7_ILi128EEES9_EEENS_10bfloat16_tEfNS_4arch4Sm80ELb0ELb0ELb0ELb0ELb0ELb0ELb0ELb0ELi2ELi2ELi2ELi2ELb0EEENS1_21CollectiveEpilogueBwdISA_SB_SD_Li256ELb0ELb0ELi4EEENS1_19SingleTileSchedulerILb0ELb0ELb0ELi128EEEEEEEEEvNT_6ParamsE:
	.zero		1520


//--------------------- .nv.constant0._ZN7cutlass13device_kernelIN5flash19enable_sm80_to_sm89INS1_16FlashAttnBwdSm80INS1_25CollectiveMainloopBwdSm80ILi2ELi2EN4cute5tupleIJNS5_1CILi64EEENS7_ILi128EEES9_EEENS_10bfloat16_tEfNS_4arch4Sm80ELb0ELb0ELb0ELb0ELb1ELb0ELb0ELb0ELi2ELi2ELi2ELi2ELb0EEENS1_21CollectiveEpilogueBwdISA_SB_SD_Li256ELb0ELb0ELi4EEENS1_19SingleTileSchedulerILb0ELb0ELb0ELi128EEEEEEEEEvNT_6ParamsE --------------------------
	.section	.nv.constant0._ZN7cutlass13device_kernelIN5flash19enable_sm80_to_sm89INS1_16FlashAttnBwdSm80INS1_25CollectiveMainloopBwdSm80ILi2ELi2EN4cute5tupleIJNS5_1CILi64EEENS7_ILi128EEES9_EEENS_10bfloat16_tEfNS_4arch4Sm80ELb0ELb0ELb0ELb0ELb1ELb0ELb0ELb0ELi2ELi2ELi2ELi2ELb0EEENS1_21CollectiveEpilogueBwdISA_SB_SD_Li256ELb0ELb0ELi4EEENS1_19SingleTileSchedulerILb0ELb0ELb0ELi128EEEEEEEEEvNT_6ParamsE,"a",@progbits
	.sectionflags	@""
	.align	4
.nv.constant0._ZN7cutlass13device_kernelIN5flash19enable_sm80_to_sm89INS1_16FlashAttnBwdSm80INS1_25CollectiveMainloopBwdSm80ILi2ELi2EN4cute5tupleIJNS5_1CILi64EEENS7_ILi128EEES9_EEENS_10bfloat16_tEfNS_4arch4Sm80ELb0ELb0ELb0ELb0ELb1ELb0ELb0ELb0ELi2ELi2ELi2ELi2ELb0EEENS1_21CollectiveEpilogueBwdISA_SB_SD_Li256ELb0ELb0ELi4EEENS1_19SingleTileSchedulerILb0ELb0ELb0ELi128EEEEEEEEEvNT_6ParamsE:
	.zero		1520


//--------------------- .nv.constant0._ZN7cutlass13device_kernelIN5flash19enable_sm80_to_sm89INS1_16FlashAttnBwdSm80INS1_25CollectiveMainloopBwdSm80ILi2ELi2EN4cute5tupleIJNS5_1CILi64EEENS7_ILi128EEES9_EEENS_10bfloat16_tEfNS_4arch4Sm80ELb0ELb0ELb0ELb0ELb0ELb0ELb0ELb0ELi2ELi2ELi2ELi2ELb0EEENS1_24CollectiveEpilogueBwdGQAISA_fSD_Li256ELb0ELb0EEENS1_19SingleTileSchedulerILb0ELb0ELb0ELi128EEEEEEEEEvNT_6ParamsE --------------------------
	.section	.nv.constant0._ZN7cutlass13device_kernelIN5flash19enable_sm80_to_sm89INS1_16FlashAttnBwdSm80INS1_25CollectiveMainloopBwdSm80ILi2ELi2EN4cute5tupleIJNS5_1CILi64EEENS7_ILi128EEES9_EEENS_10bfloat16_tEfNS_4arch4Sm80ELb0ELb0ELb0ELb0ELb0ELb0ELb0ELb0ELi2ELi2ELi2ELi2ELb0EEENS1_24CollectiveEpilogueBwdGQAISA_fSD_Li256ELb0ELb0EEENS1_19SingleTileSchedulerILb0ELb0ELb0ELi128EEEEEEEEEvNT_6ParamsE,"a",@progbits
	.sectionflags	@""
	.align	4
.nv.constant0._ZN7cutlass13device_kernelIN5flash19enable_sm80_to_sm89INS1_16FlashAttnBwdSm80INS1_25CollectiveMainloopBwdSm80ILi2ELi2EN4cute5tupleIJNS5_1CILi64EEENS7_ILi128EEES9_EEENS_10bfloat16_tEfNS_4arch4Sm80ELb0ELb0ELb0ELb0ELb0ELb0ELb0ELb0ELi2ELi2ELi2ELi2ELb0EEENS1_24CollectiveEpilogueBwdGQAISA_fSD_Li256ELb0ELb0EEENS1_19SingleTileSchedulerILb0ELb0ELb0ELi128EEEEEEEEEvNT_6ParamsE:
	.zero		1528


//--------------------- .nv.constant0._ZN7cutlass13device_kernelIN5flash19enable_sm80_to_sm89INS1_16FlashAttnBwdSm80INS1_25CollectiveMainloopBwdSm80ILi2ELi2EN4cute5tupleIJNS5_1CILi64EEENS7_ILi128EEES9_EEENS_10bfloat16_tEfNS_4arch4Sm80ELb0ELb0ELb0ELb0ELb1ELb0ELb0ELb0ELi2ELi2ELi2ELi2ELb0EEENS1_24CollectiveEpilogueBwdGQAISA_fSD_Li256ELb0ELb1EEENS1_19SingleTileSchedulerILb0ELb0ELb0ELi128EEEEEEEEEvNT_6ParamsE --------------------------
	.section	.nv.constant0._ZN7cutlass13device_kernelIN5flash19enable_sm80_to_sm89INS1_16FlashAttnBwdSm80INS1_25CollectiveMainloopBwdSm80ILi2ELi2EN4cute5tupleIJNS5_1CILi64EEENS7_ILi128EEES9_EEENS_10bfloat16_tEfNS_4arch4Sm80ELb0ELb0ELb0ELb0ELb1ELb0ELb0ELb0ELi2ELi2ELi2ELi2ELb0EEENS1_24CollectiveEpilogueBwdGQAISA_fSD_Li256ELb0ELb1EEENS1_19SingleTileSchedulerILb0ELb0ELb0ELi128EEEEEEEEEvNT_6ParamsE,"a",@progbits
	.sectionflags	@""
	.align	4
.nv.constant0._ZN7cutlass13device_kernelIN5flash19enable_sm80_to_sm89INS1_16FlashAttnBwdSm80INS1_25CollectiveMainloopBwdSm80ILi2ELi2EN4cute5tupleIJNS5_1CILi64EEENS7_ILi128EEES9_EEENS_10bfloat16_tEfNS_4arch4Sm80ELb0ELb0ELb0ELb0ELb1ELb0ELb0ELb0ELi2ELi2ELi2ELi2ELb0EEENS1_24CollectiveEpilogueBwdGQAISA_fSD_Li256ELb0ELb1EEENS1_19SingleTileSchedulerILb0ELb0ELb0ELi128EEEEEEEEEvNT_6ParamsE:
	.zero		1528


//--------------------- .nv.constant0._ZN7cutlass13device_kernelIN5flash19enable_sm80_to_sm89INS1_16FlashAttnBwdSm80INS1_25CollectiveMainloopBwdSm80ILi2ELi2EN4cute5tupleIJNS5_1CILi64EEENS7_ILi128EEES9_EEENS_10bfloat16_tEfNS_4arch4Sm80ELb0ELb0ELb0ELb1ELb0ELb0ELb0ELb0ELi2ELi2ELi2ELi2ELb0EEENS1_21CollectiveEpilogueBwdISA_SB_SD_Li256ELb1ELb0ELi4EEENS1_19SingleTileSchedulerILb1ELb0ELb0ELi128EEEEEEEEEvNT_6ParamsE --------------------------
	.section	.nv.constant0._ZN7cutlass13device_kernelIN5flash19enable_sm80_to_sm89INS1_16FlashAttnBwdSm80INS1_25CollectiveMainloopBwdSm80ILi2ELi2EN4cute5tupleIJNS5_1CILi64EEENS7_ILi128EEES9_EEENS_10bfloat16_tEfNS_4arch4Sm80ELb0ELb0ELb0ELb1ELb0ELb0ELb0ELb0ELi2ELi2ELi2ELi2ELb0EEENS1_21CollectiveEpilogueBwdISA_SB_SD_Li256ELb1ELb0ELi4EEENS1_19SingleTileSchedulerILb1ELb0ELb0ELi128EEEEEEEEEvNT_6ParamsE,"a",@progbits
	.sectionflags	@""
	.align	4
.nv.constant0._ZN7cutlass13device_kernelIN5flash19enable_sm80_to_sm89INS1_16FlashAttnBwdSm80INS1_25CollectiveMainloopBwdSm80ILi2ELi2EN4cute5tupleIJNS5_1CILi64EEENS7_ILi128EEES9_EEENS_10bfloat16_tEfNS_4arch4Sm80ELb0ELb0ELb0ELb1ELb0ELb0ELb0ELb0ELi2ELi2ELi2ELi2ELb0EEENS1_21CollectiveEpilogueBwdISA_SB_SD_Li256ELb1ELb0ELi4EEENS1_19SingleTileSchedulerILb1ELb0ELb0ELi128EEEEEEEEEvNT_6ParamsE:
	.zero		1520


//--------------------- .nv.constant0._ZN7cutlass13device_kernelIN5flash19enable_sm80_to_sm89INS1_16FlashAttnBwdSm80INS1_25CollectiveMainloopBwdSm80ILi2ELi2EN4cute5tupleIJNS5_1CILi64EEENS7_ILi128EEES9_EEENS_10bfloat16_tEfNS_4arch4Sm80ELb0ELb0ELb0ELb1ELb1ELb0ELb0ELb0ELi2ELi2ELi2ELi2ELb0EEENS1_21CollectiveEpilogueBwdISA_SB_SD_Li256ELb1ELb0ELi4EEENS1_19SingleTileSchedulerILb1ELb0ELb0ELi128EEEEEEEEEvNT_6ParamsE --------------------------
	.section	.nv.constant0._ZN7cutlass13device_kernelIN5flash19enable_sm80_to_sm89INS1_16FlashAttnBwdSm80INS1_25CollectiveMainloopBwdSm80ILi2ELi2EN4cute5tupleIJNS5_1CILi64EEENS7_ILi128EEES9_EEENS_10bfloat16_tEfNS_4arch4Sm80ELb0ELb0ELb0ELb1ELb1ELb0ELb0ELb0ELi2ELi2ELi2ELi2ELb0EEENS1_21CollectiveEpilogueBwdISA_SB_SD_Li256ELb1ELb0ELi4EEENS1_19SingleTileSchedulerILb1ELb0ELb0ELi128EEEEEEEEEvNT_6ParamsE,"a",@progbits
	.sectionflags	@""
	.align	4
.nv.constant0._ZN7cutlass13device_kernelIN5flash19enable_sm80_to_sm89INS1_16FlashAttnBwdSm80INS1_25CollectiveMainloopBwdSm80ILi2ELi2EN4cute5tupleIJNS5_1CILi64EEENS7_ILi128EEES9_EEENS_10bfloat16_tEfNS_4arch4Sm80ELb0ELb0ELb0ELb1ELb1ELb0ELb0ELb0ELi2ELi2ELi2ELi2ELb0EEENS1_21CollectiveEpilogueBwdISA_SB_SD_Li256ELb1ELb0ELi4EEENS1_19SingleTileSchedulerILb1ELb0ELb0ELi128EEEEEEEEEvNT_6ParamsE:
	.zero		1520


//--------------------- .nv.constant0._ZN7cutlass13device_kernelIN5flash19enable_sm80_to_sm89INS1_16FlashAttnBwdSm80INS1_25CollectiveMainloopBwdSm80ILi2ELi2EN4cute5tupleIJNS5_1CILi64EEENS7_ILi128EEES9_EEENS_10bfloat16_tEfNS_4arch4Sm80ELb0ELb0ELb0ELb1ELb0ELb0ELb0ELb0ELi2ELi2ELi2ELi2ELb0EEENS1_24CollectiveEpilogueBwdGQAISA_fSD_Li256ELb1ELb0EEENS1_19SingleTileSchedulerILb1ELb0ELb0ELi128EEEEEEEEEvNT_6ParamsE --------------------------
	.section	.nv.constant0._ZN7cutlass13device_kernelIN5flash19enable_sm80_to_sm89INS1_16FlashAttnBwdSm80INS1_25CollectiveMainloopBwdSm80ILi2ELi2EN4cute5tupleIJNS5_1CILi64EEENS7_ILi128EEES9_EEENS_10bfloat16_tEfNS_4arch4Sm80ELb0ELb0ELb0ELb1ELb0ELb0ELb0ELb0ELi2ELi2ELi2ELi2ELb0EEENS1_24CollectiveEpilogueBwdGQAISA_fSD_Li256ELb1ELb0EEENS1_19SingleTileSchedulerILb1ELb0ELb0ELi128EEEEEEEEEvNT_6ParamsE,"a",@progbits
	.sectionflags	@""
	.align	4
.nv.constant0._ZN7cutlass13device_kernelIN5flash19enable_sm80_to_sm89INS1_16FlashAttnBwdSm80INS1_25CollectiveMainloopBwdSm80ILi2ELi2EN4cute5tupleIJNS5_1CILi64EEENS7_ILi128EEES9_EEENS_10bfloat16_tEfNS_4arch4Sm80ELb0ELb0ELb0ELb1ELb0ELb0ELb0ELb0ELi2ELi2ELi2ELi2ELb0EEENS1_24CollectiveEpilogueBwdGQAISA_fSD_Li256ELb1ELb0EEENS1_19SingleTileSchedulerILb1ELb0ELb0ELi128EEEEEEEEEvNT_6ParamsE:
	.zero		1528


//--------------------- .nv.constant0._ZN7cutlass13device_kernelIN5flash19enable_sm80_to_sm89INS1_16FlashAttnBwdSm80INS1_25CollectiveMainloopBwdSm80ILi2ELi2EN4cute5tupleIJNS5_1CILi64EEENS7_ILi128EEES9_EEENS_10bfloat16_tEfNS_4arch4Sm80ELb0ELb0ELb0ELb1ELb1ELb0ELb0ELb0ELi2ELi2ELi2ELi2ELb0EEENS1_24CollectiveEpilogueBwdGQAISA_fSD_Li256ELb1ELb1EEENS1_19SingleTileSchedulerILb1ELb0ELb0ELi128EEEEEEEEEvNT_6ParamsE --------------------------
	.section	.nv.constant0._ZN7cutlass13device_kernelIN5flash19enable_sm80_to_sm89INS1_16FlashAttnBwdSm80INS1_25CollectiveMainloopBwdSm80ILi2ELi2EN4cute5tupleIJNS5_1CILi64EEENS7_ILi128EEES9_EEENS_10bfloat16_tEfNS_4arch4Sm80ELb0ELb0ELb0ELb1ELb1ELb0ELb0ELb0ELi2ELi2ELi2ELi2ELb0EEENS1_24CollectiveEpilogueBwdGQAISA_fSD_Li256ELb1ELb1EEENS1_19SingleTileSchedulerILb1ELb0ELb0ELi128EEEEEEEEEvNT_6ParamsE,"a",@progbits
	.sectionflags	@""
	.align	4
.nv.constant0._ZN7cutlass13device_kernelIN5flash19enable_sm80_to_sm89INS1_16FlashAttnBwdSm80INS1_25CollectiveMainloopBwdSm80ILi2ELi2EN4cute5tupleIJNS5_1CILi64EEENS7_ILi128EEES9_EEENS_10bfloat16_tEfNS_4arch4Sm80ELb0ELb0ELb0ELb1ELb1ELb0ELb0ELb0ELi2ELi2ELi2ELi2ELb0EEENS1_24CollectiveEpilogueBwdGQAISA_fSD_Li256ELb1ELb1EEENS1_19SingleTileSchedulerILb1ELb0ELb0ELi128EEEEEEEEEvNT_6ParamsE:
	.zero		1528


//--------------------- .nv.constant0._ZN7cutlass13device_kernelIN5flash19enable_sm80_to_sm89INS1_16FlashAttnBwdSm80INS1_25CollectiveMainloopBwdSm80ILi2ELi2EN4cute5tupleIJNS5_1CILi64EEENS7_ILi128EEES9_EEENS_10bfloat16_tEfNS_4arch4Sm80ELb0ELb1ELb0ELb0ELb0ELb0ELb0ELb0ELi2ELi2ELi2ELi2ELb0EEENS1_21CollectiveEpilogueBwdISA_SB_SD_Li256ELb0ELb0ELi4EEENS1_19SingleTileSchedulerILb0ELb0ELb0ELi128EEEEEEEEEvNT_6ParamsE --------------------------
	.section	.nv.constant0._ZN7cutlass13device_kernelIN5flash19enable_sm80_to_sm89INS1_16FlashAttnBwdSm80INS1_25CollectiveMainloopBwdSm80ILi2ELi2EN4cute5tupleIJNS5_1CILi64EEENS7_ILi128EEES9_EEENS_10bfloat16_tEfNS_4arch4Sm80ELb0ELb1ELb0ELb0ELb0ELb0ELb0ELb0ELi2ELi2ELi2ELi2ELb0EEENS1_21CollectiveEpilogueBwdISA_SB_SD_Li256ELb0ELb0ELi4EEENS1_19SingleTileSchedulerILb0ELb0ELb0ELi128EEEEEEEEEvNT_6ParamsE,"a",@progbits
	.sectionflags	@""
	.align	4
.nv.constant0._ZN7cutlass13device_kernelIN5flash19enable_sm80_to_sm89INS1_16FlashAttnBwdSm80INS1_25CollectiveMainloopBwdSm80ILi2ELi2EN4cute5tupleIJNS5_1CILi64EEENS7_ILi128EEES9_EEENS_10bfloat16_tEfNS_4arch4Sm80ELb0ELb1ELb0ELb0ELb0ELb0ELb0ELb0ELi2ELi2ELi2ELi2ELb0EEENS1_21CollectiveEpilogueBwdISA_SB_SD_Li256ELb0ELb0ELi4EEENS1_19SingleTileSchedulerILb0ELb0ELb0ELi128EEEEEEEEEvNT_6ParamsE:
	.zero		1520


//--------------------- .nv.constant0._ZN7cutlass13device_kernelIN5flash19enable_sm80_to_sm89INS1_16FlashAttnBwdSm80INS1_25CollectiveMainloopBwdSm80ILi2ELi2EN4cute5tupleIJNS5_1CILi64EEENS7_ILi128EEES9_EEENS_10bfloat16_tEfNS_4arch4Sm80ELb0ELb1ELb0ELb0ELb1ELb0ELb0ELb0ELi2ELi2ELi2ELi2ELb0EEENS1_21CollectiveEpilogueBwdISA_SB_SD_Li256ELb0ELb0ELi4EEENS1_19SingleTileSchedulerILb0ELb0ELb0ELi128EEEEEEEEEvNT_6ParamsE --------------------------
	.section	.nv.constant0._ZN7cutlass13device_kernelIN5flash19enable_sm80_to_sm89INS1_16FlashAttnBwdSm80INS1_25CollectiveMainloopBwdSm80ILi2ELi2EN4cute5tupleIJNS5_1CILi64EEENS7_ILi128EEES9_EEENS_10bfloat16_tEfNS_4arch4Sm80ELb0ELb1ELb0ELb0ELb1ELb0ELb0ELb0ELi2ELi2ELi2ELi2ELb0EEENS1_21CollectiveEpilogueBwdISA_SB_SD_Li256ELb0ELb0ELi4EEENS1_19SingleTileSchedulerILb0ELb0ELb0ELi128EEEEEEEEEvNT_6ParamsE,"a",@progbits
	.sectionflags	@""
	.align	4
.nv.constant0._ZN7cutlass13device_kernelIN5flash19enable_sm80_to_sm89INS1_16FlashAttnBwdSm80INS1_25CollectiveMainloopBwdSm80ILi2ELi2EN4cute5tupleIJNS5_1CILi64EEENS7_ILi128EEES9_EEENS_10bfloat16_tEfNS_4arch4Sm80ELb0ELb1ELb0ELb0ELb1ELb0ELb0ELb0ELi2ELi2ELi2ELi2ELb0EEENS1_21CollectiveEpilogueBwdISA_SB_SD_Li256ELb0ELb0ELi4EEENS1_19SingleTileSchedulerILb0ELb0ELb0ELi128EEEEEEEEEvNT_6ParamsE:
	.zero		1520


//--------------------- .nv.constant0._ZN7cutlass13device_kernelIN5flash19enable_sm80_to_sm89INS1_16FlashAttnBwdSm80INS1_25CollectiveMainloopBwdSm80ILi2ELi2EN4cute5tupleIJNS5_1CILi64EEENS7_ILi128EEES9_EEENS_10bfloat16_tEfNS_4arch4Sm80ELb0ELb1ELb0ELb0ELb0ELb0ELb0ELb0ELi2ELi2ELi2ELi2ELb0EEENS1_24CollectiveEpilogueBwdGQAISA_fSD_Li256ELb0ELb0EEENS1_19SingleTileSchedulerILb0ELb0ELb0ELi128EEEEEEEEEvNT_6ParamsE --------------------------
	.section	.nv.constant0._ZN7cutlass13device_kernelIN5flash19enable_sm80_to_sm89INS1_16FlashAttnBwdSm80INS1_25CollectiveMainloopBwdSm80ILi2ELi2EN4cute5tupleIJNS5_1CILi64EEENS7_ILi128EEES9_EEENS_10bfloat16_tEfNS_4arch4Sm80ELb0ELb1ELb0ELb0ELb0ELb0ELb0ELb0ELi2ELi2ELi2ELi2ELb0EEENS1_24CollectiveEpilogueBwdGQAISA_fSD_Li256ELb0ELb0EEENS1_19SingleTileSchedulerILb0ELb0ELb0ELi128EEEEEEEEEvNT_6ParamsE,"a",@progbits
	.sectionflags	@""
	.align	4
.nv.constant0._ZN7cutlass13device_kernelIN5flash19enable_sm80_to_sm89INS1_16FlashAttnBwdSm80INS1_25CollectiveMainloopBwdSm80ILi2ELi2EN4cute5tupleIJNS5_1CILi64EEENS7_ILi128EEES9_EEENS_10bfloat16_tEfNS_4arch4Sm80ELb0ELb1ELb0ELb0ELb0ELb0ELb0ELb0ELi2ELi2ELi2ELi2ELb0EEENS1_24CollectiveEpilogueBwdGQAISA_fSD_Li256ELb0ELb0EEENS1_19SingleTileSchedulerILb0ELb0ELb0ELi128EEEEEEEEEvNT_6ParamsE:
	.zero		1528


//--------------------- .nv.constant0._ZN7cutlass13device_kernelIN5flash19enable_sm80_to_sm89INS1_16FlashAttnBwdSm80INS1_25CollectiveMainloopBwdSm80ILi2ELi2EN4cute5tupleIJNS5_1CILi64EEENS7_ILi128EEES9_EEENS_10bfloat16_tEfNS_4arch4Sm80ELb0ELb1ELb0ELb0ELb1ELb0ELb0ELb0ELi2ELi2ELi2ELi2ELb0EEENS1_24CollectiveEpilogueBwdGQAISA_fSD_Li256ELb0ELb1EEENS1_19SingleTileSchedulerILb0ELb0ELb0ELi128EEEEEEEEEvNT_6ParamsE --------------------------
	.section	.nv.constant0._ZN7cutlass13device_kernelIN5flash19enable_sm80_to_sm89INS1_16FlashAttnBwdSm80INS1_25CollectiveMainloopBwdSm80ILi2ELi2EN4cute5tupleIJNS5_1CILi64EEENS7_ILi128EEES9_EEENS_10bfloat16_tEfNS_4arch4Sm80ELb0ELb1ELb0ELb0ELb1ELb0ELb0ELb0ELi2ELi2ELi2ELi2ELb0EEENS1_24CollectiveEpilogueBwdGQAISA_fSD_Li256ELb0ELb1EEENS1_19SingleTileSchedulerILb0ELb0ELb0ELi128EEEEEEEEEvNT_6ParamsE,"a",@progbits
	.sectionflags	@""
	.align	4
.nv.constant0._ZN7cutlass13device_kernelIN5flash19enable_sm80_to_sm89INS1_16FlashAttnBwdSm80INS1_25CollectiveMainloopBwdSm80ILi2ELi2EN4cute5tupleIJNS5_1CILi64EEENS7_ILi128EEES9_EEENS_10bfloat16_tEfNS_4arch4Sm80ELb0ELb1ELb0ELb0ELb1ELb0ELb0ELb0ELi2ELi2ELi2ELi2ELb0EEENS1_24CollectiveEpilogueBwdGQAISA_fSD_Li256ELb0ELb1EEENS1_19SingleTileSchedulerILb0ELb0ELb0ELi128EEEEEEEEEvNT_6ParamsE:
	.zero		1528


//--------------------- .nv.constant0._ZN7cutlass13device_kernelIN5flash19enable_sm80_to_sm89INS1_16FlashAttnBwdSm80INS1_25CollectiveMainloopBwdSm80ILi2ELi2EN4cute5tupleIJNS5_1CILi64EEENS7_ILi128EEES9_EEENS_10bfloat16_tEfNS_4arch4Sm80ELb0ELb1ELb0ELb1ELb0ELb0ELb0ELb0ELi2ELi2ELi2ELi2ELb0EEENS1_21CollectiveEpilogueBwdISA_SB_SD_Li256ELb1ELb0ELi4EEENS1_19SingleTileSchedulerILb1ELb0ELb0ELi128EEEEEEEEEvNT_6ParamsE --------------------------
	.section	.nv.constant0._ZN7cutlass13device_kernelIN5flash19enable_sm80_to_sm89INS1_16FlashAttnBwdSm80INS1_25CollectiveMainloopBwdSm80ILi2ELi2EN4cute5tupleIJNS5_1CILi64EEENS7_ILi128EEES9_EEENS_10bfloat16_tEfNS_4arch4Sm80ELb0ELb1ELb0ELb1ELb0ELb0ELb0ELb0ELi2ELi2ELi2ELi2ELb0EEENS1_21CollectiveEpilogueBwdISA_SB_SD_Li256ELb1ELb0ELi4EEENS1_19SingleTileSchedulerILb1ELb0ELb0ELi128EEEEEEEEEvNT_6ParamsE,"a",@progbits
	.sectionflags	@""
	.align	4
.nv.constant0._ZN7cutlass13device_kernelIN5flash19enable_sm80_to_sm89INS1_16FlashAttnBwdSm80INS1_25CollectiveMainloopBwdSm80ILi2ELi2EN4cute5tupleIJNS5_1CILi64EEENS7_ILi128EEES9_EEENS_10bfloat16_tEfNS_4arch4Sm80ELb0ELb1ELb0ELb1ELb0ELb0ELb0ELb0ELi2ELi2ELi2ELi2ELb0EEENS1_21CollectiveEpilogueBwdISA_SB_SD_Li256ELb1ELb0ELi4EEENS1_19SingleTileSchedulerILb1ELb0ELb0ELi128EEEEEEEEEvNT_6ParamsE:
	.zero		1520


//--------------------- .nv.constant0._ZN7cutlass13device_kernelIN5flash19enable_sm80_to_sm89INS1_16FlashAttnBwdSm80INS1_25CollectiveMainloopBwdSm80ILi2ELi2EN4cute5tupleIJNS5_1CILi64EEENS7_ILi128EEES9_EEENS_10bfloat16_tEfNS_4arch4Sm80ELb0ELb1ELb0ELb1ELb1ELb0ELb0ELb0ELi2ELi2ELi2ELi2ELb0EEENS1_21CollectiveEpilogueBwdISA_SB_SD_Li256ELb1ELb0ELi4EEENS1_19SingleTileSchedulerILb1ELb0ELb0ELi128EEEEEEEEEvNT_6ParamsE --------------------------
	.section	.nv.constant0._ZN7cutlass13device_kernelIN5flash19enable_sm80_to_sm89INS1_16FlashAttnBwdSm80INS1_25CollectiveMainloopBwdSm80ILi2ELi2EN4cute5tupleIJNS5_1CILi64EEENS7_ILi128EEES9_EEENS_10bfloat16_tEfNS_4arch4Sm80ELb0ELb1ELb0ELb1ELb1ELb0ELb0ELb0ELi2ELi2ELi2ELi2ELb0EEENS1_21CollectiveEpilogueBwdISA_SB_SD_Li256ELb1ELb0ELi4EEENS1_19SingleTileSchedulerILb1ELb0ELb0ELi128EEEEEEEEEvNT_6ParamsE,"a",@progbits
	.sectionflags	@""
	.align	4
.nv.constant0._ZN7cutlass13device_kernelIN5flash19enable_sm80_to_sm89INS1_16FlashAttnBwdSm80INS1_25CollectiveMainloopBwdSm80ILi2ELi2EN4cute5tupleIJNS5_1CILi64EEENS7_ILi128EEES9_EEENS_10bfloat16_tEfNS_4arch4Sm80ELb0ELb1ELb0ELb1ELb1ELb0ELb0ELb0ELi2ELi2ELi2ELi2ELb0EEENS1_21CollectiveEpilogueBwdISA_SB_SD_Li256ELb1ELb0ELi4EEENS1_19SingleTileSchedulerILb1ELb0ELb0ELi128EEEEEEEEEvNT_6ParamsE:
	.zero		1520


//--------------------- .nv.constant0._ZN7cutlass13device_kernelIN5flash19enable_sm80_to_sm89INS1_16FlashAttnBwdSm80INS1_25CollectiveMainloopBwdSm80ILi2ELi2EN4cute5tupleIJNS5_1CILi64EEENS7_ILi128EEES9_EEENS_10bfloat16_tEfNS_4arch4Sm80ELb0ELb1ELb0ELb1ELb0ELb0ELb0ELb0ELi2ELi2ELi2ELi2ELb0EEENS1_24CollectiveEpilogueBwdGQAISA_fSD_Li256ELb1ELb0EEENS1_19SingleTileSchedulerILb1ELb0ELb0ELi128EEEEEEEEEvNT_6ParamsE --------------------------
	.section	.nv.constant0._ZN7cutlass13device_kernelIN5flash19enable_sm80_to_sm89INS1_16FlashAttnBwdSm80INS1_25CollectiveMainloopBwdSm80ILi2ELi2EN4cute5tupleIJNS5_1CILi64EEENS7_ILi128EEES9_EEENS_10bfloat16_tEfNS_4arch4Sm80ELb0ELb1ELb0ELb1ELb0ELb0ELb0ELb0ELi2ELi2ELi2ELi2ELb0EEENS1_24CollectiveEpilogueBwdGQAISA_fSD_Li256ELb1ELb0EEENS1_19SingleTileSchedulerILb1ELb0ELb0ELi128EEEEEEEEEvNT_6ParamsE,"a",@progbits
	.sectionflags	@""
	.align	4
.nv.constant0._ZN7cutlass13device_kernelIN5flash19enable_sm80_to_sm89INS1_16FlashAttnBwdSm80INS1_25CollectiveMainloopBwdSm80ILi2ELi2EN4cute5tupleIJNS5_1CILi64EEENS7_ILi128EEES9_EEENS_10bfloat16_tEfNS_4arch4Sm80ELb0ELb1ELb0ELb1ELb0ELb0ELb0ELb0ELi2ELi2ELi2ELi2ELb0EEENS1_24CollectiveEpilogueBwdGQAISA_fSD_Li256ELb1ELb0EEENS1_19SingleTileSchedulerILb1ELb0ELb0ELi128EEEEEEEEEvNT_6ParamsE:
	.zero		1528


//--------------------- .nv.constant0._ZN7cutlass13device_kernelIN5flash19enable_sm80_to_sm89INS1_16FlashAttnBwdSm80INS1_25CollectiveMainloopBwdSm80ILi2ELi2EN4cute5tupleIJNS5_1CILi64EEENS7_ILi128EEES9_EEENS_10bfloat16_tEfNS_4arch4Sm80ELb0ELb1ELb0ELb1ELb1ELb0ELb0ELb0ELi2ELi2ELi2ELi2ELb0EEENS1_24CollectiveEpilogueBwdGQAISA_fSD_Li256ELb1ELb1EEENS1_19SingleTileSchedulerILb1ELb0ELb0ELi128EEEEEEEEEvNT_6ParamsE --------------------------
	.section	.nv.constant0._ZN7cutlass13device_kernelIN5flash19enable_sm80_to_sm89INS1_16FlashAttnBwdSm80INS1_25CollectiveMainloopBwdSm80ILi2ELi2EN4cute5tupleIJNS5_1CILi64EEENS7_ILi128EEES9_EEENS_10bfloat16_tEfNS_4arch4Sm80ELb0ELb1ELb0ELb1ELb1ELb0ELb0ELb0ELi2ELi2ELi2ELi2ELb0EEENS1_24CollectiveEpilogueBwdGQAISA_fSD_Li256ELb1ELb1EEENS1_19SingleTileSchedulerILb1ELb0ELb0ELi128EEEEEEEEEvNT_6ParamsE,"a",@progbits
	.sectionflags	@""
	.align	4
.nv.constant0._ZN7cutlass13device_kernelIN5flash19enable_sm80_to_sm89INS1_16FlashAttnBwdSm80INS1_25CollectiveMainloopBwdSm80ILi2ELi2EN4cute5tupleIJNS5_1CILi64EEENS7_ILi128EEES9_EEENS_10bfloat16_tEfNS_4arch4Sm80ELb0ELb1ELb0ELb1ELb1ELb0ELb0ELb0ELi2ELi2ELi2ELi2ELb0EEENS1_24CollectiveEpilogueBwdGQAISA_fSD_Li256ELb1ELb1EEENS1_19SingleTileSchedulerILb1ELb0ELb0ELi128EEEEEEEEEvNT_6ParamsE:
	.zero		1528


//--------------------- .nv.constant0._ZN7cutlass13device_kernelIN5flash19enable_sm80_to_sm89INS1_16FlashAttnBwdSm80INS1_25CollectiveMainloopBwdSm80ILi2ELi2EN4cute5tupleIJNS5_1CILi64EEENS7_ILi128EEES9_EEENS_10bfloat16_tEfNS_4arch4Sm80ELb1ELb0ELb0ELb0ELb0ELb0ELb0ELb0ELi2ELi2ELi2ELi2ELb0EEENS1_21CollectiveEpilogueBwdISA_SB_SD_Li256ELb0ELb0ELi4EEENS1_25SingleTileBwdLPTSchedulerILb0ELi128ELb0EEEEEEEEEvNT_6ParamsE --------------------------
	.section	.nv.constant0._ZN7cutlass13device_kernelIN5flash19enable_sm80_to_sm89INS1_16FlashAttnBwdSm80INS1_25CollectiveMainloopBwdSm80ILi2ELi2EN4cute5tupleIJNS5_1CILi64EEENS7_ILi128EEES9_EEENS_10bfloat16_tEfNS_4arch4Sm80ELb1ELb0ELb0ELb0ELb0ELb0ELb0ELb0ELi2ELi2ELi2ELi2ELb0EEENS1_21CollectiveEpilogueBwdISA_SB_SD_Li256ELb0ELb0ELi4EEENS1_25SingleTileBwdLPTSchedulerILb0ELi128ELb0EEEEEEEEEvNT_6ParamsE,"a",@progbits
	.sectionflags	@""
	.align	4
.nv.constant0._ZN7cutlass13device_kernelIN5flash19enable_sm80_to_sm89INS1_16FlashAttnBwdSm80INS1_25CollectiveMainloopBwdSm80ILi2ELi2EN4cute5tupleIJNS5_1CILi64EEENS7_ILi128EEES9_EEENS_10bfloat16_tEfNS_4arch4Sm80ELb1ELb0ELb0ELb0ELb0ELb0ELb0ELb0ELi2ELi2ELi2ELi2ELb0EEENS1_21CollectiveEpilogueBwdISA_SB_SD_Li256ELb0ELb0ELi4EEENS1_25SingleTileBwdLPTSchedulerILb0ELi128ELb0EEEEEEEEEvNT_6ParamsE:
	.zero		1544


//--------------------- .nv.constant0._ZN7cutlass13device_kernelIN5flash19enable_sm80_to_sm89INS1_16FlashAttnBwdSm80INS1_25CollectiveMainloopBwdSm80ILi2ELi2EN4cute5tupleIJNS5_1CILi64EEENS7_ILi128EEES9_EEENS_10bfloat16_tEfNS_4arch4Sm80ELb1ELb0ELb0ELb0ELb1ELb0ELb0ELb0ELi2ELi2ELi2ELi2ELb0EEENS1_21CollectiveEpilogueBwdISA_SB_SD_Li256ELb0ELb0ELi4EEENS1_25SingleTileBwdLPTSchedulerILb0ELi128ELb1EEEEEEEEEvNT_6ParamsE --------------------------
	.section	.nv.constant0._ZN7cutlass13device_kernelIN5flash19enable_sm80_to_sm89INS1_16FlashAttnBwdSm80INS1_25CollectiveMainloopBwdSm80ILi2ELi2EN4cute5tupleIJNS5_1CILi64EEENS7_ILi128EEES9_EEENS_10bfloat16_tEfNS_4arch4Sm80ELb1ELb0ELb0ELb0ELb1ELb0ELb0ELb0ELi2ELi2ELi2ELi2ELb0EEENS1_21CollectiveEpilogueBwdISA_SB_SD_Li256ELb0ELb0ELi4EEENS1_25SingleTileBwdLPTSchedulerILb0ELi128ELb1EEEEEEEEEvNT_6ParamsE,"a",@progbits
	.sectionflags	@""
	.align	4
.nv.constant0._ZN7cutlass13device_kernelIN5flash19enable_sm80_to_sm89INS1_16FlashAttnBwdSm80INS1_25CollectiveMainloopBwdSm80ILi2ELi2EN4cute5tupleIJNS5_1CILi64EEENS7_ILi128EEES9_EEENS_10bfloat16_tEfNS_4arch4Sm80ELb1ELb0ELb0ELb0ELb1ELb0ELb0ELb0ELi2ELi2ELi2ELi2ELb0EEENS1_21CollectiveEpilogueBwdISA_SB_SD_Li256ELb0ELb0ELi4EEENS1_25SingleTileBwdLPTSchedulerILb0ELi128ELb1EEEEEEEEEvNT_6ParamsE:
	.zero		1544


//--------------------- .nv.constant0._ZN7cutlass13device_kernelIN5flash19enable_sm80_to_sm89INS1_16FlashAttnBwdSm80INS1_25CollectiveMainloopBwdSm80ILi2ELi2EN4cute5tupleIJNS5_1CILi64EEENS7_ILi128EEES9_EEENS_10bfloat16_tEfNS_4arch4Sm80ELb1ELb0ELb0ELb0ELb0ELb0ELb0ELb0ELi2ELi2ELi2ELi2ELb0EEENS1_24CollectiveEpilogueBwdGQAISA_fSD_Li256ELb0ELb0EEENS1_25SingleTileBwdLPTSchedulerILb0ELi128ELb0EEEEEEEEEvNT_6ParamsE --------------------------
	.section	.nv.constant0._ZN7cutlass13device_kernelIN5flash19enable_sm80_to_sm89INS1_16FlashAttnBwdSm80INS1_25CollectiveMainloopBwdSm80ILi2ELi2EN4cute5tupleIJNS5_1CILi64EEENS7_ILi128EEES9_EEENS_10bfloat16_tEfNS_4arch4Sm80ELb1ELb0ELb0ELb0ELb0ELb0ELb0ELb0ELi2ELi2ELi2ELi2ELb0EEENS1_24CollectiveEpilogueBwdGQAISA_fSD_Li256ELb0ELb0EEENS1_25SingleTileBwdLPTSchedulerILb0ELi128ELb0EEEEEEEEEvNT_6ParamsE,"a",@progbits
	.sectionflags	@""
	.align	4
.nv.constant0._ZN7cutlass13device_kernelIN5flash19enable_sm80_to_sm89INS1_16FlashAttnBwdSm80INS1_25CollectiveMainloopBwdSm80ILi2ELi2EN4cute5tupleIJNS5_1CILi64EEENS7_ILi128EEES9_EEENS_10bfloat16_tEfNS_4arch4Sm80ELb1ELb0ELb0ELb0ELb0ELb0ELb0ELb0ELi2ELi2ELi2ELi2ELb0EEENS1_24CollectiveEpilogueBwdGQAISA_fSD_Li256ELb0ELb0EEENS1_25SingleTileBwdLPTSchedulerILb0ELi128ELb0EEEEEEEEEvNT_6ParamsE:
	.zero		1552


//--------------------- .nv.constant0._ZN7cutlass13device_kernelIN5flash19enable_sm80_to_sm89INS1_16FlashAttnBwdSm80INS1_25CollectiveMainloopBwdSm80ILi2ELi2EN4cute5tupleIJNS5_1CILi64EEENS7_ILi128EEES9_EEENS_10bfloat16_tEfNS_4arch4Sm80ELb1ELb0ELb0ELb0ELb1ELb0ELb0ELb0ELi2ELi2ELi2ELi2ELb0EEENS1_24CollectiveEpilogueBwdGQAISA_fSD_Li256ELb0ELb1EEENS1_25SingleTileBwdLPTSchedulerILb0ELi128ELb1EEEEEEEEEvNT_6ParamsE --------------------------
	.section	.nv.constant0._ZN7cutlass13device_kernelIN5flash19enable_sm80_to_sm89INS1_16FlashAttnBwdSm80INS1_25CollectiveMainloopBwdSm80ILi2ELi2EN4cute5tupleIJNS5_1CILi64EEENS7_ILi128EEES9_EEENS_10bfloat16_tEfNS_4arch4Sm80ELb1ELb0ELb0ELb0ELb1ELb0ELb0ELb0ELi2ELi2ELi2ELi2ELb0EEENS1_24CollectiveEpilogueBwdGQAISA_fSD_Li256ELb0ELb1EEENS1_25SingleTileBwdLPTSchedulerILb0ELi128ELb1EEEEEEEEEvNT_6ParamsE,"a",@progbits
	.sectionflags	@""
	.align	4
.nv.constant0._ZN7cutlass13device_kernelIN5flash19enable_sm80_to_sm89INS1_16FlashAttnBwdSm80INS1_25CollectiveMainloopBwdSm80ILi2ELi2EN4cute5tupleIJNS5_1CILi64EEENS7_ILi128EEES9_EEENS_10bfloat16_tEfNS_4arch4Sm80ELb1ELb0ELb0ELb0ELb1ELb0ELb0ELb0ELi2ELi2ELi2ELi2ELb0EEENS1_24CollectiveEpilogueBwdGQAISA_fSD_Li256ELb0ELb1EEENS1_25SingleTileBwdLPTSchedulerILb0ELi128ELb1EEEEEEEEEvNT_6ParamsE:
	.zero		1552


//--------------------- .nv.constant0._ZN7cutlass13device_kernelIN5flash22FlashAttnBwdPreprocessIN4cute5tupleIJNS3_1CILi64EEENS5_ILi128EEEEEENS_10bfloat16_tEfNS_4arch4Sm80ELb1ELb0EEEEEvNT_6ParamsE --------------------------
	.section	.nv.constant0._ZN7cutlass13device_kernelIN5flash22FlashAttnBwdPreprocessIN4cute5tupleIJNS3_1CILi64EEENS5_ILi128EEEEEENS_10bfloat16_tEfNS_4arch4Sm80ELb1ELb0EEEEEvNT_6ParamsE,"a",@progbits
	.sectionflags	@""
	.align	4
.nv.constant0._ZN7cutlass13device_kernelIN5flash22FlashAttnBwdPreprocessIN4cute5tupleIJNS3_1CILi64EEENS5_ILi128EEEEEENS_10bfloat16_tEfNS_4arch4Sm80ELb1ELb0EEEEEvNT_6ParamsE:
	.zero		1136


//--------------------- .nv.constant0._ZN7cutlass13device_kernelIN5flash19enable_sm80_to_sm89INS1_16FlashAttnBwdSm80INS1_25CollectiveMainloopBwdSm80ILi2ELi2EN4cute5tupleIJNS5_1CILi64EEENS7_ILi128EEES9_EEENS_10bfloat16_tEfNS_4arch4Sm80ELb1ELb0ELb0ELb1ELb0ELb0ELb0ELb0ELi2ELi2ELi2ELi2ELb0EEENS1_21CollectiveEpilogueBwdISA_SB_SD_Li256ELb1ELb0ELi4EEENS1_25SingleTileBwdLPTSchedulerILb1ELi128ELb0EEEEEEEEEvNT_6ParamsE --------------------------
	.section	.nv.constant0._ZN7cutlass13device_kernelIN5flash19enable_sm80_to_sm89INS1_16FlashAttnBwdSm80INS1_25CollectiveMainloopBwdSm80ILi2ELi2EN4cute5tupleIJNS5_1CILi64EEENS7_ILi128EEES9_EEENS_10bfloat16_tEfNS_4arch4Sm80ELb1ELb0ELb0ELb1ELb0ELb0ELb0ELb0ELi2ELi2ELi2ELi2ELb0EEENS1_21CollectiveEpilogueBwdISA_SB_SD_Li256ELb1ELb0ELi4EEENS1_25SingleTileBwdLPTSchedulerILb1ELi128ELb0EEEEEEEEEvNT_6ParamsE,"a",@progbits
	.sectionflags	@""
	.align	4
.nv.constant0._ZN7cutlass13device_kernelIN5flash19enable_sm80_to_sm89INS1_16FlashAttnBwdSm80INS1_25CollectiveMainloopBwdSm80ILi2ELi2EN4cute5tupleIJNS5_1CILi64EEENS7_ILi128EEES9_EEENS_10bfloat16_tEfNS_4arch4Sm80ELb1ELb0ELb0ELb1ELb0ELb0ELb0ELb0ELi2ELi2ELi2ELi2ELb0EEENS1_21CollectiveEpilogueBwdISA_SB_SD_Li256ELb1ELb0ELi4EEENS1_25SingleTileBwdLPTSchedulerILb1ELi128ELb0EEEEEEEEEvNT_6ParamsE:
	.zero		1544


//--------------------- .nv.constant0._ZN7cutlass13device_kernelIN5flash19enable_sm80_to_sm89INS1_16FlashAttnBwdSm80INS1_25CollectiveMainloopBwdSm80ILi2ELi2EN4cute5tupleIJNS5_1CILi64EEENS7_ILi128EEES9_EEENS_10bfloat16_tEfNS_4arch4Sm80ELb1ELb0ELb0ELb1ELb1ELb0ELb0ELb0ELi2ELi2ELi2ELi2ELb0EEENS1_21CollectiveEpilogueBwdISA_SB_SD_Li256ELb1ELb0ELi4EEENS1_25SingleTileBwdLPTSchedulerILb1ELi128ELb1EEEEEEEEEvNT_6ParamsE --------------------------
	.section	.nv.constant0._ZN7cutlass13device_kernelIN5flash19enable_sm80_to_sm89INS1_16FlashAttnBwdSm80INS1_25CollectiveMainloopBwdSm80ILi2ELi2EN4cute5tupleIJNS5_1CILi64EEENS7_ILi128EEES9_EEENS_10bfloat16_tEfNS_4arch4Sm80ELb1ELb0ELb0ELb1ELb1ELb0ELb0ELb0ELi2ELi2ELi2ELi2ELb0EEENS1_21CollectiveEpilogueBwdISA_SB_SD_Li256ELb1ELb0ELi4EEENS1_25SingleTileBwdLPTSchedulerILb1ELi128ELb1EEEEEEEEEvNT_6ParamsE,"a",@progbits
	.sectionflags	@""
	.align	4
.nv.constant0._ZN7cutlass13device_kernelIN5flash19enable_sm80_to_sm89INS1_16FlashAttnBwdSm80INS1_25CollectiveMainloopBwdSm80ILi2ELi2EN4cute5tupleIJNS5_1CILi64EEENS7_ILi128EEES9_EEENS_10bfloat16_tEfNS_4arch4Sm80ELb1ELb0ELb0ELb1ELb1ELb0ELb0ELb0ELi2ELi2ELi2ELi2ELb0EEENS1_21CollectiveEpilogueBwdISA_SB_SD_Li256ELb1ELb0ELi4EEENS1_25SingleTileBwdLPTSchedulerILb1ELi128ELb1EEEEEEEEEvNT_6ParamsE:
	.zero		1544


//--------------------- .nv.constant0._ZN7cutlass13device_kernelIN5flash19enable_sm80_to_sm89INS1_16FlashAttnBwdSm80INS1_25CollectiveMainloopBwdSm80ILi2ELi2EN4cute5tupleIJNS5_1CILi64EEENS7_ILi128EEES9_EEENS_10bfloat16_tEfNS_4arch4Sm80ELb1ELb0ELb0ELb1ELb0ELb0ELb0ELb0ELi2ELi2ELi2ELi2ELb0EEENS1_24CollectiveEpilogueBwdGQAISA_fSD_Li256ELb1ELb0EEENS1_25SingleTileBwdLPTSchedulerILb1ELi128ELb0EEEEEEEEEvNT_6ParamsE --------------------------
	.section	.nv.constant0._ZN7cutlass13device_kernelIN5flash19enable_sm80_to_sm89INS1_16FlashAttnBwdSm80INS1_25CollectiveMainloopBwdSm80ILi2ELi2EN4cute5tupleIJNS5_1CILi64EEENS7_ILi128EEES9_EEENS_10bfloat16_tEfNS_4arch4Sm80ELb1ELb0ELb0ELb1ELb0ELb0ELb0ELb0ELi2ELi2ELi2ELi2ELb0EEENS1_24CollectiveEpilogueBwdGQAISA_fSD_Li256ELb1ELb0EEENS1_25SingleTileBwdLPTSchedulerILb1ELi128ELb0EEEEEEEEEvNT_6ParamsE,"a",@progbits
	.sectionflags	@""
	.align	4
.nv.constant0._ZN7cutlass13device_kernelIN5flash19enable_sm80_to_sm89INS1_16FlashAttnBwdSm80INS1_25CollectiveMainloopBwdSm80ILi2ELi2EN4cute5tupleIJNS5_1CILi64EEENS7_ILi128EEES9_EEENS_10bfloat16_tEfNS_4arch4Sm80ELb1ELb0ELb0ELb1ELb0ELb0ELb0ELb0ELi2ELi2ELi2ELi2ELb0EEENS1_24CollectiveEpilogueBwdGQAISA_fSD_Li256ELb1ELb0EEENS1_25SingleTileBwdLPTSchedulerILb1ELi128ELb0EEEEEEEEEvNT_6ParamsE:
	.zero		1552


//--------------------- .nv.constant0._ZN7cutlass13device_kernelIN5flash32FlashAttnBwdPostprocessConvertdQIN4cute5tupleIJNS3_1CILi128EEES6_EEENS_10bfloat16_tEfNS_4arch4Sm80ELi256ENS3_8TiledMMAINS3_8MMA_AtomIJNS3_30SM80_16x8x16_F32BF16BF16F32_TNEEEENS3_6LayoutINS4_IJNS5_ILi2EEENS5_ILi4EEENS5_ILi1EEEEEENS4_IJSI_SG_NS5_ILi0EEEEEEEENS4_IJNS5_ILi32EEENS5_ILi64EEENS5_ILi16EEEEEEEELb0EEEEEvNT_6ParamsE --------------------------
	.section	.nv.constant0._ZN7cutlass13device_kernelIN5flash32FlashAttnBwdPostprocessConvertdQIN4cute5tupleIJNS3_1CILi128EEES6_EEENS_10bfloat16_tEfNS_4arch4Sm80ELi256ENS3_8TiledMMAINS3_8MMA_AtomIJNS3_30SM80_16x8x16_F32BF16BF16F32_TNEEEENS3_6LayoutINS4_IJNS5_ILi2EEENS5_ILi4EEENS5_ILi1EEEEEENS4_IJSI_SG_NS5_ILi0EEEEEEEENS4_IJNS5_ILi32EEENS5_ILi64EEENS5_ILi16EEEEEEEELb0EEEEEvNT_6ParamsE,"a",@progbits
	.sectionflags	@""
	.align	4
.nv.constant0._ZN7cutlass13device_kernelIN5flash32FlashAttnBwdPostprocessConvertdQIN4cute5tupleIJNS3_1CILi128EEES6_EEENS_10bfloat16_tEfNS_4arch4Sm80ELi256ENS3_8TiledMMAINS3_8MMA_AtomIJNS3_30SM80_16x8x16_F32BF16BF16F32_TNEEEENS3_6LayoutINS4_IJNS5_ILi2EEENS5_ILi4EEENS5_ILi1EEEEEENS4_IJSI_SG_NS5_ILi0EEEEEEEENS4_IJNS5_ILi32EEENS5_ILi64EEENS5_ILi16EEEEEEEELb0EEEEEvNT_6ParamsE:
	.zero		1008


//--------------------- .nv.constant0._ZN7cutlass13device_kernelIN5flash32FlashAttnBwdPostprocessConvertdQIN4cute5tupleIJNS3_1CILi64EEENS5_ILi128EEEEEENS_10bfloat16_tEfNS_4arch4Sm80ELi256ENS3_8TiledMMAINS3_8MMA_AtomIJNS3_30SM80_16x8x16_F32BF16BF16F32_TNEEEENS3_6LayoutINS4_IJNS5_ILi2EEENS5_ILi4EEENS5_ILi1EEEEEENS4_IJSJ_SH_NS5_ILi0EEEEEEEENS4_IJNS5_ILi32EEES6_NS5_ILi16EEEEEEEELb0EEEEEvNT_6ParamsE --------------------------
	.section	.nv.constant0._ZN7cutlass13device_kernelIN5flash32FlashAttnBwdPostprocessConvertdQIN4cute5tupleIJNS3_1CILi64EEENS5_ILi128EEEEEENS_10bfloat16_tEfNS_4arch4Sm80ELi256ENS3_8TiledMMAINS3_8MMA_AtomIJNS3_30SM80_16x8x16_F32BF16BF16F32_TNEEEENS3_6LayoutINS4_IJNS5_ILi2EEENS5_ILi4EEENS5_ILi1EEEEEENS4_IJSJ_SH_NS5_ILi0EEEEEEEENS4_IJNS5_ILi32EEES6_NS5_ILi16EEEEEEEELb0EEEEEvNT_6ParamsE,"a",@progbits
	.sectionflags	@""
	.align	4
.nv.constant0._ZN7cutlass13device_kernelIN5flash32FlashAttnBwdPostprocessConvertdQIN4cute5tupleIJNS3_1CILi64EEENS5_ILi128EEEEEENS_10bfloat16_tEfNS_4arch4Sm80ELi256ENS3_8TiledMMAINS3_8MMA_AtomIJNS3_30SM80_16x8x16_F32BF16BF16F32_TNEEEENS3_6LayoutINS4_IJNS5_ILi2EEENS5_ILi4EEENS5_ILi1EEEEEENS4_IJSJ_SH_NS5_ILi0EEEEEEEENS4_IJNS5_ILi32EEES6_NS5_ILi16EEEEEEEELb0EEEEEvNT_6ParamsE:
	.zero		1008


//--------------------- .nv.constant0._ZN7cutlass13device_kernelIN5flash19enable_sm80_to_sm89INS1_16FlashAttnBwdSm80INS1_25CollectiveMainloopBwdSm80ILi2ELi2EN4cute5tupleIJNS5_1CILi64EEENS7_ILi128EEES9_EEENS_10bfloat16_tEfNS_4arch4Sm80ELb1ELb0ELb0ELb1ELb1ELb0ELb0ELb0ELi2ELi2ELi2ELi2ELb0EEENS1_24CollectiveEpilogueBwdGQAISA_fSD_Li256ELb1ELb1EEENS1_25SingleTileBwdLPTSchedulerILb1ELi128ELb1EEEEEEEEEvNT_6ParamsE --------------------------
	.section	.nv.constant0._ZN7cutlass13device_kernelIN5flash19enable_sm80_to_sm89INS1_16FlashAttnBwdSm80INS1_25CollectiveMainloopBwdSm80ILi2ELi2EN4cute5tupleIJNS5_1CILi64EEENS7_ILi128EEES9_EEENS_10bfloat16_tEfNS_4arch4Sm80ELb1ELb0ELb0ELb1ELb1ELb0ELb0ELb0ELi2ELi2ELi2ELi2ELb0EEENS1_24CollectiveEpilogueBwdGQAISA_fSD_Li256ELb1ELb1EEENS1_25SingleTileBwdLPTSchedulerILb1ELi128ELb1EEEEEEEEEvNT_6ParamsE,"a",@progbits
	.sectionflags	@""
	.align	4
.nv.constant0._ZN7cutlass13device_kernelIN5flash19enable_sm80_to_sm89INS1_16FlashAttnBwdSm80INS1_25CollectiveMainloopBwdSm80ILi2ELi2EN4cute5tupleIJNS5_1CILi64EEENS7_ILi128EEES9_EEENS_10bfloat16_tEfNS_4arch4Sm80ELb1ELb0ELb0ELb1ELb1ELb0ELb0ELb0ELi2ELi2ELi2ELi2ELb0EEENS1_24CollectiveEpilogueBwdGQAISA_fSD_Li256ELb1ELb1EEENS1_25SingleTileBwdLPTSchedulerILb1ELi128ELb1EEEEEEEEEvNT_6ParamsE:
	.zero		1552


//--------------------- .nv.constant0._ZN7cutlass13device_kernelIN5flash22FlashAttnBwdPreprocessIN4cute5tupleIJNS3_1CILi64EEENS5_ILi128EEEEEENS_10bfloat16_tEfNS_4arch4Sm80ELb1ELb1EEEEEvNT_6ParamsE --------------------------
	.section	.nv.constant0._ZN7cutlass13device_kernelIN5flash22FlashAttnBwdPreprocessIN4cute5tupleIJNS3_1CILi64EEENS5_ILi128EEEEEENS_10bfloat16_tEfNS_4arch4Sm80ELb1ELb1EEEEEvNT_6ParamsE,"a",@progbits
	.sectionflags	@""
	.align	4
.nv.constant0._ZN7cutlass13device_kernelIN5flash22FlashAttnBwdPreprocessIN4cute5tupleIJNS3_1CILi64EEENS5_ILi128EEEEEENS_10bfloat16_tEfNS_4arch4Sm80ELb1ELb1EEEEEvNT_6ParamsE:
	.zero		1136


//--------------------- SYMBOLS --------------------------

	.type		.nv.reservedSmem.offset0,@object
	.size		.nv.reservedSmem.offset0,0x4
	.type		.nv.reservedSmem.cap,@object
	.size		.nv.reservedSmem.cap,0x4
